def matmul_kernel(
    a_ptr,
    b_ptr,
    c_ptr,
    M,
    N,
    K,
    stride_am,
    stride_ak,
    stride_bk,
    stride_bn,
    stride_cm,
    stride_cn,
    BLOCK_M: tl.constexpr,
    BLOCK_N: tl.constexpr,
    BLOCK_K: tl.constexpr,
    GROUP_M: tl.constexpr,
):
    pid = tl.program_id(axis=0)
    num_pid_m = tl.cdiv(M, BLOCK_M)
    num_pid_n = tl.cdiv(N, BLOCK_N)
    num_pid_in_group = GROUP_M * num_pid_n
    group_id = pid // num_pid_in_group
    first_pid_m = group_id * GROUP_M
    group_size_m = min(num_pid_m - first_pid_m, GROUP_M)
    pid_m = first_pid_m + ((pid % num_pid_in_group) % group_size_m)
    pid_n = (pid % num_pid_in_group) // group_size_m

    offs_am = (pid_m * BLOCK_M + tl.arange(0, BLOCK_M)) % M
    offs_bn = (pid_n * BLOCK_N + tl.arange(0, BLOCK_N)) % N
    offs_k = tl.arange(0, BLOCK_K)
    a_ptrs = a_ptr + offs_am[:, None] * stride_am + offs_k[None, :] * stride_ak
    b_ptrs = b_ptr + offs_k[:, None] * stride_bk + offs_bn[None, :] * stride_bn

    acc = tl.zeros((BLOCK_M, BLOCK_N), dtype=tl.float32)
    for kk in range(0, tl.cdiv(K, BLOCK_K)):
        a = tl.load(a_ptrs, mask=offs_k[None, :] < K - kk * BLOCK_K, other=0.0)
        b = tl.load(b_ptrs, mask=offs_k[:, None] < K - kk * BLOCK_K, other=0.0)
        acc = tl.dot(a, b, acc)
        a_ptrs += BLOCK_K * stride_ak
        b_ptrs += BLOCK_K * stride_bk

    c = acc.to(c_ptr.dtype.element_ty)
    offs_cm = pid_m * BLOCK_M + tl.arange(0, BLOCK_M)
    offs_cn = pid_n * BLOCK_N + tl.arange(0, BLOCK_N)
    c_ptrs = c_ptr + offs_cm[:, None] * stride_cm + offs_cn[None, :] * stride_cn
    mask = (offs_cm[:, None] < M) & (offs_cn[None, :] < N)
    tl.store(c_ptrs, c, mask=mask)

# config = {"BLOCK_K": 64, "BLOCK_M": 512, "BLOCK_N": 128, "GROUP_M": 8, "arch": "sm_90", "dtype": "fp32", "num_ctas": 2, "num_stages": 3, "num_warps": 4}
# arch = sm_90


// ===== COMPILED SASS (sm_90a) =====

	.target	sm_90a

	.elftype	@"ET_EXEC"


//--------------------- .note.nv.tkinfo           --------------------------
	.section	.note.nv.tkinfo,"",@"SHT_NOTE"
	.sectionflags	@"SHF_NOTE_NV_TKINFO"
	.tkinfo
        /*0018*/ 	.word	0x00000002
        /*0030*/ 	.string	""
        /*0030*/ 	.string	"ptxas"
        /*0030*/ 	.string	"Cuda compilation tools, release 13.0, V13.0.88"
        /*0030*/ 	.string	"Build cuda_13.0.r13.0/compiler.36424714_0"
        /*0030*/ 	.string	"-v  -suppress-debug-info  -lineinfo  -arch sm_90a "



//--------------------- .note.nv.cuinfo           --------------------------
	.section	.note.nv.cuinfo,"",@"SHT_NOTE"
	.sectionflags	@"SHF_NOTE_NV_CUINFO"
        /*0018*/ 	.short	0x0002
        /*001a*/ 	.short	0x005a
        /*001c*/ 	.short	0x0082
	.zero		2


//--------------------- .nv.info                  --------------------------
	.section	.nv.info,"",@"SHT_CUDA_INFO"
	.align	4


	//----- nvinfo : EIATTR_REGCOUNT
	.align		4
        /*0000*/ 	.byte	0x04, 0x2f
        /*0002*/ 	.short	(.L_1 - .L_0)
	.align		4
.L_0:
        /*0004*/ 	.word	index@(matmul_kernel)
        /*0008*/ 	.word	0x000000ff


	//----- nvinfo : EIATTR_FRAME_SIZE
	.align		4
.L_1:
        /*000c*/ 	.byte	0x04, 0x11
        /*000e*/ 	.short	(.L_3 - .L_2)
	.align		4
.L_2:
        /*0010*/ 	.word	index@(matmul_kernel)
        /*0014*/ 	.word	0x00000880


	//----- nvinfo : EIATTR_MIN_STACK_SIZE
	.align		4
.L_3:
        /*0018*/ 	.byte	0x04, 0x12
        /*001a*/ 	.short	(.L_5 - .L_4)
	.align		4
.L_4:
        /*001c*/ 	.word	index@(matmul_kernel)
        /*0020*/ 	.word	0x00000880
.L_5:


//--------------------- .nv.compat                --------------------------
	.section	.nv.compat,"",@"SHT_CUDA_COMPAT_INFO"
	.align	4
        /*0000*/ 	.byte	0x02, 0x09, 0x01, 0x00, 0x02, 0x02, 0x04, 0x00, 0x02, 0x05, 0x05, 0x00, 0x03, 0x07, 0x01, 0x01
        /*0010*/ 	.byte	0x02, 0x03, 0x00, 0x00, 0x02, 0x06, 0x01, 0x00, 0x04, 0x0b, 0x08, 0x00, 0x00, 0x00, 0x00, 0x00
        /*0020*/ 	.byte	0x00, 0x00, 0x00, 0x00


//--------------------- .nv.info.matmul_kernel    --------------------------
	.section	.nv.info.matmul_kernel,"",@"SHT_CUDA_INFO"
	.sectionflags	@""
	.align	4


	//----- nvinfo : EIATTR_CUDA_API_VERSION
	.align		4
        /*0000*/ 	.byte	0x04, 0x37
        /*0002*/ 	.short	(.L_7 - .L_6)
.L_6:
        /*0004*/ 	.word	0x00000082


	//----- nvinfo : EIATTR_KPARAM_INFO
	.align		4
.L_7:
        /*0008*/ 	.byte	0x04, 0x17
        /*000a*/ 	.short	(.L_9 - .L_8)
.L_8:
        /*000c*/ 	.word	0x00000000
        /*0010*/ 	.short	0x000d
        /*0012*/ 	.short	0x0048
        /*0014*/ 	.byte	0x00, 0xf4, 0x21, 0x00


	//----- nvinfo : EIATTR_KPARAM_INFO
	.align		4
.L_9:
        /*0018*/ 	.byte	0x04, 0x17
        /*001a*/ 	.short	(.L_11 - .L_10)
.L_10:
        /*001c*/ 	.word	0x00000000
        /*0020*/ 	.short	0x000c
        /*0022*/ 	.short	0x0040
        /*0024*/ 	.byte	0x00, 0xf4, 0x21, 0x00


	//----- nvinfo : EIATTR_KPARAM_INFO
	.align		4
.L_11:
        /*0028*/ 	.byte	0x04, 0x17
        /*002a*/ 	.short	(.L_13 - .L_12)
.L_12:
        /*002c*/ 	.word	0x00000000
        /*0030*/ 	.short	0x000b
        /*0032*/ 	.short	0x0038
        /*0034*/ 	.byte	0x00, 0xf0, 0x11, 0x00


	//----- nvinfo : EIATTR_KPARAM_INFO
	.align		4
.L_13:
        /*0038*/ 	.byte	0x04, 0x17
        /*003a*/ 	.short	(.L_15 - .L_14)
.L_14:
        /*003c*/ 	.word	0x00000000
        /*0040*/ 	.short	0x000a
        /*0042*/ 	.short	0x0034
        /*0044*/ 	.byte	0x00, 0xf0, 0x11, 0x00


	//----- nvinfo : EIATTR_KPARAM_INFO
	.align		4
.L_15:
        /*0048*/ 	.byte	0x04, 0x17
        /*004a*/ 	.short	(.L_17 - .L_16)
.L_16:
        /*004c*/ 	.word	0x00000000
        /*0050*/ 	.short	0x0009
        /*0052*/ 	.short	0x0030
        /*0054*/ 	.byte	0x00, 0xf0, 0x11, 0x00


	//----- nvinfo : EIATTR_KPARAM_INFO
	.align		4
.L_17:
        /*0058*/ 	.byte	0x04, 0x17
        /*005a*/ 	.short	(.L_19 - .L_18)
.L_18:
        /*005c*/ 	.word	0x00000000
        /*0060*/ 	.short	0x0008
        /*0062*/ 	.short	0x002c
        /*0064*/ 	.byte	0x00, 0xf0, 0x11, 0x00


	//----- nvinfo : EIATTR_KPARAM_INFO
	.align		4
.L_19:
        /*0068*/ 	.byte	0x04, 0x17
        /*006a*/ 	.short	(.L_21 - .L_20)
.L_20:
        /*006c*/ 	.word	0x00000000
        /*0070*/ 	.short	0x0007
        /*0072*/ 	.short	0x0028
        /*0074*/ 	.byte	0x00, 0xf0, 0x11, 0x00


	//----- nvinfo : EIATTR_KPARAM_INFO
	.align		4
.L_21:
        /*0078*/ 	.byte	0x04, 0x17
        /*007a*/ 	.short	(.L_23 - .L_22)
.L_22:
        /*007c*/ 	.word	0x00000000
        /*0080*/ 	.short	0x0006
        /*0082*/ 	.short	0x0024
        /*0084*/ 	.byte	0x00, 0xf0, 0x11, 0x00


	//----- nvinfo : EIATTR_KPARAM_INFO
	.align		4
.L_23:
        /*0088*/ 	.byte	0x04, 0x17
        /*008a*/ 	.short	(.L_25 - .L_24)
.L_24:
        /*008c*/ 	.word	0x00000000
        /*0090*/ 	.short	0x0005
        /*0092*/ 	.short	0x0020
        /*0094*/ 	.byte	0x00, 0xf0, 0x11, 0x00


	//----- nvinfo : EIATTR_KPARAM_INFO
	.align		4
.L_25:
        /*0098*/ 	.byte	0x04, 0x17
        /*009a*/ 	.short	(.L_27 - .L_26)
.L_26:
        /*009c*/ 	.word	0x00000000
        /*00a0*/ 	.short	0x0004
        /*00a2*/ 	.short	0x001c
        /*00a4*/ 	.byte	0x00, 0xf0, 0x11, 0x00


	//----- nvinfo : EIATTR_KPARAM_INFO
	.align		4
.L_27:
        /*00a8*/ 	.byte	0x04, 0x17
        /*00aa*/ 	.short	(.L_29 - .L_28)
.L_28:
        /*00ac*/ 	.word	0x00000000
        /*00b0*/ 	.short	0x0003
        /*00b2*/ 	.short	0x0018
        /*00b4*/ 	.byte	0x00, 0xf0, 0x11, 0x00


	//----- nvinfo : EIATTR_KPARAM_INFO
	.align		4
.L_29:
        /*00b8*/ 	.byte	0x04, 0x17
        /*00ba*/ 	.short	(.L_31 - .L_30)
.L_30:
        /*00bc*/ 	.word	0x00000000
        /*00c0*/ 	.short	0x0002
        /*00c2*/ 	.short	0x0010
        /*00c4*/ 	.byte	0x00, 0xf4, 0x21, 0x00


	//----- nvinfo : EIATTR_KPARAM_INFO
	.align		4
.L_31:
        /*00c8*/ 	.byte	0x04, 0x17
        /*00ca*/ 	.short	(.L_33 - .L_32)
.L_32:
        /*00cc*/ 	.word	0x00000000
        /*00d0*/ 	.short	0x0001
        /*00d2*/ 	.short	0x0008
        /*00d4*/ 	.byte	0x00, 0xf4, 0x21, 0x00


	//----- nvinfo : EIATTR_KPARAM_INFO
	.align		4
.L_33:
        /*00d8*/ 	.byte	0x04, 0x17
        /*00da*/ 	.short	(.L_35 - .L_34)
.L_34:
        /*00dc*/ 	.word	0x00000000
        /*00e0*/ 	.short	0x0000
        /*00e2*/ 	.short	0x0000
        /*00e4*/ 	.byte	0x00, 0xf4, 0x21, 0x00


	//----- nvinfo : EIATTR_EXPLICIT_CLUSTER
	.align		4
.L_35:
        /*00e8*/ 	.byte	0x01, 0x3e
	.zero		2


	//----- nvinfo : EIATTR_CTA_PER_CLUSTER
	.align		4
        /*00ec*/ 	.byte	0x04, 0x3d
        /*00ee*/ 	.short	(.L_37 - .L_36)
.L_36:
        /*00f0*/ 	.word	0x00000002
        /*00f4*/ 	.word	0x00000001
        /*00f8*/ 	.word	0x00000001


	//----- nvinfo : EIATTR_SPARSE_MMA_MASK
	.align		4
.L_37:
        /*00fc*/ 	.byte	0x03, 0x50
        /*00fe*/ 	.short	0x0000


	//----- nvinfo : EIATTR_MAXREG_COUNT
	.align		4
        /*0100*/ 	.byte	0x03, 0x1b
        /*0102*/ 	.short	0x00ff


	//----- nvinfo : EIATTR_NUM_BARRIERS
	.align		4
        /*0104*/ 	.byte	0x02, 0x4c
        /*0106*/ 	.byte	0x01
	.zero		1


	//----- nvinfo : EIATTR_ANNOTATIONS
	.align		4
        /*0108*/ 	.byte	0x04, 0x55
        /*010a*/ 	.short	(.L_39 - .L_38)


	//   ....[0]....
.L_38:
        /*010c*/ 	.word	0x00000001
        /*0110*/ 	.byte	0x90, 0x00, 0x00, 0x00, 0x01, 0x00, 0x00, 0x00, 0x60, 0x07, 0x00, 0x00, 0x01, 0x00, 0x00, 0x00
        /* <DEDUP_REMOVED lines=948> */
        /*3c60*/ 	.byte	0x20, 0xaa, 0x01, 0x00


	//----- nvinfo : EIATTR_MERCURY_ISA_VERSION
	.align		4
.L_39:
        /*3c64*/ 	.byte	0x03, 0x5f
        /*3c66*/ 	.short	0x0101


	//----- nvinfo : EIATTR_EXIT_INSTR_OFFSETS
	.align		4
        /*3c68*/ 	.byte	0x04, 0x1c
        /*3c6a*/ 	.short	(.L_41 - .L_40)


	//   ....[0]....
.L_40:
        /*3c6c*/ 	.word	0x00020260


	//   ....[1]....
        /*3c70*/ 	.word	0x00020280


	//----- nvinfo : EIATTR_REQNTID
	.align		4
.L_41:
        /*3c74*/ 	.byte	0x04, 0x10
        /*3c76*/ 	.short	(.L_43 - .L_42)
.L_42:
        /*3c78*/ 	.word	0x00000080
        /*3c7c*/ 	.word	0x00000001
        /*3c80*/ 	.word	0x00000001


	//----- nvinfo : EIATTR_CBANK_PARAM_SIZE
	.align		4
.L_43:
        /*3c84*/ 	.byte	0x03, 0x19
        /*3c86*/ 	.short	0x0050


	//----- nvinfo : EIATTR_PARAM_CBANK
	.align		4
        /*3c88*/ 	.byte	0x04, 0x0a
        /*3c8a*/ 	.short	(.L_45 - .L_44)
	.align		4
.L_44:
        /*3c8c*/ 	.word	index@(.nv.constant0.matmul_kernel)
        /*3c90*/ 	.short	0x0210
        /*3c92*/ 	.short	0x0050


	//----- nvinfo : EIATTR_SW_WAR
	.align		4
.L_45:
        /*3c94*/ 	.byte	0x04, 0x36
        /*3c96*/ 	.short	(.L_47 - .L_46)
.L_46:
        /*3c98*/ 	.word	0x00000008
.L_47:


//--------------------- .nv.callgraph             --------------------------
	.section	.nv.callgraph,"",@"SHT_CUDA_CALLGRAPH"
	.align	4
	.sectionentsize	8
	.align		4
        /*0000*/ 	.word	0x00000000
	.align		4
        /*0004*/ 	.word	0xffffffff
	.align		4
        /*0008*/ 	.word	0x00000000
	.align		4
        /*000c*/ 	.word	0xfffffffe
	.align		4
        /*0010*/ 	.word	0x00000000
	.align		4
        /*0014*/ 	.word	0xfffffffd
	.align		4
        /*0018*/ 	.word	0x00000000
	.align		4
        /*001c*/ 	.word	0xfffffffc


//--------------------- .text.matmul_kernel       --------------------------
	.section	.text.matmul_kernel,"ax",@progbits
	.align	128
        .global         matmul_kernel
        .type           matmul_kernel,@function
        .size           matmul_kernel,(.L_x_3 - matmul_kernel)
        .other          matmul_kernel,@"STO_CUDA_ENTRY STV_DEFAULT"
matmul_kernel:
.text.matmul_kernel:
[----:B------:R-:W1:Y:S08]  /*0000*/  LDC R1, c[0x0][0x28] ;  /* 0x00000a00ff017b82 */ /* 0x000e700000000800 */
[----:B------:R-:W2:Y:S01]  /*0010*/  LDC.64 R2, c[0x0][0x228] ;  /* 0x00008a00ff027b82 */ /* 0x000ea20000000a00 */
[----:B-1----:R-:W-:Y:S01]  /*0020*/  VIADD R1, R1, 0xfffff780 ;  /* 0xfffff78001017836 */ /* 0x002fe20000000000 */
[----:B------:R-:W1:Y:S01]  /*0030*/  S2R R72, SR_TID.X ;  /* 0x0000000000487919 */ /* 0x000e620000002100 */
[----:B------:R-:W-:Y:S01]  /*0040*/  UMOV UR12, 0x400 ;  /* 0x00000400000c7882 */ /* 0x000fe20000000000 */
[----:B------:R-:W-:-:S04]  /*0050*/  ULDC.64 UR16, c[0x0][0x208] ;  /* 0x0000820000107ab9 */ /* 0x000fc80000000a00 */
[----:B------:R-:W3:Y:S08]  /*0060*/  S2UR UR4, SR_CTAID.X ;  /* 0x00000000000479c3 */ /* 0x000ef00000002500 */
[----:B------:R-:W4:Y:S01]  /*0070*/  S2UR UR6, SR_CgaCtaId ;  /* 0x00000000000679c3 */ /* 0x000f220000008800 */
[----:B--2---:R-:W-:Y:S01]  /*0080*/  IMAD.MOV.U32 R70, RZ, RZ, R3 ;  /* 0x000000ffff467224 */ /* 0x004fe200078e0003 */
[----:B------:R2:W-:Y:S01]  /*0090*/  STL.64 [R1+0x650], R2 ;  /* 0x0006500201007387 */ /* 0x0005e20000100a00 */
[----:B------:R-:W-:-:S05]  /*00a0*/  IMAD.MOV.U32 R68, RZ, RZ, R2 ;  /* 0x000000ffff447224 */ /* 0x000fca00078e0002 */
[----:B------:R-:W1:Y:S01]  /*00b0*/  LDC.64 R244, c[0x0][0x238] ;  /* 0x00008e00fff47b82 */ /* 0x000e620000000a00 */
[----:B------:R-:W-:Y:S02]  /*00c0*/  IADD3 R0, R70, 0x7f, RZ ;  /* 0x0000007f46007810 */ /* 0x000fe40007ffe0ff */
[----:B------:R-:W-:Y:S02]  /*00d0*/  IABS R8, R68 ;  /* 0x0000004400087213 */ /* 0x000fe40000000000 */
[----:B---3--:R-:W-:Y:S01]  /*00e0*/  I2FP.F32.U32 R5, UR4 ;  /* 0x0000000400057c45 */ /* 0x008fe20008201000 */
[----:B------:R-:W-:Y:S01]  /*00f0*/  ULDC UR4, c[0x0][0x150] ;  /* 0x0000540000047ab9 */ /* 0x000fe20000000800 */
[----:B--2---:R-:W-:-:S03]  /*0100*/  SHF.R.S32.HI R3, RZ, 0x1f, R0 ;  /* 0x0000001fff037819 */ /* 0x004fc60000011400 */
[----:B------:R-:W-:Y:S01]  /*0110*/  FMUL R5, R5, UR4 ;  /* 0x0000000405057c20 */ /* 0x000fe20008400000 */
[----:B----4-:R-:W-:Y:S01]  /*0120*/  USHF.L.U32 UR5, UR6, 0x8, URZ ;  /* 0x0000000806057899 */ /* 0x010fe2000800063f */
[----:B------:R-:W-:Y:S01]  /*0130*/  LEA.HI R3, R3, R0, RZ, 0x7 ;  /* 0x0000000003037211 */ /* 0x000fe200078f38ff */
[----:B------:R-:W-:-:S03]  /*0140*/  ULEA UR12, UR6, UR12, 0x18 ;  /* 0x0000000c060c7291 */ /* 0x000fc6000f8ec03f */
[----:B------:R-:W2:Y:S01]  /*0150*/  F2I.U32.TRUNC.NTZ R5, R5 ;  /* 0x0000000500057305 */ /* 0x000ea2000020f000 */
[----:B------:R-:W-:Y:S01]  /*0160*/  SHF.R.S32.HI R3, RZ, 0x7, R3 ;  /* 0x00000007ff037819 */ /* 0x000fe20000011403 */
[----:B------:R-:W-:-:S04]  /*0170*/  ULOP3.LUT UR5, UR5, 0x100, URZ, 0xc0, !UPT ;  /* 0x0000010005057892 */ /* 0x000fc8000f8ec03f */
[----:B------:R-:W-:Y:S02]  /*0180*/  IMAD.SHL.U32 R4, R3, 0x8, RZ ;  /* 0x0000000803047824 */ /* 0x000fe400078e00ff */
[C---:B-1----:R-:W-:Y:S02]  /*0190*/  IMAD R163, R244.reuse, 0x2a, RZ ;  /* 0x0000002af4a37824 */ /* 0x042fe400078e02ff */
[C---:B------:R-:W-:Y:S01]  /*01a0*/  IMAD R165, R244.reuse, 0x2b, RZ ;  /* 0x0000002bf4a57824 */ /* 0x040fe200078e02ff */
[----:B------:R-:W-:Y:S01]  /*01b0*/  IABS R7, R4 ;  /* 0x0000000400077213 */ /* 0x000fe20000000000 */
[C---:B------:R-:W-:Y:S02]  /*01c0*/  IMAD R168, R244.reuse, 0x2c, RZ ;  /* 0x0000002cf4a87824 */ /* 0x040fe400078e02ff */
[C---:B------:R-:W-:Y:S01]  /*01d0*/  IMAD R172, R244.reuse, 0x2d, RZ ;  /* 0x0000002df4ac7824 */ /* 0x040fe200078e02ff */
[----:B------:R-:W1:Y:S01]  /*01e0*/  I2F.RP R0, R7 ;  /* 0x0000000700007306 */ /* 0x000e620000209400 */
[----:B--2---:R-:W-:Y:S01]  /*01f0*/  IABS R11, R5 ;  /* 0x00000005000b7213 */ /* 0x004fe20000000000 */
[----:B------:R-:W-:-:S02]  /*0200*/  IMAD R176, R244, 0x2e, RZ ;  /* 0x0000002ef4b07824 */ /* 0x000fc400078e02ff */
[C---:B------:R-:W-:Y:S02]  /*0210*/  IMAD R178, R244.reuse, 0x2f, RZ ;  /* 0x0000002ff4b27824 */ /* 0x040fe400078e02ff */
[C---:B------:R-:W-:Y:S02]  /*0220*/  IMAD R182, R244.reuse, 0x30, RZ ;  /* 0x00000030f4b67824 */ /* 0x040fe400078e02ff */
[C---:B------:R-:W-:Y:S02]  /*0230*/  IMAD R186, R244.reuse, 0x31, RZ ;  /* 0x00000031f4ba7824 */ /* 0x040fe400078e02ff */
[C---:B------:R-:W-:Y:S02]  /*0240*/  IMAD R190, R244.reuse, 0x32, RZ ;  /* 0x00000032f4be7824 */ /* 0x040fe400078e02ff */
[C---:B------:R-:W-:Y:S02]  /*0250*/  IMAD R192, R244.reuse, 0x33, RZ ;  /* 0x00000033f4c07824 */ /* 0x040fe400078e02ff */
[C---:B------:R-:W-:Y:S01]  /*0260*/  IMAD R196, R244.reuse, 0x34, RZ ;  /* 0x00000034f4c47824 */ /* 0x040fe200078e02ff */
[----:B-1----:R-:W1:Y:S01]  /*0270*/  MUFU.RCP R0, R0 ;  /* 0x0000000000007308 */ /* 0x002e620000001000 */
[----:B------:R-:W-:-:S02]  /*0280*/  IMAD R200, R244, 0x35, RZ ;  /* 0x00000035f4c87824 */ /* 0x000fc400078e02ff */
[C---:B------:R-:W-:Y:S02]  /*0290*/  IMAD R204, R244.reuse, 0x36, RZ ;  /* 0x00000036f4cc7824 */ /* 0x040fe400078e02ff */
[C---:B------:R-:W-:Y:S02]  /*02a0*/  IMAD R208, R244.reuse, 0x37, RZ ;  /* 0x00000037f4d07824 */ /* 0x040fe400078e02ff */
[----:B------:R-:W-:Y:S02]  /*02b0*/  IMAD R218, R244, 0x38, RZ ;  /* 0x00000038f4da7824 */ /* 0x000fe400078e02ff */
[----:B-1----:R-:W-:Y:S01]  /*02c0*/  VIADD R2, R0, 0xffffffe ;  /* 0x0ffffffe00027836 */ /* 0x002fe20000000000 */
[----:B------:R-:W-:-:S03]  /*02d0*/  IABS R0, R4 ;  /* 0x0000000400007213 */ /* 0x000fc60000000000 */
[----:B------:R1:W2:Y:S02]  /*02e0*/  F2I.FTZ.U32.TRUNC.NTZ R3, R2 ;  /* 0x0000000200037305 */ /* 0x0002a4000021f000 */
[----:B------:R-:W-:Y:S01]  /*02f0*/  IMAD.MOV R0, RZ, RZ, -R0 ;  /* 0x000000ffff007224 */ /* 0x000fe200078e0a00 */
[----:B-1----:R-:W-:Y:S01]  /*0300*/  MOV R2, RZ ;  /* 0x000000ff00027202 */ /* 0x002fe20000000f00 */
[----:B--2---:R-:W-:-:S04]  /*0310*/  IMAD.MOV R6, RZ, RZ, -R3 ;  /* 0x000000ffff067224 */ /* 0x004fc800078e0a03 */
[----:B------:R-:W-:-:S04]  /*0320*/  IMAD R9, R6, R7, RZ ;  /* 0x0000000706097224 */ /* 0x000fc800078e02ff */
[----:B------:R-:W-:-:S06]  /*0330*/  IMAD.HI.U32 R2, R3, R9, R2 ;  /* 0x0000000903027227 */ /* 0x000fcc00078e0002 */
[----:B------:R-:W-:-:S04]  /*0340*/  IMAD.HI.U32 R2, R2, R11, RZ ;  /* 0x0000000b02027227 */ /* 0x000fc800078e00ff */
[----:B------:R-:W-:-:S05]  /*0350*/  IMAD R0, R2, R0, R11 ;  /* 0x0000000002007224 */ /* 0x000fca00078e020b */
[----:B------:R-:W-:-:S13]  /*0360*/  ISETP.GT.U32.AND P1, PT, R7, R0, PT ;  /* 0x000000000700720c */ /* 0x000fda0003f24070 */
[----:B------:R-:W-:Y:S02]  /*0370*/  @!P1 IMAD.IADD R0, R0, 0x1, -R7 ;  /* 0x0000000100009824 */ /* 0x000fe400078e0a07 */
[----:B------:R-:W-:Y:S01]  /*0380*/  @!P1 VIADD R2, R2, 0x1 ;  /* 0x0000000102029836 */ /* 0x000fe20000000000 */
[----:B------:R-:W-:Y:S02]  /*0390*/  ISETP.NE.AND P1, PT, R4, RZ, PT ;  /* 0x000000ff0400720c */ /* 0x000fe40003f25270 */
[----:B------:R-:W-:Y:S02]  /*03a0*/  ISETP.GE.U32.AND P0, PT, R0, R7, PT ;  /* 0x000000070000720c */ /* 0x000fe40003f06070 */
[----:B------:R-:W-:-:S04]  /*03b0*/  LOP3.LUT R0, R5, R4, RZ, 0x3c, !PT ;  /* 0x0000000405007212 */ /* 0x000fc800078e3cff */
[----:B------:R-:W-:Y:S01]  /*03c0*/  ISETP.GE.AND P2, PT, R0, RZ, PT ;  /* 0x000000ff0000720c */ /* 0x000fe20003f46270 */
[----:B------:R-:W-:-:S05]  /*03d0*/  VIADD R0, R68, 0x1ff ;  /* 0x000001ff44007836 */ /* 0x000fca0000000000 */
[----:B------:R-:W-:Y:S02]  /*03e0*/  SHF.R.S32.HI R3, RZ, 0x1f, R0 ;  /* 0x0000001fff037819 */ /* 0x000fe40000011400 */
[----:B------:R-:W-:Y:S02]  /*03f0*/  @P0 IADD3 R2, R2, 0x1, RZ ;  /* 0x0000000102020810 */ /* 0x000fe40007ffe0ff */
[----:B------:R-:W-:-:S03]  /*0400*/  LEA.HI R3, R3, R0, RZ, 0x9 ;  /* 0x0000000003037211 */ /* 0x000fc600078f48ff */
[----:B------:R-:W-:Y:S01]  /*0410*/  @!P2 IMAD.MOV R2, RZ, RZ, -R2 ;  /* 0x000000ffff02a224 */ /* 0x000fe200078e0a02 */
[----:B------:R-:W-:-:S05]  /*0420*/  @!P1 LOP3.LUT R2, RZ, R4, RZ, 0x33, !PT ;  /* 0x00000004ff029212 */ /* 0x000fca00078e33ff */
[----:B------:R-:W-:Y:S02]  /*0430*/  IMAD.SHL.U32 R15, R2, 0x8, RZ ;  /* 0x00000008020f7824 */ /* 0x000fe400078e00ff */
[----:B------:R-:W-:-:S03]  /*0440*/  IMAD.MOV R2, RZ, RZ, -R2 ;  /* 0x000000ffff027224 */ /* 0x000fc600078e0a02 */
[----:B------:R-:W-:Y:S01]  /*0450*/  LEA.HI.SX32 R3, R3, -R15, 0x17 ;  /* 0x8000000f03037211 */ /* 0x000fe200078fbaff */
[----:B------:R-:W-:Y:S02]  /*0460*/  IMAD R17, R4, R2, R5 ;  /* 0x0000000204117224 */ /* 0x000fe400078e0205 */
[----:B------:R-:W-:Y:S01]  /*0470*/  IMAD.MOV.U32 R2, RZ, RZ, RZ ;  /* 0x000000ffff027224 */ /* 0x000fe200078e00ff */
[----:B------:R-:W-:Y:S02]  /*0480*/  VIMNMX R14, R3, 0x8, PT ;  /* 0x00000008030e7848 */ /* 0x000fe40003fe0100 */
[----:B------:R-:W-:Y:S02]  /*0490*/  IABS R4, R17 ;  /* 0x0000001100047213 */ /* 0x000fe40000000000 */
[----:B------:R-:W-:-:S04]  /*04a0*/  IABS R7, R14 ;  /* 0x0000000e00077213 */ /* 0x000fc80000000000 */
[----:B------:R-:W1:Y:S08]  /*04b0*/  I2F.RP R0, R7 ;  /* 0x0000000700007306 */ /* 0x000e700000209400 */
[----:B-1----:R-:W1:Y:S02]  /*04c0*/  MUFU.RCP R0, R0 ;  /* 0x0000000000007308 */ /* 0x002e640000001000 */
[----:B-1----:R-:W-:-:S02]  /*04d0*/  IADD3 R3, R0, 0xffffffe, RZ ;  /* 0x0ffffffe00037810 */ /* 0x002fc40007ffe0ff */
[----:B------:R-:W-:-:S04]  /*04e0*/  IABS R0, R70 ;  /* 0x0000004600007213 */ /* 0x000fc80000000000 */
[----:B------:R-:W1:Y:S02]  /*04f0*/  F2I.FTZ.U32.TRUNC.NTZ R3, R3 ;  /* 0x0000000300037305 */ /* 0x000e64000021f000 */
[----:B-1----:R-:W-:-:S04]  /*0500*/  IMAD.MOV R6, RZ, RZ, -R3 ;  /* 0x000000ffff067224 */ /* 0x002fc800078e0a03 */
[----:B------:R-:W-:Y:S01]  /*0510*/  IMAD R5, R6, R7, RZ ;  /* 0x0000000706057224 */ /* 0x000fe200078e02ff */
[----:B------:R-:W-:-:S03]  /*0520*/  IABS R6, R14 ;  /* 0x0000000e00067213 */ /* 0x000fc60000000000 */
[----:B------:R-:W-:Y:S01]  /*0530*/  IMAD.HI.U32 R2, R3, R5, R2 ;  /* 0x0000000503027227 */ /* 0x000fe200078e0002 */
[----:B------:R-:W-:Y:S02]  /*0540*/  IADD3 R5, RZ, -R6, RZ ;  /* 0x80000006ff057210 */ /* 0x000fe40007ffe0ff */
[----:B------:R-:W1:Y:S03]  /*0550*/  I2F.RP R6, R0 ;  /* 0x0000000000067306 */ /* 0x000e660000209400 */
[----:B------:R-:W-:-:S04]  /*0560*/  IMAD.HI.U32 R3, R2, R4, RZ ;  /* 0x0000000402037227 */ /* 0x000fc800078e00ff */
[----:B------:R-:W-:Y:S02]  /*0570*/  IMAD R4, R3, R5, R4 ;  /* 0x0000000503047224 */ /* 0x000fe400078e0204 */
[----:B------:R-:W-:-:S03]  /*0580*/  IMAD.MOV.U32 R2, RZ, RZ, R8 ;  /* 0x000000ffff027224 */ /* 0x000fc600078e0008 */
[----:B------:R-:W-:Y:S01]  /*0590*/  ISETP.GT.U32.AND P1, PT, R7, R4, PT ;  /* 0x000000040700720c */ /* 0x000fe20003f24070 */
[----:B------:R-:W2:Y:S08]  /*05a0*/  I2F.RP R5, R2 ;  /* 0x0000000200057306 */ /* 0x000eb00000209400 */
[----:B-1----:R-:W1:Y:S04]  /*05b0*/  MUFU.RCP R6, R6 ;  /* 0x0000000600067308 */ /* 0x002e680000001000 */
[----:B------:R-:W-:Y:S01]  /*05c0*/  @!P1 IMAD.IADD R4, R4, 0x1, -R7 ;  /* 0x0000000104049824 */ /* 0x000fe200078e0a07 */
[----:B------:R-:W-:-:S02]  /*05d0*/  @!P1 IADD3 R3, R3, 0x1, RZ ;  /* 0x0000000103039810 */ /* 0x000fc40007ffe0ff */
[----:B------:R-:W-:Y:S01]  /*05e0*/  ISETP.NE.AND P1, PT, R14, RZ, PT ;  /* 0x000000ff0e00720c */ /* 0x000fe20003f25270 */
[----:B--2---:R-:W2:Y:S01]  /*05f0*/  MUFU.RCP R5, R5 ;  /* 0x0000000500057308 */ /* 0x004ea20000001000 */
[----:B------:R-:W-:Y:S02]  /*0600*/  ISETP.GE.U32.AND P0, PT, R4, R7, PT ;  /* 0x000000070400720c */ /* 0x000fe40003f06070 */
[----:B------:R-:W-:Y:S02]  /*0610*/  LOP3.LUT R4, R17, R14, RZ, 0x3c, !PT ;  /* 0x0000000e11047212 */ /* 0x000fe400078e3cff */
[----:B------:R-:W-:Y:S02]  /*0620*/  SHF.R.U32.HI R7, RZ, 0x6, R72 ;  /* 0x00000006ff077819 */ /* 0x000fe40000011648 */
[----:B------:R-:W-:Y:S01]  /*0630*/  ISETP.GE.AND P2, PT, R4, RZ, PT ;  /* 0x000000ff0400720c */ /* 0x000fe20003f46270 */
[----:B-1----:R-:W-:Y:S01]  /*0640*/  VIADD R8, R6, 0xffffffe ;  /* 0x0ffffffe06087836 */ /* 0x002fe20000000000 */
[----:B------:R-:W-:-:S02]  /*0650*/  SGXT.U32 R7, R7, 0x1 ;  /* 0x000000010707781a */ /* 0x000fc40000000000 */
[----:B------:R-:W-:Y:S01]  /*0660*/  SHF.R.S32.HI R6, RZ, 0x6, R72 ;  /* 0x00000006ff067819 */ /* 0x000fe20000011448 */
[----:B------:R1:W3:Y:S02]  /*0670*/  F2I.FTZ.U32.TRUNC.NTZ R9, R8 ;  /* 0x0000000800097305 */ /* 0x0002e4000021f000 */
[----:B------:R-:W-:Y:S01]  /*0680*/  @P0 VIADD R3, R3, 0x1 ;  /* 0x0000000103030836 */ /* 0x000fe20000000000 */
[----:B------:R-:W-:Y:S01]  /*0690*/  SHF.L.U32 R4, R72, 0x2, RZ ;  /* 0x0000000248047819 */ /* 0x000fe200000006ff */
[----:B--2---:R-:W-:Y:S01]  /*06a0*/  VIADD R5, R5, 0xffffffe ;  /* 0x0ffffffe05057836 */ /* 0x004fe20000000000 */
[----:B------:R-:W-:Y:S01]  /*06b0*/  SGXT R6, R6, 0x1 ;  /* 0x000000010606781a */ /* 0x000fe20000000200 */
[----:B------:R-:W-:Y:S02]  /*06c0*/  IMAD.MOV.U32 R11, RZ, RZ, R3 ;  /* 0x000000ffff0b7224 */ /* 0x000fe400078e0003 */
[----:B-1----:R-:W-:Y:S02]  /*06d0*/  IMAD.MOV.U32 R8, RZ, RZ, RZ ;  /* 0x000000ffff087224 */ /* 0x002fe400078e00ff */
[----:B------:R-:W1:Y:S01]  /*06e0*/  F2I.FTZ.U32.TRUNC.NTZ R5, R5 ;  /* 0x0000000500057305 */ /* 0x000e62000021f000 */
[----:B------:R-:W-:Y:S01]  /*06f0*/  @!P2 IMAD.MOV R11, RZ, RZ, -R11 ;  /* 0x000000ffff0ba224 */ /* 0x000fe200078e0a0b */
[----:B------:R-:W-:-:S02]  /*0700*/  @!P1 LOP3.LUT R11, RZ, R14, RZ, 0x33, !PT ;  /* 0x0000000eff0b9212 */ /* 0x000fc400078e33ff */
[----:B---3--:R-:W-:-:S03]  /*0710*/  IADD3 R3, RZ, -R9, RZ ;  /* 0x80000009ff037210 */ /* 0x008fc60007ffe0ff */
[----:B------:R-:W-:Y:S02]  /*0720*/  IMAD.SHL.U32 R10, R11, 0x80, RZ ;  /* 0x000000800b0a7824 */ /* 0x000fe400078e00ff */
[----:B------:R-:W-:Y:S02]  /*0730*/  IMAD.MOV R11, RZ, RZ, -R11 ;  /* 0x000000ffff0b7224 */ /* 0x000fe400078e0a0b */
[----:B------:R-:W-:Y:S01]  /*0740*/  IMAD R3, R3, R0, RZ ;  /* 0x0000000003037224 */ /* 0x000fe200078e02ff */
[----:B------:R-:W-:Y:S01]  /*0750*/  LOP3.LUT R7, R10, R7, RZ, 0xfc, !PT ;  /* 0x000000070a077212 */ /* 0x000fe200078efcff */
[----:B------:R2:W-:Y:S02]  /*0760*/  STL [R1+0x75c], R10 ;  /* 0x00075c0a01007387 */ /* 0x0005e40000100800 */
[----:B------:R-:W-:Y:S01]  /*0770*/  IMAD.HI.U32 R3, R9, R3, R8 ;  /* 0x0000000309037227 */ /* 0x000fe200078e0008 */
[C---:B------:R-:W-:Y:S02]  /*0780*/  LOP3.LUT R16, R7.reuse, 0x2, RZ, 0xfc, !PT ;  /* 0x0000000207107812 */ /* 0x040fe400078efcff */
[----:B------:R-:W-:-:S02]  /*0790*/  LOP3.LUT R18, R7, 0x4, RZ, 0xfc, !PT ;  /* 0x0000000407127812 */ /* 0x000fc400078efcff */
[----:B------:R-:W-:Y:S02]  /*07a0*/  IABS R12, R16 ;  /* 0x00000010000c7213 */ /* 0x000fe40000000000 */
[----:B------:R-:W-:Y:S02]  /*07b0*/  IABS R13, R18 ;  /* 0x00000012000d7213 */ /* 0x000fe40000000000 */
[----:B------:R-:W-:Y:S01]  /*07c0*/  LOP3.LUT R9, R6, 0x90, RZ, 0xc0, !PT ;  /* 0x0000009006097812 */ /* 0x000fe200078ec0ff */
[----:B------:R-:W-:Y:S01]  /*07d0*/  IMAD.HI.U32 R6, R3, R12, RZ ;  /* 0x0000000c03067227 */ /* 0x000fe200078e00ff */
[----:B------:R-:W-:Y:S02]  /*07e0*/  LOP3.LUT R19, R7, 0x6, RZ, 0xfc, !PT ;  /* 0x0000000607137812 */ /* 0x000fe400078efcff */
[----:B------:R-:W-:Y:S01]  /*07f0*/  LOP3.LUT R9, R9, 0x7c, R4, 0x78, !PT ;  /* 0x0000007c09097812 */ /* 0x000fe200078e7804 */
[----:B------:R-:W-:Y:S01]  /*0800*/  IMAD.HI.U32 R8, R3, R13, RZ ;  /* 0x0000000d03087227 */ /* 0x000fe200078e00ff */
[----:B------:R-:W-:-:S02]  /*0810*/  LOP3.LUT R20, R7, 0x8, RZ, 0xfc, !PT ;  /* 0x0000000807147812 */ /* 0x000fc400078efcff */
[C---:B------:R-:W-:Y:S01]  /*0820*/  LOP3.LUT R21, R7.reuse, 0xa, RZ, 0xfc, !PT ;  /* 0x0000000a07157812 */ /* 0x040fe200078efcff */
[----:B------:R-:W-:Y:S01]  /*0830*/  IMAD R4, R14, R11, R17 ;  /* 0x0000000b0e047224 */ /* 0x000fe200078e0211 */
[----:B------:R-:W-:Y:S01]  /*0840*/  IADD3 R11, -R6, RZ, RZ ;  /* 0x000000ff060b7210 */ /* 0x000fe20007ffe1ff */
[----:B------:R-:W-:Y:S01]  /*0850*/  IMAD.SHL.U32 R14, R72, 0x200, RZ ;  /* 0x00000200480e7824 */ /* 0x000fe200078e00ff */
[----:B------:R-:W-:Y:S01]  /*0860*/  ISETP.GE.AND P5, PT, R16, RZ, PT ;  /* 0x000000ff1000720c */ /* 0x000fe20003fa6270 */
[----:B------:R-:W-:Y:S01]  /*0870*/  IMAD.MOV R8, RZ, RZ, -R8 ;  /* 0x000000ffff087224 */ /* 0x000fe200078e0a08 */
[----:B------:R-:W-:Y:S01]  /*0880*/  LOP3.LUT R22, R7, 0x10, RZ, 0xfc, !PT ;  /* 0x0000001007167812 */ /* 0x000fe200078efcff */
[----:B-1----:R-:W-:Y:S01]  /*0890*/  IMAD.MOV R17, RZ, RZ, -R5 ;  /* 0x000000ffff117224 */ /* 0x002fe200078e0a05 */
[----:B------:R-:W-:Y:S01]  /*08a0*/  LOP3.LUT R14, R9, 0x4000, R14, 0xf8, !PT ;  /* 0x00004000090e7812 */ /* 0x000fe200078ef80e */
[C---:B------:R-:W-:Y:S01]  /*08b0*/  IMAD R9, R0.reuse, R11, R12 ;  /* 0x0000000b00097224 */ /* 0x040fe200078e020c */
[----:B------:R-:W-:Y:S01]  /*08c0*/  IABS R12, R20 ;  /* 0x00000014000c7213 */ /* 0x000fe20000000000 */
[C---:B------:R-:W-:Y:S01]  /*08d0*/  IMAD R13, R0.reuse, R8, R13 ;  /* 0x00000008000d7224 */ /* 0x040fe200078e020d */
[----:B------:R-:W-:Y:S01]  /*08e0*/  IABS R8, R19 ;  /* 0x0000001300087213 */ /* 0x000fe20000000000 */
[----:B------:R-:W-:Y:S01]  /*08f0*/  IMAD.IADD R15, R15, 0x1, R4 ;  /* 0x000000010f0f7824 */ /* 0x000fe200078e0204 */
[C---:B------:R-:W-:Y:S01]  /*0900*/  ISETP.GT.U32.AND P0, PT, R0.reuse, R9, PT ;  /* 0x000000090000720c */ /* 0x040fe20003f04070 */
[----:B------:R-:W-:Y:S01]  /*0910*/  IMAD R11, R17, R2, RZ ;  /* 0x00000002110b7224 */ /* 0x000fe200078e02ff */
[----:B------:R-:W-:Y:S01]  /*0920*/  ISETP.GT.U32.AND P1, PT, R0, R13, PT ;  /* 0x0000000d0000720c */ /* 0x000fe20003f24070 */
[----:B------:R-:W-:Y:S01]  /*0930*/  IMAD.MOV.U32 R4, RZ, RZ, RZ ;  /* 0x000000ffff047224 */ /* 0x000fe200078e00ff */
[----:B------:R-:W-:-:S02]  /*0940*/  R2UR UR4, R15 ;  /* 0x000000000f0472ca */ /* 0x000fc400000e0000 */
[----:B------:R-:W-:Y:S01]  /*0950*/  IABS R17, R21 ;  /* 0x0000001500117213 */ /* 0x000fe20000000000 */
[----:B------:R-:W-:Y:S01]  /*0960*/  IMAD.HI.U32 R6, R5, R11, R4 ;  /* 0x0000000b05067227 */ /* 0x000fe200078e0004 */
[----:B------:R-:W-:Y:S02]  /*0970*/  ISETP.GE.AND P2, PT, R18, RZ, PT ;  /* 0x000000ff1200720c */ /* 0x000fe40003f46270 */
[----:B------:R-:W-:Y:S01]  /*0980*/  LOP3.LUT R24, R7, 0x12, RZ, 0xfc, !PT ;  /* 0x0000001207187812 */ /* 0x000fe200078efcff */
[----:B------:R-:W-:Y:S01]  /*0990*/  IMAD.HI.U32 R4, R3, R8, RZ ;  /* 0x0000000803047227 */ /* 0x000fe200078e00ff */
[----:B------:R-:W-:Y:S02]  /*09a0*/  LOP3.LUT R26, R7, 0x16, RZ, 0xfc, !PT ;  /* 0x00000016071a7812 */ /* 0x000fe400078efcff */
[----:B------:R-:W-:Y:S01]  /*09b0*/  @!P0 IADD3 R9, R9, -R0, RZ ;  /* 0x8000000009098210 */ /* 0x000fe20007ffe0ff */
[----:B------:R-:W-:Y:S01]  /*09c0*/  IMAD.HI.U32 R5, R3, R12, RZ ;  /* 0x0000000c03057227 */ /* 0x000fe200078e00ff */
[----:B------:R-:W-:Y:S01]  /*09d0*/  IABS R18, R24 ;  /* 0x0000001800127213 */ /* 0x000fe20000000000 */
[----:B------:R-:W-:Y:S01]  /*09e0*/  ULEA UR4, UR4, UR5, 0x9 ;  /* 0x0000000504047291 */ /* 0x000fe2000f8e483f */
[C---:B------:R-:W-:Y:S01]  /*09f0*/  ISETP.GT.U32.AND P4, PT, R0.reuse, R9, PT ;  /* 0x000000090000720c */ /* 0x040fe20003f84070 */
[----:B------:R-:W-:Y:S01]  /*0a00*/  IMAD.MOV R15, RZ, RZ, -R4 ;  /* 0x000000ffff0f7224 */ /* 0x000fe200078e0a04 */
[C---:B------:R-:W-:Y:S01]  /*0a10*/  LOP3.LUT R25, R7.reuse, 0x14, RZ, 0xfc, !PT ;  /* 0x0000001407197812 */ /* 0x040fe200078efcff */
[----:B------:R-:W-:Y:S01]  /*0a20*/  IMAD.MOV R5, RZ, RZ, -R5 ;  /* 0x000000ffff057224 */ /* 0x000fe200078e0a05 */
[----:B------:R-:W-:Y:S01]  /*0a30*/  LOP3.LUT R27, R7, 0x1a, RZ, 0xfc, !PT ;  /* 0x0000001a071b7812 */ /* 0x000fe200078efcff */
[C---:B------:R-:W-:Y:S01]  /*0a40*/  IMAD R8, R0.reuse, R15, R8 ;  /* 0x0000000f00087224 */ /* 0x040fe200078e0208 */
[----:B------:R-:W-:Y:S01]  /*0a50*/  IABS R23, R25 ;  /* 0x0000001900177213 */ /* 0x000fe20000000000 */
[----:B------:R-:W-:Y:S01]  /*0a60*/  @!P1 IMAD.IADD R13, R13, 0x1, -R0 ;  /* 0x000000010d0d9824 */ /* 0x000fe200078e0a00 */
[----:B------:R-:W-:Y:S01]  /*0a70*/  ISETP.GE.AND P1, PT, R19, RZ, PT ;  /* 0x000000ff1300720c */ /* 0x000fe20003f26270 */
[C---:B------:R-:W-:Y:S01]  /*0a80*/  IMAD R15, R0.reuse, R5, R12 ;  /* 0x00000005000f7224 */ /* 0x040fe200078e020c */
[C---:B------:R-:W-:Y:S01]  /*0a90*/  ISETP.GT.U32.AND P0, PT, R0.reuse, R8, PT ;  /* 0x000000080000720c */ /* 0x040fe20003f04070 */
[----:B------:R-:W-:Y:S01]  /*0aa0*/  IMAD.HI.U32 R11, R3, R17, RZ ;  /* 0x00000011030b7227 */ /* 0x000fe200078e00ff */
[----:B------:R-:W-:-:S02]  /*0ab0*/  ISETP.GT.U32.AND P6, PT, R0, R13, PT ;  /* 0x0000000d0000720c */ /* 0x000fc40003fc4070 */
[----:B------:R-:W-:Y:S01]  /*0ac0*/  ISETP.GT.U32.AND P3, PT, R0, R15, PT ;  /* 0x0000000f0000720c */ /* 0x000fe20003f64070 */
[----:B------:R-:W-:Y:S01]  /*0ad0*/  @!P4 IMAD.IADD R9, R9, 0x1, -R0 ;  /* 0x000000010909c824 */ /* 0x000fe200078e0a00 */
[----:B------:R-:W-:Y:S02]  /*0ae0*/  IADD3 R11, -R11, RZ, RZ ;  /* 0x000000ff0b0b7210 */ /* 0x000fe40007ffe1ff */
[----:B------:R-:W-:Y:S01]  /*0af0*/  LOP3.LUT R12, R7, 0xc, RZ, 0xfc, !PT ;  /* 0x0000000c070c7812 */ /* 0x000fe200078efcff */
[----:B------:R-:W-:Y:S01]  /*0b00*/  IMAD.MOV.U32 R4, RZ, RZ, R9 ;  /* 0x000000ffff047224 */ /* 0x000fe200078e0009 */
[----:B------:R-:W-:Y:S01]  /*0b10*/  ISETP.GE.AND P4, PT, R20, RZ, PT ;  /* 0x000000ff1400720c */ /* 0x000fe20003f86270 */
[----:B------:R-:W-:Y:S01]  /*0b20*/  IMAD R17, R0, R11, R17 ;  /* 0x0000000b00117224 */ /* 0x000fe200078e0211 */
[----:B------:R-:W-:Y:S01]  /*0b30*/  LEA.HI R11, R72, R10, RZ, 0x1a ;  /* 0x0000000a480b7211 */ /* 0x000fe200078fd0ff */
[----:B------:R-:W-:Y:S01]  /*0b40*/  @!P5 IMAD.MOV R4, RZ, RZ, -R4 ;  /* 0x000000ffff04d224 */ /* 0x000fe200078e0a04 */
[----:B------:R-:W-:Y:S01]  /*0b50*/  IABS R19, R12 ;  /* 0x0000000c00137213 */ /* 0x000fe20000000000 */
[--C-:B------:R-:W-:Y:S01]  /*0b60*/  @!P6 IMAD.IADD R13, R13, 0x1, -R0.reuse ;  /* 0x000000010d0de824 */ /* 0x100fe200078e0a00 */
[----:B------:R-:W-:Y:S01]  /*0b70*/  @!P0 IADD3 R8, R8, -R0, RZ ;  /* 0x8000000008088210 */ /* 0x000fe20007ffe0ff */
[----:B------:R-:W-:Y:S01]  /*0b80*/  VIADD R20, R11, 0xe ;  /* 0x0000000e0b147836 */ /* 0x000fe20000000000 */
[C---:B------:R-:W-:Y:S01]  /*0b90*/  ISETP.GT.U32.AND P6, PT, R0.reuse, R17, PT ;  /* 0x000000110000720c */ /* 0x040fe20003fc4070 */
[----:B------:R-:W-:Y:S01]  /*0ba0*/  @!P3 IMAD.IADD R15, R15, 0x1, -R0 ;  /* 0x000000010f0fb824 */ /* 0x000fe200078e0a00 */
[----:B------:R-:W-:Y:S01]  /*0bb0*/  ISETP.GT.U32.AND P3, PT, R0, R8, PT ;  /* 0x000000080000720c */ /* 0x000fe20003f64070 */
[----:B------:R-:W-:Y:S01]  /*0bc0*/  IMAD.HI.U32 R5, R3, R19, RZ ;  /* 0x0000001303057227 */ /* 0x000fe200078e00ff */
[----:B------:R-:W-:-:S02]  /*0bd0*/  IABS R16, R20 ;  /* 0x0000001400107213 */ /* 0x000fc40000000000 */
[----:B------:R-:W-:Y:S01]  /*0be0*/  ISETP.GE.AND P0, PT, R21, RZ, PT ;  /* 0x000000ff1500720c */ /* 0x000fe20003f06270 */
[----:B------:R-:W-:Y:S01]  /*0bf0*/  IMAD.MOV R9, RZ, RZ, -R5 ;  /* 0x000000ffff097224 */ /* 0x000fe200078e0a05 */
[----:B------:R-:W-:Y:S01]  /*0c00*/  IABS R21, R22 ;  /* 0x0000001600157213 */ /* 0x000fe20000000000 */
[----:B------:R-:W-:Y:S01]  /*0c10*/  IMAD.HI.U32 R5, R3, R16, RZ ;  /* 0x0000001003057227 */ /* 0x000fe200078e00ff */
[C---:B------:R-:W-:Y:S02]  /*0c20*/  LOP3.LUT R29, R7.reuse, 0x1c, RZ, 0xfc, !PT ;  /* 0x0000001c071d7812 */ /* 0x040fe400078efcff */
[----:B------:R-:W-:Y:S01]  /*0c30*/  LOP3.LUT R31, R7, 0x20, RZ, 0xfc, !PT ;  /* 0x00000020071f7812 */ /* 0x000fe200078efcff */
[C---:B------:R-:W-:Y:S01]  /*0c40*/  IMAD R19, R0.reuse, R9, R19 ;  /* 0x0000000900137224 */ /* 0x040fe200078e0213 */
[----:B------:R-:W-:Y:S01]  /*0c50*/  @!P6 IADD3 R17, R17, -R0, RZ ;  /* 0x800000001111e210 */ /* 0x000fe20007ffe0ff */
[----:B------:R-:W-:Y:S01]  /*0c60*/  IMAD.MOV R5, RZ, RZ, -R5 ;  /* 0x000000ffff057224 */ /* 0x000fe200078e0a05 */
[----:B------:R-:W-:Y:S01]  /*0c70*/  ISETP.GT.U32.AND P6, PT, R0, R15, PT ;  /* 0x0000000f0000720c */ /* 0x000fe20003fc4070 */
[----:B------:R-:W-:Y:S01]  /*0c80*/  @!P3 IMAD.IADD R8, R8, 0x1, -R0 ;  /* 0x000000010808b824 */ /* 0x000fe200078e0a00 */
[C---:B------:R-:W-:Y:S01]  /*0c90*/  ISETP.GT.U32.AND P3, PT, R0.reuse, R19, PT ;  /* 0x000000130000720c */ /* 0x040fe20003f64070 */
[C---:B------:R-:W-:Y:S01]  /*0ca0*/  IMAD R16, R0.reuse, R5, R16 ;  /* 0x0000000500107224 */ /* 0x040fe200078e0210 */
[----:B------:R-:W-:Y:S01]  /*0cb0*/  ISETP.GT.U32.AND P5, PT, R0, R17, PT ;  /* 0x000000110000720c */ /* 0x000fe20003fa4070 */
[----:B------:R-:W-:Y:S01]  /*0cc0*/  IMAD.HI.U32 R5, R3, R21, RZ ;  /* 0x0000001503057227 */ /* 0x000fe200078e00ff */
[----:B------:R-:W-:-:S02]  /*0cd0*/  @!P1 IADD3 R8, -R8, RZ, RZ ;  /* 0x000000ff08089210 */ /* 0x000fc40007ffe1ff */
[C---:B------:R-:W-:Y:S01]  /*0ce0*/  LOP3.LUT R32, R7.reuse, 0x22, RZ, 0xfc, !PT ;  /* 0x0000002207207812 */ /* 0x040fe200078efcff */
[----:B------:R-:W-:Y:S01]  /*0cf0*/  IMAD.MOV R5, RZ, RZ, -R5 ;  /* 0x000000ffff057224 */ /* 0x000fe200078e0a05 */
[----:B------:R-:W-:Y:S01]  /*0d00*/  LOP3.LUT R33, R7, 0x24, RZ, 0xfc, !PT ;  /* 0x0000002407217812 */ /* 0x000fe200078efcff */
[----:B------:R-:W-:Y:S01]  /*0d10*/  IMAD.HI.U32 R9, R3, R18, RZ ;  /* 0x0000001203097227 */ /* 0x000fe200078e00ff */
[----:B------:R-:W-:Y:S02]  /*0d20*/  IABS R28, R32 ;  /* 0x00000020001c7213 */ /* 0x000fe40000000000 */
[-C--:B------:R-:W-:Y:S01]  /*0d30*/  @!P6 IADD3 R15, R15, -R0.reuse, RZ ;  /* 0x800000000f0fe210 */ /* 0x080fe20007ffe0ff */
[----:B------:R-:W-:Y:S01]  /*0d40*/  IMAD R21, R0, R5, R21 ;  /* 0x0000000500157224 */ /* 0x000fe200078e0215 */
[----:B------:R-:W-:Y:S01]  /*0d50*/  @!P3 IADD3 R19, R19, -R0, RZ ;  /* 0x800000001313b210 */ /* 0x000fe20007ffe0ff */
[----:B------:R-:W-:Y:S01]  /*0d60*/  IMAD.MOV.U32 R5, RZ, RZ, R13 ;  /* 0x000000ffff057224 */ /* 0x000fe200078e000d */
[----:B------:R-:W-:Y:S01]  /*0d70*/  ISETP.GE.AND P3, PT, R20, RZ, PT ;  /* 0x000000ff1400720c */ /* 0x000fe20003f66270 */
[----:B------:R-:W-:Y:S01]  /*0d80*/  @!P5 IMAD.IADD R17, R17, 0x1, -R0 ;  /* 0x000000011111d824 */ /* 0x000fe200078e0a00 */
[C---:B------:R-:W-:Y:S01]  /*0d90*/  ISETP.GT.U32.AND P5, PT, R0.reuse, R16, PT ;  /* 0x000000100000720c */ /* 0x040fe20003fa4070 */
[----:B------:R-:W-:Y:S01]  /*0da0*/  @!P2 IMAD.MOV R5, RZ, RZ, -R5 ;  /* 0x000000ffff05a224 */ /* 0x000fe200078e0a05 */
[----:B------:R-:W-:Y:S01]  /*0db0*/  ISETP.GT.U32.AND P2, PT, R0, R19, PT ;  /* 0x000000130000720c */ /* 0x000fe20003f44070 */
[----:B------:R-:W-:Y:S01]  /*0dc0*/  IMAD.MOV R9, RZ, RZ, -R9 ;  /* 0x000000ffff097224 */ /* 0x000fe200078e0a09 */
[----:B------:R-:W-:Y:S01]  /*0dd0*/  IABS R20, R26 ;  /* 0x0000001a00147213 */ /* 0x000fe20000000000 */
[----:B------:R-:W-:Y:S01]  /*0de0*/  IMAD.MOV.U32 R13, RZ, RZ, R17 ;  /* 0x000000ffff0d7224 */ /* 0x000fe200078e0011 */
[----:B------:R-:W-:Y:S01]  /*0df0*/  ISETP.GE.AND P6, PT, R12, RZ, PT ;  /* 0x000000ff0c00720c */ /* 0x000fe20003fc6270 */
[----:B------:R-:W-:Y:S01]  /*0e00*/  IMAD R18, R0, R9, R18 ;  /* 0x0000000900127224 */ /* 0x000fe200078e0212 */
[----:B------:R-:W-:Y:S01]  /*0e10*/  LOP3.LUT R17, R7, 0x18, RZ, 0xfc, !PT ;  /* 0x0000001807117812 */ /* 0x000fe200078efcff */
[----:B------:R-:W-:Y:S01]  /*0e20*/  IMAD.MOV.U32 R9, RZ, RZ, R15 ;  /* 0x000000ffff097224 */ /* 0x000fe200078e000f */
[----:B------:R-:W-:Y:S01]  /*0e30*/  @!P0 IADD3 R13, -R13, RZ, RZ ;  /* 0x000000ff0d0d8210 */ /* 0x000fe20007ffe1ff */
[----:B------:R-:W-:Y:S01]  /*0e40*/  IMAD.HI.U32 R15, R3, R20, RZ ;  /* 0x00000014030f7227 */ /* 0x000fe200078e00ff */
[----:B------:R-:W-:-:S02]  /*0e50*/  ISETP.GE.AND P0, PT, R22, RZ, PT ;  /* 0x000000ff1600720c */ /* 0x000fc40003f06270 */
[----:B------:R-:W-:Y:S01]  /*0e60*/  IABS R22, R17 ;  /* 0x0000001100167213 */ /* 0x000fe20000000000 */
[----:B------:R-:W-:Y:S01]  /*0e70*/  IMAD.HI.U32 R12, R3, R23, RZ ;  /* 0x00000017030c7227 */ /* 0x000fe200078e00ff */
[----:B------:R-:W-:Y:S02]  /*0e80*/  IADD3 R37, R11, 0x2e, RZ ;  /* 0x0000002e0b257810 */ /* 0x000fe40007ffe0ff */
[----:B------:R-:W-:Y:S01]  /*0e90*/  LOP3.LUT R38, R7, 0x30, RZ, 0xfc, !PT ;  /* 0x0000003007267812 */ /* 0x000fe200078efcff */
[--C-:B------:R-:W-:Y:S01]  /*0ea0*/  @!P5 IMAD.IADD R16, R16, 0x1, -R0.reuse ;  /* 0x000000011010d824 */ /* 0x100fe200078e0a00 */
[C---:B------:R-:W-:Y:S01]  /*0eb0*/  ISETP.GT.U32.AND P5, PT, R0.reuse, R21, PT ;  /* 0x000000150000720c */ /* 0x040fe20003fa4070 */
[----:B------:R-:W-:Y:S01]  /*0ec0*/  IMAD.MOV R15, RZ, RZ, -R15 ;  /* 0x000000ffff0f7224 */ /* 0x000fe200078e0a0f */
[----:B------:R-:W-:Y:S01]  /*0ed0*/  IABS R34, R38 ;  /* 0x0000002600227213 */ /* 0x000fe20000000000 */
[----:B------:R-:W-:Y:S01]  /*0ee0*/  @!P2 IMAD.IADD R19, R19, 0x1, -R0 ;  /* 0x000000011313a824 */ /* 0x000fe200078e0a00 */
[C---:B------:R-:W-:Y:S01]  /*0ef0*/  ISETP.GT.U32.AND P1, PT, R0.reuse, R16, PT ;  /* 0x000000100000720c */ /* 0x040fe20003f24070 */
[----:B------:R-:W-:Y:S01]  /*0f00*/  @!P4 IMAD.MOV R9, RZ, RZ, -R9 ;  /* 0x000000ffff09c224 */ /* 0x000fe200078e0a09 */
[----:B------:R-:W-:Y:S01]  /*0f10*/  ISETP.GT.U32.AND P4, PT, R0, R18, PT ;  /* 0x000000120000720c */ /* 0x000fe20003f84070 */
[----:B------:R-:W-:Y:S01]  /*0f20*/  IMAD.MOV R12, RZ, RZ, -R12 ;  /* 0x000000ffff0c7224 */ /* 0x000fe200078e0a0c */
[----:B------:R-:W-:Y:S01]  /*0f30*/  ISETP.GE.AND P2, PT, R24, RZ, PT ;  /* 0x000000ff1800720c */ /* 0x000fe20003f46270 */
[C---:B------:R-:W-:Y:S01]  /*0f40*/  IMAD R20, R0.reuse, R15, R20 ;  /* 0x0000000f00147224 */ /* 0x040fe200078e0214 */
[----:B------:R-:W-:Y:S01]  /*0f50*/  IABS R24, R27 ;  /* 0x0000001b00187213 */ /* 0x000fe20000000000 */
[----:B------:R-:W-:Y:S01]  /*0f60*/  IMAD.MOV.U32 R15, RZ, RZ, R19 ;  /* 0x000000ffff0f7224 */ /* 0x000fe200078e0013 */
[C---:B------:R-:W-:Y:S01]  /*0f70*/  LOP3.LUT R39, R7.reuse, 0x32, RZ, 0xfc, !PT ;  /* 0x0000003207277812 */ /* 0x040fe200078efcff */
[C---:B------:R-:W-:Y:S01]  /*0f80*/  IMAD R23, R0.reuse, R12, R23 ;  /* 0x0000000c00177224 */ /* 0x040fe200078e0217 */
[----:B------:R-:W-:Y:S01]  /*0f90*/  LOP3.LUT R40, R7, 0x34, RZ, 0xfc, !PT ;  /* 0x0000003407287812 */ /* 0x000fe200078efcff */
[----:B------:R-:W-:Y:S01]  /*0fa0*/  @!P5 IMAD.IADD R21, R21, 0x1, -R0 ;  /* 0x000000011515d824 */ /* 0x000fe200078e0a00 */
[----:B------:R-:W-:Y:S01]  /*0fb0*/  @!P6 IADD3 R15, -R15, RZ, RZ ;  /* 0x000000ff0f0fe210 */ /* 0x000fe20007ffe1ff */
[----:B------:R-:W-:Y:S01]  /*0fc0*/  IMAD.HI.U32 R12, R3, R22, RZ ;  /* 0x00000016030c7227 */ /* 0x000fe200078e00ff */
[----:B------:R-:W-:-:S02]  /*0fd0*/  ISETP.GT.U32.AND P6, PT, R0, R23, PT ;  /* 0x000000170000720c */ /* 0x000fc40003fc4070 */
[----:B------:R-:W-:Y:S01]  /*0fe0*/  @!P1 IADD3 R16, R16, -R0, RZ ;  /* 0x8000000010109210 */ /* 0x000fe20007ffe0ff */
[----:B------:R-:W-:Y:S01]  /*0ff0*/  @!P4 IMAD.IADD R18, R18, 0x1, -R0 ;  /* 0x000000011212c824 */ /* 0x000fe200078e0a00 */
[C---:B------:R-:W-:Y:S01]  /*1000*/  ISETP.GT.U32.AND P5, PT, R0.reuse, R21, PT ;  /* 0x000000150000720c */ /* 0x040fe20003fa4070 */
[----:B------:R-:W-:Y:S01]  /*1010*/  IMAD.HI.U32 R19, R3, R24, RZ ;  /* 0x0000001803137227 */ /* 0x000fe200078e00ff */
[----:B------:R-:W-:Y:S02]  /*1020*/  ISETP.GE.AND P1, PT, R25, RZ, PT ;  /* 0x000000ff1900720c */ /* 0x000fe40003f26270 */
[C---:B------:R-:W-:Y:S01]  /*1030*/  ISETP.GT.U32.AND P4, PT, R0.reuse, R18, PT ;  /* 0x000000120000720c */ /* 0x040fe20003f84070 */
[----:B------:R-:W-:Y:S01]  /*1040*/  @!P3 IMAD.MOV R16, RZ, RZ, -R16 ;  /* 0x000000ffff10b224 */ /* 0x000fe200078e0a10 */
[C---:B------:R-:W-:Y:S01]  /*1050*/  ISETP.GT.U32.AND P3, PT, R0.reuse, R20, PT ;  /* 0x000000140000720c */ /* 0x040fe20003f64070 */
[----:B------:R-:W-:Y:S01]  /*1060*/  IMAD.MOV R25, RZ, RZ, -R12 ;  /* 0x000000ffff197224 */ /* 0x000fe200078e0a0c */
[----:B------:R-:W-:Y:S01]  /*1070*/  IADD3 R19, -R19, RZ, RZ ;  /* 0x000000ff13137210 */ /* 0x000fe20007ffe1ff */
[----:B------:R-:W-:Y:S01]  /*1080*/  VIADD R30, R11, 0x1e ;  /* 0x0000001e0b1e7836 */ /* 0x000fe20000000000 */
[----:B------:R-:W-:Y:S01]  /*1090*/  @!P6 IADD3 R23, R23, -R0, RZ ;  /* 0x800000001717e210 */ /* 0x000fe20007ffe0ff */
[----:B------:R-:W-:Y:S01]  /*10a0*/  VIADD R60, R11, 0x5e ;  /* 0x0000005e0b3c7836 */ /* 0x000fe20000000000 */
[----:B------:R-:W-:Y:S01]  /*10b0*/  IABS R36, R39 ;  /* 0x0000002700247213 */ /* 0x000fe20000000000 */
[----:B------:R-:W-:Y:S01]  /*10c0*/  @!P5 IMAD.IADD R21, R21, 0x1, -R0 ;  /* 0x000000011515d824 */ /* 0x000fe200078e0a00 */
[----:B------:R-:W-:-:S02]  /*10d0*/  ISETP.GT.U32.AND P6, PT, R0, R23, PT ;  /* 0x000000170000720c */ /* 0x000fc40003fc4070 */
[----:B------:R-:W-:Y:S01]  /*10e0*/  ISETP.GE.AND P5, PT, R26, RZ, PT ;  /* 0x000000ff1a00720c */ /* 0x000fe20003fa6270 */
[----:B------:R-:W-:Y:S01]  /*10f0*/  @!P4 IMAD.IADD R18, R18, 0x1, -R0 ;  /* 0x000000011212c824 */ /* 0x000fe200078e0a00 */
[----:B------:R-:W-:Y:S01]  /*1100*/  ISETP.GE.AND P4, PT, R17, RZ, PT ;  /* 0x000000ff1100720c */ /* 0x000fe20003f86270 */
[----:B------:R-:W-:Y:S01]  /*1110*/  IMAD.MOV.U32 R17, RZ, RZ, R21 ;  /* 0x000000ffff117224 */ /* 0x000fe200078e0015 */
[----:B------:R-:W-:Y:S01]  /*1120*/  IABS R26, R29 ;  /* 0x0000001d001a7213 */ /* 0x000fe20000000000 */
[----:B------:R-:W-:Y:S01]  /*1130*/  IMAD R21, R0, R25, R22 ;  /* 0x0000001900157224 */ /* 0x000fe200078e0216 */
[C---:B------:R-:W-:Y:S01]  /*1140*/  LOP3.LUT R41, R7.reuse, 0x36, RZ, 0xfc, !PT ;  /* 0x0000003607297812 */ /* 0x040fe200078efcff */
[----:B------:R-:W-:Y:S01]  /*1150*/  @!P3 IMAD.IADD R20, R20, 0x1, -R0 ;  /* 0x000000011414b824 */ /* 0x000fe200078e0a00 */
[----:B------:R-:W-:Y:S01]  /*1160*/  LOP3.LUT R42, R7, 0x38, RZ, 0xfc, !PT ;  /* 0x00000038072a7812 */ /* 0x000fe200078efcff */
[----:B------:R-:W-:Y:S01]  /*1170*/  IMAD.MOV.U32 R25, RZ, RZ, R26 ;  /* 0x000000ffff197224 */ /* 0x000fe200078e001a */
[----:B------:R-:W-:Y:S01]  /*1180*/  IABS R26, R31 ;  /* 0x0000001f001a7213 */ /* 0x000fe20000000000 */
[C---:B------:R-:W-:Y:S01]  /*1190*/  IMAD R22, R0.reuse, R19, R24 ;  /* 0x0000001300167224 */ /* 0x040fe200078e0218 */
[----:B------:R-:W-:Y:S01]  /*11a0*/  @!P6 IADD3 R23, R23, -R0, RZ ;  /* 0x800000001717e210 */ /* 0x000fe20007ffe0ff */
[----:B------:R-:W-:Y:S01]  /*11b0*/  IMAD.HI.U32 R12, R3, R25, RZ ;  /* 0x00000019030c7227 */ /* 0x000fe200078e00ff */
[----:B------:R-:W-:-:S02]  /*11c0*/  ISETP.GT.U32.AND P6, PT, R0, R21, PT ;  /* 0x000000150000720c */ /* 0x000fc40003fc4070 */
[C---:B------:R-:W-:Y:S01]  /*11d0*/  ISETP.GT.U32.AND P3, PT, R0.reuse, R20, PT ;  /* 0x000000140000720c */ /* 0x040fe20003f64070 */
[----:B------:R-:W-:Y:S01]  /*11e0*/  IMAD.MOV R12, RZ, RZ, -R12 ;  /* 0x000000ffff0c7224 */ /* 0x000fe200078e0a0c */
[----:B------:R-:W-:Y:S01]  /*11f0*/  IABS R24, R30 ;  /* 0x0000001e00187213 */ /* 0x000fe20000000000 */
[----:B------:R-:W-:Y:S01]  /*1200*/  @!P2 IMAD.MOV R18, RZ, RZ, -R18 ;  /* 0x000000ffff12a224 */ /* 0x000fe200078e0a12 */
[C---:B------:R-:W-:Y:S01]  /*1210*/  LOP3.LUT R47, R7.reuse, 0x42, RZ, 0xfc, !PT ;  /* 0x00000042072f7812 */ /* 0x040fe200078efcff */
[C---:B------:R-:W-:Y:S01]  /*1220*/  IMAD R25, R0.reuse, R12, R25 ;  /* 0x0000000c00197224 */ /* 0x040fe200078e0219 */
[----:B------:R-:W-:Y:S01]  /*1230*/  LOP3.LUT R48, R7, 0x44, RZ, 0xfc, !PT ;  /* 0x0000004407307812 */ /* 0x000fe200078efcff */
[----:B------:R-:W-:Y:S01]  /*1240*/  IMAD.HI.U32 R12, R3, R24, RZ ;  /* 0x00000018030c7227 */ /* 0x000fe200078e00ff */
[----:B------:R-:W-:Y:S02]  /*1250*/  LOP3.LUT R50, R7, 0x46, RZ, 0xfc, !PT ;  /* 0x0000004607327812 */ /* 0x000fe400078efcff */
[----:B------:R-:W-:Y:S01]  /*1260*/  IABS R45, R48 ;  /* 0x00000030002d7213 */ /* 0x000fe20000000000 */
[--C-:B------:R-:W-:Y:S01]  /*1270*/  @!P6 IMAD.IADD R21, R21, 0x1, -R0.reuse ;  /* 0x000000011515e824 */ /* 0x100fe200078e0a00 */
[----:B------:R-:W-:Y:S01]  /*1280*/  ISETP.GT.U32.AND P6, PT, R0, R25, PT ;  /* 0x000000190000720c */ /* 0x000fe20003fc4070 */
[----:B------:R-:W-:Y:S01]  /*1290*/  @!P3 IMAD.IADD R20, R20, 0x1, -R0 ;  /* 0x000000011414b824 */ /* 0x000fe200078e0a00 */
[C---:B------:R-:W-:Y:S01]  /*12a0*/  ISETP.GT.U32.AND P3, PT, R0.reuse, R22, PT ;  /* 0x000000160000720c */ /* 0x040fe20003f64070 */
[----:B------:R-:W-:Y:S01]  /*12b0*/  @!P0 IMAD.MOV R17, RZ, RZ, -R17 ;  /* 0x000000ffff118224 */ /* 0x000fe200078e0a11 */
[----:B------:R-:W-:Y:S01]  /*12c0*/  ISETP.GT.U32.AND P2, PT, R0, R21, PT ;  /* 0x000000150000720c */ /* 0x000fe20003f44070 */
[----:B------:R-:W-:Y:S01]  /*12d0*/  IMAD.HI.U32 R19, R3, R26, RZ ;  /* 0x0000001a03137227 */ /* 0x000fe200078e00ff */
[----:B------:R-:W-:-:S02]  /*12e0*/  ISETP.GE.AND P0, PT, R27, RZ, PT ;  /* 0x000000ff1b00720c */ /* 0x000fc40003f06270 */
[----:B------:R-:W-:Y:S01]  /*12f0*/  IADD3 R27, -R12, RZ, RZ ;  /* 0x000000ff0c1b7210 */ /* 0x000fe20007ffe1ff */
[----:B------:R-:W-:Y:S01]  /*1300*/  IMAD.MOV R19, RZ, RZ, -R19 ;  /* 0x000000ffff137224 */ /* 0x000fe200078e0a13 */
[----:B------:R-:W-:Y:S01]  /*1310*/  LOP3.LUT R51, R7, 0x48, RZ, 0xfc, !PT ;  /* 0x0000004807337812 */ /* 0x000fe200078efcff */
[----:B------:R-:W-:Y:S01]  /*1320*/  IMAD.HI.U32 R12, R3, R28, RZ ;  /* 0x0000001c030c7227 */ /* 0x000fe200078e00ff */
[----:B------:R-:W-:Y:S02]  /*1330*/  IABS R44, R50 ;  /* 0x00000032002c7213 */ /* 0x000fe40000000000 */
[----:B------:R-:W-:Y:S01]  /*1340*/  IABS R46, R51 ;  /* 0x00000033002e7213 */ /* 0x000fe20000000000 */
[C---:B------:R-:W-:Y:S01]  /*1350*/  IMAD R24, R0.reuse, R27, R24 ;  /* 0x0000001b00187224 */ /* 0x040fe200078e0218 */
[----:B------:R-:W-:Y:S01]  /*1360*/  LOP3.LUT R56, R7, 0x52, RZ, 0xfc, !PT ;  /* 0x0000005207387812 */ /* 0x000fe200078efcff */
[----:B------:R-:W-:Y:S01]  /*1370*/  IMAD R27, R0, R19, R26 ;  /* 0x00000013001b7224 */ /* 0x000fe200078e021a */
[----:B------:R-:W-:Y:S01]  /*1380*/  MOV R19, R23 ;  /* 0x0000001700137202 */ /* 0x000fe20000000f00 */
[--C-:B------:R-:W-:Y:S01]  /*1390*/  @!P3 IMAD.IADD R22, R22, 0x1, -R0.reuse ;  /* 0x000000011616b824 */ /* 0x100fe200078e0a00 */
[----:B------:R-:W-:Y:S01]  /*13a0*/  IADD3 R23, -R12, RZ, RZ ;  /* 0x000000ff0c177210 */ /* 0x000fe20007ffe1ff */
[----:B------:R-:W-:Y:S01]  /*13b0*/  @!P2 IMAD.IADD R21, R21, 0x1, -R0 ;  /* 0x000000011515a824 */ /* 0x000fe200078e0a00 */
[C---:B------:R-:W-:Y:S01]  /*13c0*/  ISETP.GT.U32.AND P2, PT, R0.reuse, R24, PT ;  /* 0x000000180000720c */ /* 0x040fe20003f44070 */
[----:B------:R-:W-:Y:S01]  /*13d0*/  @!P1 IMAD.MOV R19, RZ, RZ, -R19 ;  /* 0x000000ffff139224 */ /* 0x000fe200078e0a13 */
[C---:B------:R-:W-:Y:S01]  /*13e0*/  ISETP.GT.U32.AND P1, PT, R0.reuse, R22, PT ;  /* 0x000000160000720c */ /* 0x040fe20003f24070 */
[----:B------:R-:W-:Y:S01]  /*13f0*/  @!P5 IMAD.MOV R20, RZ, RZ, -R20 ;  /* 0x000000ffff14d224 */ /* 0x000fe200078e0a14 */
[C---:B------:R-:W-:Y:S01]  /*1400*/  ISETP.GT.U32.AND P5, PT, R0.reuse, R27, PT ;  /* 0x0000001b0000720c */ /* 0x040fe20003fa4070 */
[----:B------:R-:W-:Y:S01]  /*1410*/  IMAD R26, R0, R23, R28 ;  /* 0x00000017001a7224 */ /* 0x000fe200078e021c */
[----:B------:R-:W-:Y:S01]  /*1420*/  ISETP.GE.AND P3, PT, R29, RZ, PT ;  /* 0x000000ff1d00720c */ /* 0x000fe20003f66270 */
[----:B------:R-:W-:Y:S01]  /*1430*/  @!P6 IMAD.IADD R25, R25, 0x1, -R0 ;  /* 0x000000011919e824 */ /* 0x000fe200078e0a00 */
[----:B------:R-:W-:Y:S01]  /*1440*/  IABS R29, R33 ;  /* 0x00000021001d7213 */ /* 0x000fe20000000000 */
[----:B------:R-:W-:Y:S01]  /*1450*/  @!P4 IMAD.MOV R21, RZ, RZ, -R21 ;  /* 0x000000ffff15c224 */ /* 0x000fe200078e0a15 */
[----:B------:R-:W-:-:S02]  /*1460*/  ISETP.GE.AND P4, PT, R30, RZ, PT ;  /* 0x000000ff1e00720c */ /* 0x000fc40003f86270 */
[----:B------:R-:W-:Y:S01]  /*1470*/  ISETP.GT.U32.AND P6, PT, R0, R25, PT ;  /* 0x000000190000720c */ /* 0x000fe20003fc4070 */
[--C-:B------:R-:W-:Y:S01]  /*1480*/  @!P2 IMAD.IADD R24, R24, 0x1, -R0.reuse ;  /* 0x000000011818a824 */ /* 0x100fe200078e0a00 */
[----:B------:R-:W-:Y:S01]  /*1490*/  ISETP.GE.AND P2, PT, R32, RZ, PT ;  /* 0x000000ff2000720c */ /* 0x000fe20003f46270 */
[--C-:B------:R-:W-:Y:S01]  /*14a0*/  @!P1 IMAD.IADD R22, R22, 0x1, -R0.reuse ;  /* 0x0000000116169824 */ /* 0x100fe200078e0a00 */
[C---:B------:R-:W-:Y:S01]  /*14b0*/  ISETP.GT.U32.AND P1, PT, R0.reuse, R26, PT ;  /* 0x0000001a0000720c */ /* 0x040fe20003f24070 */
[----:B------:R-:W-:Y:S01]  /*14c0*/  @!P5 IMAD.IADD R27, R27, 0x1, -R0 ;  /* 0x000000011b1bd824 */ /* 0x000fe200078e0a00 */
[----:B------:R-:W-:Y:S01]  /*14d0*/  ISETP.GT.U32.AND P5, PT, R0, R24, PT ;  /* 0x000000180000720c */ /* 0x000fe20003fa4070 */
[----:B------:R-:W-:Y:S01]  /*14e0*/  IMAD.HI.U32 R12, R3, R29, RZ ;  /* 0x0000001d030c7227 */ /* 0x000fe200078e00ff */
[----:B------:R-:W-:Y:S02]  /*14f0*/  @!P0 IADD3 R22, -R22, RZ, RZ ;  /* 0x000000ff16168210 */ /* 0x000fe40007ffe1ff */
[----:B------:R-:W-:Y:S01]  /*1500*/  ISETP.GT.U32.AND P0, PT, R0, R27, PT ;  /* 0x0000001b0000720c */ /* 0x000fe20003f04070 */
[----:B------:R-:W-:Y:S01]  /*1510*/  IMAD.MOV R12, RZ, RZ, -R12 ;  /* 0x000000ffff0c7224 */ /* 0x000fe200078e0a0c */
[----:B------:R-:W-:-:S02]  /*1520*/  IABS R54, R56 ;  /* 0x0000003800367213 */ /* 0x000fc40000000000 */
[----:B------:R-:W-:Y:S01]  /*1530*/  @!P6 IADD3 R25, R25, -R0, RZ ;  /* 0x800000001919e210 */ /* 0x000fe20007ffe0ff */
[----:B------:R-:W-:Y:S01]  /*1540*/  IMAD R29, R0, R12, R29 ;  /* 0x0000000c001d7224 */ /* 0x000fe200078e021d */
[----:B------:R-:W-:Y:S01]  /*1550*/  ISETP.GE.AND P6, PT, R31, RZ, PT ;  /* 0x000000ff1f00720c */ /* 0x000fe20003fc6270 */
[--C-:B------:R-:W-:Y:S01]  /*1560*/  @!P1 IMAD.IADD R26, R26, 0x1, -R0.reuse ;  /* 0x000000011a1a9824 */ /* 0x100fe200078e0a00 */
[----:B------:R-:W-:Y:S01]  /*1570*/  LOP3.LUT R31, R7, 0x28, RZ, 0xfc, !PT ;  /* 0x00000028071f7812 */ /* 0x000fe200078efcff */
[----:B------:R-:W-:Y:S01]  /*1580*/  IMAD.MOV.U32 R23, RZ, RZ, R25 ;  /* 0x000000ffff177224 */ /* 0x000fe200078e0019 */
[----:B------:R-:W-:Y:S02]  /*1590*/  @!P5 IADD3 R24, R24, -R0, RZ ;  /* 0x800000001818d210 */ /* 0x000fe40007ffe0ff */
[C---:B------:R-:W-:Y:S01]  /*15a0*/  ISETP.GT.U32.AND P5, PT, R0.reuse, R29, PT ;  /* 0x0000001d0000720c */ /* 0x040fe20003fa4070 */
[----:B------:R-:W-:Y:S01]  /*15b0*/  @!P0 IMAD.IADD R27, R27, 0x1, -R0 ;  /* 0x000000011b1b8824 */ /* 0x000fe200078e0a00 */
[----:B------:R-:W-:Y:S01]  /*15c0*/  ISETP.GT.U32.AND P1, PT, R0, R26, PT ;  /* 0x0000001a0000720c */ /* 0x000fe20003f24070 */
[----:B------:R-:W-:Y:S01]  /*15d0*/  @!P3 IMAD.MOV R23, RZ, RZ, -R23 ;  /* 0x000000ffff17b224 */ /* 0x000fe200078e0a17 */
[----:B------:R-:W-:Y:S01]  /*15e0*/  LOP3.LUT R12, R7, 0x26, RZ, 0xfc, !PT ;  /* 0x00000026070c7812 */ /* 0x000fe200078efcff */
[----:B------:R-:W-:Y:S01]  /*15f0*/  @!P4 IMAD.MOV R24, RZ, RZ, -R24 ;  /* 0x000000ffff18c224 */ /* 0x000fe200078e0a18 */
[----:B------:R-:W-:-:S02]  /*1600*/  IABS R30, R31 ;  /* 0x0000001f001e7213 */ /* 0x000fc40000000000 */
[----:B------:R-:W-:Y:S02]  /*1610*/  IABS R28, R12 ;  /* 0x0000000c001c7213 */ /* 0x000fe40000000000 */
[----:B------:R-:W-:Y:S01]  /*1620*/  ISETP.GE.AND P0, PT, R12, RZ, PT ;  /* 0x000000ff0c00720c */ /* 0x000fe20003f06270 */
[----:B------:R-:W-:Y:S01]  /*1630*/  IMAD.HI.U32 R25, R3, R30, RZ ;  /* 0x0000001e03197227 */ /* 0x000fe200078e00ff */
[----:B------:R-:W-:Y:S02]  /*1640*/  ISETP.GE.AND P3, PT, R33, RZ, PT ;  /* 0x000000ff2100720c */ /* 0x000fe40003f66270 */
[----:B------:R-:W-:Y:S01]  /*1650*/  LOP3.LUT R33, R7, 0x2a, RZ, 0xfc, !PT ;  /* 0x0000002a07217812 */ /* 0x000fe200078efcff */
[----:B------:R-:W-:Y:S01]  /*1660*/  IMAD.HI.U32 R12, R3, R28, RZ ;  /* 0x0000001c030c7227 */ /* 0x000fe200078e00ff */
[----:B------:R-:W-:Y:S02]  /*1670*/  IADD3 R25, -R25, RZ, RZ ;  /* 0x000000ff19197210 */ /* 0x000fe40007ffe1ff */
[----:B------:R-:W-:Y:S01]  /*1680*/  IABS R32, R33 ;  /* 0x0000002100207213 */ /* 0x000fe20000000000 */
[--C-:B------:R-:W-:Y:S01]  /*1690*/  @!P5 IMAD.IADD R29, R29, 0x1, -R0.reuse ;  /* 0x000000011d1dd824 */ /* 0x100fe200078e0a00 */
[----:B------:R-:W-:Y:S01]  /*16a0*/  ISETP.GE.AND P4, PT, R33, RZ, PT ;  /* 0x000000ff2100720c */ /* 0x000fe20003f86270 */
[----:B------:R-:W-:Y:S01]  /*16b0*/  @!P1 IMAD.IADD R26, R26, 0x1, -R0 ;  /* 0x000000011a1a9824 */ /* 0x000fe200078e0a00 */
[----:B------:R-:W-:Y:S01]  /*16c0*/  ISETP.GE.AND P1, PT, R31, RZ, PT ;  /* 0x000000ff1f00720c */ /* 0x000fe20003f26270 */
[----:B------:R-:W-:Y:S01]  /*16d0*/  IMAD.MOV R31, RZ, RZ, -R12 ;  /* 0x000000ffff1f7224 */ /* 0x000fe200078e0a0c */
[----:B------:R-:W-:Y:S01]  /*16e0*/  ISETP.GT.U32.AND P5, PT, R0, R29, PT ;  /* 0x0000001d0000720c */ /* 0x000fe20003fa4070 */
[----:B------:R-:W-:Y:S01]  /*16f0*/  IMAD.HI.U32 R12, R3, R32, RZ ;  /* 0x00000020030c7227 */ /* 0x000fe200078e00ff */
[----:B------:R-:W-:-:S02]  /*1700*/  LOP3.LUT R57, R7, 0x58, RZ, 0xfc, !PT ;  /* 0x0000005807397812 */ /* 0x000fc400078efcff */
[C---:B------:R-:W-:Y:S01]  /*1710*/  LOP3.LUT R58, R7.reuse, 0x5c, RZ, 0xfc, !PT ;  /* 0x0000005c073a7812 */ /* 0x040fe200078efcff */
[C---:B------:R-:W-:Y:S01]  /*1720*/  IMAD R28, R0.reuse, R31, R28 ;  /* 0x0000001f001c7224 */ /* 0x040fe200078e021c */
[----:B------:R-:W-:Y:S01]  /*1730*/  IABS R61, R57 ;  /* 0x00000039003d7213 */ /* 0x000fe20000000000 */
[----:B------:R-:W-:Y:S01]  /*1740*/  IMAD R31, R0, R25, R30 ;  /* 0x00000019001f7224 */ /* 0x000fe200078e021e */
[----:B------:R-:W-:Y:S01]  /*1750*/  IABS R65, R58 ;  /* 0x0000003a00417213 */ /* 0x000fe20000000000 */
[----:B------:R-:W-:Y:S01]  /*1760*/  IMAD.MOV.U32 R25, RZ, RZ, R27 ;  /* 0x000000ffff197224 */ /* 0x000fe200078e001b */
[C---:B------:R-:W-:Y:S01]  /*1770*/  LOP3.LUT R27, R7.reuse, 0x2c, RZ, 0xfc, !PT ;  /* 0x0000002c071b7812 */ /* 0x040fe200078efcff */
[----:B------:R-:W-:Y:S01]  /*1780*/  @!P2 IMAD.MOV R26, RZ, RZ, -R26 ;  /* 0x000000ffff1aa224 */ /* 0x000fe200078e0a1a */
[----:B------:R-:W-:Y:S01]  /*1790*/  LOP3.LUT R62, R7, 0x60, RZ, 0xfc, !PT ;  /* 0x00000060073e7812 */ /* 0x000fe200078efcff */
[----:B------:R-:W-:Y:S01]  /*17a0*/  @!P5 IMAD.IADD R29, R29, 0x1, -R0 ;  /* 0x000000011d1dd824 */ /* 0x000fe200078e0a00 */
[----:B------:R-:W-:-:S02]  /*17b0*/  @!P6 IADD3 R25, -R25, RZ, RZ ;  /* 0x000000ff1919e210 */ /* 0x000fc40007ffe1ff */
[C---:B------:R-:W-:Y:S02]  /*17c0*/  ISETP.GT.U32.AND P6, PT, R0.reuse, R28, PT ;  /* 0x0000001c0000720c */ /* 0x040fe40003fc4070 */
[----:B------:R-:W-:Y:S02]  /*17d0*/  ISETP.GT.U32.AND P5, PT, R0, R31, PT ;  /* 0x0000001f0000720c */ /* 0x000fe40003fa4070 */
[----:B------:R-:W-:Y:S02]  /*17e0*/  IABS R33, R27 ;  /* 0x0000001b00217213 */ /* 0x000fe40000000000 */
[----:B------:R-:W-:Y:S01]  /*17f0*/  ISETP.GE.AND P2, PT, R27, RZ, PT ;  /* 0x000000ff1b00720c */ /* 0x000fe20003f46270 */
[----:B------:R-:W-:Y:S01]  /*1800*/  IMAD.MOV R27, RZ, RZ, -R12 ;  /* 0x000000ffff1b7224 */ /* 0x000fe200078e0a0c */
[----:B------:R-:W-:Y:S01]  /*1810*/  LOP3.LUT R64, R7, 0x78, RZ, 0xfc, !PT ;  /* 0x0000007807407812 */ /* 0x000fe200078efcff */
[----:B------:R-:W-:Y:S01]  /*1820*/  IMAD.HI.U32 R12, R3, R33, RZ ;  /* 0x00000021030c7227 */ /* 0x000fe200078e00ff */
[----:B------:R-:W-:-:S02]  /*1830*/  LOP3.LUT R66, R7, 0x7a, RZ, 0xfc, !PT ;  /* 0x0000007a07427812 */ /* 0x000fc400078efcff */
[----:B------:R-:W-:Y:S01]  /*1840*/  IABS R93, R64 ;  /* 0x00000040005d7213 */ /* 0x000fe20000000000 */
[----:B------:R-:W-:Y:S01]  /*1850*/  IMAD R30, R0, R27, R32 ;  /* 0x0000001b001e7224 */ /* 0x000fe200078e0220 */
[----:B------:R-:W-:Y:S01]  /*1860*/  IABS R32, R37 ;  /* 0x0000002500207213 */ /* 0x000fe20000000000 */
[----:B------:R-:W-:Y:S01]  /*1870*/  @!P6 IMAD.IADD R28, R28, 0x1, -R0 ;  /* 0x000000011c1ce824 */ /* 0x000fe200078e0a00 */
[----:B------:R-:W-:Y:S01]  /*1880*/  IABS R95, R66 ;  /* 0x00000042005f7213 */ /* 0x000fe20000000000 */
[----:B------:R-:W-:Y:S01]  /*1890*/  IMAD.MOV R27, RZ, RZ, -R12 ;  /* 0x000000ffff1b7224 */ /* 0x000fe200078e0a0c */
[C---:B------:R-:W-:Y:S01]  /*18a0*/  ISETP.GT.U32.AND P6, PT, R0.reuse, R30, PT ;  /* 0x0000001e0000720c */ /* 0x040fe20003fc4070 */
[----:B------:R-:W-:Y:S01]  /*18b0*/  @!P5 IMAD.IADD R31, R31, 0x1, -R0 ;  /* 0x000000011f1fd824 */ /* 0x000fe200078e0a00 */
[C---:B------:R-:W-:Y:S01]  /*18c0*/  ISETP.GT.U32.AND P5, PT, R0.reuse, R28, PT ;  /* 0x0000001c0000720c */ /* 0x040fe20003fa4070 */
[----:B------:R-:W-:Y:S01]  /*18d0*/  IMAD R33, R0, R27, R33 ;  /* 0x0000001b00217224 */ /* 0x000fe200078e0221 */
[----:B------:R-:W-:Y:S01]  /*18e0*/  MOV R27, R29 ;  /* 0x0000001d001b7202 */ /* 0x000fe20000000f00 */
[----:B------:R-:W-:-:S04]  /*18f0*/  IMAD.HI.U32 R12, R3, R32, RZ ;  /* 0x00000020030c7227 */ /* 0x000fc800078e00ff */
[----:B------:R-:W-:-:S04]  /*1900*/  IMAD.HI.U32 R29, R3, R34, RZ ;  /* 0x00000022031d7227 */ /* 0x000fc800078e00ff */
[----:B------:R-:W-:Y:S01]  /*1910*/  @!P3 IMAD.MOV R27, RZ, RZ, -R27 ;  /* 0x000000ffff1bb224 */ /* 0x000fe200078e0a1b */
[----:B------:R-:W-:Y:S01]  /*1920*/  ISETP.GT.U32.AND P3, PT, R0, R31, PT ;  /* 0x0000001f0000720c */ /* 0x000fe20003f64070 */
[----:B------:R-:W-:Y:S01]  /*1930*/  IMAD.MOV R35, RZ, RZ, -R12 ;  /* 0x000000ffff237224 */ /* 0x000fe200078e0a0c */
[----:B------:R-:W-:Y:S01]  /*1940*/  IADD3 R29, -R29, RZ, RZ ;  /* 0x000000ff1d1d7210 */ /* 0x000fe20007ffe1ff */
[--C-:B------:R-:W-:Y:S02]  /*1950*/  @!P6 IMAD.IADD R30, R30, 0x1, -R0.reuse ;  /* 0x000000011e1ee824 */ /* 0x100fe400078e0a00 */
[----:B------:R-:W-:Y:S01]  /*1960*/  @!P5 IMAD.IADD R28, R28, 0x1, -R0 ;  /* 0x000000011c1cd824 */ /* 0x000fe200078e0a00 */
[C---:B------:R-:W-:Y:S01]  /*1970*/  ISETP.GT.U32.AND P5, PT, R0.reuse, R33, PT ;  /* 0x000000210000720c */ /* 0x040fe20003fa4070 */
[C---:B------:R-:W-:Y:S01]  /*1980*/  IMAD R32, R0.reuse, R35, R32 ;  /* 0x0000002300207224 */ /* 0x040fe200078e0220 */
[C---:B------:R-:W-:Y:S01]  /*1990*/  ISETP.GT.U32.AND P6, PT, R0.reuse, R30, PT ;  /* 0x0000001e0000720c */ /* 0x040fe20003fc4070 */
[----:B------:R-:W-:-:S02]  /*19a0*/  IMAD R35, R0, R29, R34 ;  /* 0x0000001d00237224 */ /* 0x000fc400078e0222 */
[----:B------:R-:W-:Y:S01]  /*19b0*/  @!P0 IMAD.MOV R28, RZ, RZ, -R28 ;  /* 0x000000ffff1c8224 */ /* 0x000fe200078e0a1c */
[C---:B------:R-:W-:Y:S01]  /*19c0*/  ISETP.GT.U32.AND P0, PT, R0.reuse, R32, PT ;  /* 0x000000200000720c */ /* 0x040fe20003f04070 */
[----:B------:R-:W-:Y:S01]  /*19d0*/  @!P3 IMAD.IADD R31, R31, 0x1, -R0 ;  /* 0x000000011f1fb824 */ /* 0x000fe200078e0a00 */
[----:B------:R-:W-:Y:S01]  /*19e0*/  ISETP.GT.U32.AND P3, PT, R0, R35, PT ;  /* 0x000000230000720c */ /* 0x000fe20003f64070 */
[----:B------:R-:W-:-:S04]  /*19f0*/  IMAD.HI.U32 R12, R3, R36, RZ ;  /* 0x00000024030c7227 */ /* 0x000fc800078e00ff */
[----:B------:R-:W-:Y:S02]  /*1a00*/  IMAD.MOV R29, RZ, RZ, -R12 ;  /* 0x000000ffff1d7224 */ /* 0x000fe400078e0a0c */
[----:B------:R-:W-:Y:S01]  /*1a10*/  @!P6 IADD3 R30, R30, -R0, RZ ;  /* 0x800000001e1ee210 */ /* 0x000fe20007ffe0ff */
[----:B------:R-:W-:Y:S01]  /*1a20*/  @!P5 IMAD.IADD R33, R33, 0x1, -R0 ;  /* 0x000000012121d824 */ /* 0x000fe200078e0a00 */
[----:B------:R-:W-:Y:S01]  /*1a30*/  ISETP.GE.AND P6, PT, R37, RZ, PT ;  /* 0x000000ff2500720c */ /* 0x000fe20003fc6270 */
[----:B------:R-:W-:Y:S01]  /*1a40*/  IMAD R34, R0, R29, R36 ;  /* 0x0000001d00227224 */ /* 0x000fe200078e0224 */
[----:B------:R-:W-:Y:S01]  /*1a50*/  IABS R37, R40 ;  /* 0x0000002800257213 */ /* 0x000fe20000000000 */
[--C-:B------:R-:W-:Y:S01]  /*1a60*/  @!P0 IMAD.IADD R32, R32, 0x1, -R0.reuse ;  /* 0x0000000120208824 */ /* 0x100fe200078e0a00 */
[C---:B------:R-:W-:Y:S01]  /*1a70*/  ISETP.GT.U32.AND P0, PT, R0.reuse, R33, PT ;  /* 0x000000210000720c */ /* 0x040fe20003f04070 */
[----:B------:R-:W-:Y:S01]  /*1a80*/  @!P3 IMAD.IADD R35, R35, 0x1, -R0 ;  /* 0x000000012323b824 */ /* 0x000fe200078e0a00 */
[----:B------:R-:W-:Y:S01]  /*1a90*/  IABS R36, R41 ;  /* 0x0000002900247213 */ /* 0x000fe20000000000 */
[----:B------:R-:W-:Y:S01]  /*1aa0*/  IMAD.HI.U32 R12, R3, R37, RZ ;  /* 0x00000025030c7227 */ /* 0x000fe200078e00ff */
[----:B------:R-:W-:-:S02]  /*1ab0*/  ISETP.GT.U32.AND P3, PT, R0, R32, PT ;  /* 0x000000200000720c */ /* 0x000fc40003f64070 */
[----:B------:R-:W-:Y:S01]  /*1ac0*/  MOV R29, R31 ;  /* 0x0000001f001d7202 */ /* 0x000fe20000000f00 */
[----:B------:R-:W-:Y:S01]  /*1ad0*/  IMAD.MOV R12, RZ, RZ, -R12 ;  /* 0x000000ffff0c7224 */ /* 0x000fe200078e0a0c */
[----:B------:R-:W-:Y:S02]  /*1ae0*/  @!P4 IADD3 R30, -R30, RZ, RZ ;  /* 0x000000ff1e1ec210 */ /* 0x000fe40007ffe1ff */
[C---:B------:R-:W-:Y:S01]  /*1af0*/  ISETP.GT.U32.AND P4, PT, R0.reuse, R34, PT ;  /* 0x000000220000720c */ /* 0x040fe20003f84070 */
[----:B------:R-:W-:Y:S01]  /*1b00*/  IMAD R37, R0, R12, R37 ;  /* 0x0000000c00257224 */ /* 0x000fe200078e0225 */
[----:B------:R-:W-:Y:S01]  /*1b10*/  ISETP.GE.AND P5, PT, R38, RZ, PT ;  /* 0x000000ff2600720c */ /* 0x000fe20003fa6270 */
[----:B------:R-:W-:Y:S01]  /*1b20*/  @!P0 IMAD.IADD R33, R33, 0x1, -R0 ;  /* 0x0000000121218824 */ /* 0x000fe200078e0a00 */
[----:B------:R-:W-:Y:S01]  /*1b30*/  ISETP.GE.AND P0, PT, R39, RZ, PT ;  /* 0x000000ff2700720c */ /* 0x000fe20003f06270 */
[----:B------:R-:W-:Y:S01]  /*1b40*/  IMAD.HI.U32 R12, R3, R36, RZ ;  /* 0x00000024030c7227 */ /* 0x000fe200078e00ff */
[----:B------:R-:W-:-:S02]  /*1b50*/  IABS R39, R42 ;  /* 0x0000002a00277213 */ /* 0x000fc40000000000 */
[----:B------:R-:W-:Y:S01]  /*1b60*/  MOV R31, R33 ;  /* 0x00000021001f7202 */ /* 0x000fe20000000f00 */
[----:B------:R-:W-:Y:S01]  /*1b70*/  @!P3 IMAD.IADD R32, R32, 0x1, -R0 ;  /* 0x000000012020b824 */ /* 0x000fe200078e0a00 */
[C---:B------:R-:W-:Y:S01]  /*1b80*/  ISETP.GT.U32.AND P3, PT, R0.reuse, R37, PT ;  /* 0x000000250000720c */ /* 0x040fe20003f64070 */
[----:B------:R-:W-:Y:S02]  /*1b90*/  IMAD.MOV R33, RZ, RZ, -R12 ;  /* 0x000000ffff217224 */ /* 0x000fe400078e0a0c */
[----:B------:R-:W-:Y:S01]  /*1ba0*/  @!P1 IMAD.MOV R29, RZ, RZ, -R29 ;  /* 0x000000ffff1d9224 */ /* 0x000fe200078e0a1d */
[C---:B------:R-:W-:Y:S01]  /*1bb0*/  ISETP.GT.U32.AND P1, PT, R0.reuse, R35, PT ;  /* 0x000000230000720c */ /* 0x040fe20003f24070 */
[----:B------:R-:W-:Y:S02]  /*1bc0*/  IMAD R36, R0, R33, R36 ;  /* 0x0000002100247224 */ /* 0x000fe400078e0224 */
[----:B------:R-:W-:-:S04]  /*1bd0*/  IMAD.HI.U32 R12, R3, R39, RZ ;  /* 0x00000027030c7227 */ /* 0x000fc800078e00ff */
[----:B------:R-:W-:Y:S01]  /*1be0*/  @!P6 IMAD.MOV R32, RZ, RZ, -R32 ;  /* 0x000000ffff20e224 */ /* 0x000fe200078e0a20 */
[----:B------:R-:W-:Y:S01]  /*1bf0*/  ISETP.GT.U32.AND P6, PT, R0, R36, PT ;  /* 0x000000240000720c */ /* 0x000fe20003fc4070 */
[----:B------:R-:W-:Y:S01]  /*1c00*/  IMAD.MOV R12, RZ, RZ, -R12 ;  /* 0x000000ffff0c7224 */ /* 0x000fe200078e0a0c */
[----:B------:R-:W-:Y:S01]  /*1c10*/  @!P3 IADD3 R37, R37, -R0, RZ ;  /* 0x800000002525b210 */ /* 0x000fe20007ffe0ff */
[--C-:B------:R-:W-:Y:S01]  /*1c20*/  @!P4 IMAD.IADD R34, R34, 0x1, -R0.reuse ;  /* 0x000000012222c824 */ /* 0x100fe200078e0a00 */
[----:B------:R-:W-:Y:S01]  /*1c30*/  ISETP.GE.AND P4, PT, R41, RZ, PT ;  /* 0x000000ff2900720c */ /* 0x000fe20003f86270 */
[C---:B------:R-:W-:Y:S01]  /*1c40*/  IMAD R39, R0.reuse, R12, R39 ;  /* 0x0000000c00277224 */ /* 0x040fe200078e0227 */
[----:B------:R-:W-:Y:S01]  /*1c50*/  ISETP.GT.U32.AND P3, PT, R0, R37, PT ;  /* 0x000000250000720c */ /* 0x000fe20003f64070 */
[----:B------:R-:W-:Y:S01]  /*1c60*/  @!P1 IMAD.IADD R35, R35, 0x1, -R0 ;  /* 0x0000000123239824 */ /* 0x000fe200078e0a00 */
[----:B------:R-:W-:Y:S01]  /*1c70*/  ISETP.GE.AND P1, PT, R40, RZ, PT ;  /* 0x000000ff2800720c */ /* 0x000fe20003f26270 */
[----:B------:R-:W-:Y:S01]  /*1c80*/  @!P2 IMAD.MOV R31, RZ, RZ, -R31 ;  /* 0x000000ffff1fa224 */ /* 0x000fe200078e0a1f */
[----:B------:R-:W-:Y:S01]  /*1c90*/  LOP3.LUT R40, R7, 0x3a, RZ, 0xfc, !PT ;  /* 0x0000003a07287812 */ /* 0x000fe200078efcff */
[----:B------:R-:W-:Y:S01]  /*1ca0*/  IMAD.MOV.U32 R33, RZ, RZ, R35 ;  /* 0x000000ffff217224 */ /* 0x000fe200078e0023 */
[----:B------:R-:W-:Y:S01]  /*1cb0*/  ISETP.GT.U32.AND P2, PT, R0, R34, PT ;  /* 0x000000220000720c */ /* 0x000fe20003f44070 */
[----:B------:R-:W-:Y:S01]  /*1cc0*/  VIADD R41, R11, 0x3e ;  /* 0x0000003e0b297836 */ /* 0x000fe20000000000 */
[----:B------:R-:W-:-:S02]  /*1cd0*/  @!P6 IADD3 R36, R36, -R0, RZ ;  /* 0x800000002424e210 */ /* 0x000fc40007ffe0ff */
[----:B------:R-:W-:Y:S02]  /*1ce0*/  IABS R38, R40 ;  /* 0x0000002800267213 */ /* 0x000fe40000000000 */
[C---:B------:R-:W-:Y:S01]  /*1cf0*/  ISETP.GT.U32.AND P6, PT, R0.reuse, R36, PT ;  /* 0x000000240000720c */ /* 0x040fe20003fc4070 */
[--C-:B------:R-:W-:Y:S01]  /*1d00*/  @!P3 IMAD.IADD R37, R37, 0x1, -R0.reuse ;  /* 0x000000012525b824 */ /* 0x100fe200078e0a00 */
[----:B------:R-:W-:Y:S01]  /*1d10*/  ISETP.GT.U32.AND P3, PT, R0, R39, PT ;  /* 0x000000270000720c */ /* 0x000fe20003f64070 */
[----:B------:R-:W-:Y:S01]  /*1d20*/  IMAD.HI.U32 R12, R3, R38, RZ ;  /* 0x00000026030c7227 */ /* 0x000fe200078e00ff */
[----:B------:R-:W-:Y:S02]  /*1d30*/  IABS R43, R41 ;  /* 0x00000029002b7213 */ /* 0x000fe40000000000 */
[----:B------:R-:W-:Y:S01]  /*1d40*/  @!P5 IADD3 R33, -R33, RZ, RZ ;  /* 0x000000ff2121d210 */ /* 0x000fe20007ffe1ff */
[----:B------:R-:W-:Y:S01]  /*1d50*/  IMAD.MOV.U32 R35, RZ, RZ, R37 ;  /* 0x000000ffff237224 */ /* 0x000fe200078e0025 */
[----:B------:R-:W-:Y:S01]  /*1d60*/  ISETP.GE.AND P5, PT, R42, RZ, PT ;  /* 0x000000ff2a00720c */ /* 0x000fe20003fa6270 */
[----:B------:R-:W-:Y:S01]  /*1d70*/  @!P2 IMAD.IADD R34, R34, 0x1, -R0 ;  /* 0x000000012222a824 */ /* 0x000fe200078e0a00 */
[----:B------:R-:W-:Y:S01]  /*1d80*/  ISETP.GE.AND P2, PT, R40, RZ, PT ;  /* 0x000000ff2800720c */ /* 0x000fe20003f46270 */
[----:B------:R-:W-:Y:S01]  /*1d90*/  IMAD.MOV R37, RZ, RZ, -R12 ;  /* 0x000000ffff257224 */ /* 0x000fe200078e0a0c */
[----:B------:R-:W-:Y:S01]  /*1da0*/  LOP3.LUT R40, R7, 0x3c, RZ, 0xfc, !PT ;  /* 0x0000003c07287812 */ /* 0x000fe200078efcff */
[--C-:B------:R-:W-:Y:S01]  /*1db0*/  @!P6 IMAD.IADD R36, R36, 0x1, -R0.reuse ;  /* 0x000000012424e824 */ /* 0x100fe200078e0a00 */
[----:B------:R-:W-:Y:S01]  /*1dc0*/  @!P1 IADD3 R35, -R35, RZ, RZ ;  /* 0x000000ff23239210 */ /* 0x000fe20007ffe1ff */
[----:B------:R-:W-:Y:S01]  /*1dd0*/  @!P3 IMAD.IADD R39, R39, 0x1, -R0 ;  /* 0x000000012727b824 */ /* 0x000fe200078e0a00 */
[----:B------:R-:W-:Y:S01]  /*1de0*/  ISETP.GE.AND P1, PT, R41, RZ, PT ;  /* 0x000000ff2900720c */ /* 0x000fe20003f26270 */
[C---:B------:R-:W-:Y:S01]  /*1df0*/  IMAD R38, R0.reuse, R37, R38 ;  /* 0x0000002500267224 */ /* 0x040fe200078e0226 */
[----:B------:R-:W-:Y:S01]  /*1e00*/  IABS R42, R47 ;  /* 0x0000002f002a7213 */ /* 0x000fe20000000000 */
[----:B------:R-:W-:Y:S01]  /*1e10*/  @!P0 IMAD.MOV R34, RZ, RZ, -R34 ;  /* 0x000000ffff228224 */ /* 0x000fe200078e0a22 */
[----:B------:R-:W-:Y:S01]  /*1e20*/  ISETP.GT.U32.AND P3, PT, R0, R39, PT ;  /* 0x000000270000720c */ /* 0x000fe20003f64070 */
[----:B------:R-:W-:Y:S01]  /*1e30*/  @!P4 IMAD.MOV R36, RZ, RZ, -R36 ;  /* 0x000000ffff24c224 */ /* 0x000fe200078e0a24 */
[----:B------:R-:W-:Y:S01]  /*1e40*/  ISETP.GE.AND P0, PT, R40, RZ, PT ;  /* 0x000000ff2800720c */ /* 0x000fe20003f06270 */
[----:B------:R-:W-:Y:S01]  /*1e50*/  IMAD.HI.U32 R37, R3, R43, RZ ;  /* 0x0000002b03257227 */ /* 0x000fe200078e00ff */
[----:B------:R-:W-:-:S02]  /*1e60*/  IABS R40, R40 ;  /* 0x0000002800287213 */ /* 0x000fc40000000000 */
[C---:B------:R-:W-:Y:S01]  /*1e70*/  ISETP.GT.U32.AND P4, PT, R0.reuse, R38, PT ;  /* 0x000000260000720c */ /* 0x040fe20003f84070 */
[----:B------:R-:W-:Y:S02]  /*1e80*/  IMAD.MOV R37, RZ, RZ, -R37 ;  /* 0x000000ffff257224 */ /* 0x000fe400078e0a25 */
[----:B------:R-:W-:Y:S01]  /*1e90*/  IMAD.MOV.U32 R41, RZ, RZ, R40 ;  /* 0x000000ffff297224 */ /* 0x000fe200078e0028 */
[----:B------:R-:W-:Y:S01]  /*1ea0*/  LOP3.LUT R40, R7, 0x40, RZ, 0xfc, !PT ;  /* 0x0000004007287812 */ /* 0x000fe200078efcff */
[----:B------:R-:W-:Y:S02]  /*1eb0*/  IMAD R43, R0, R37, R43 ;  /* 0x00000025002b7224 */ /* 0x000fe400078e022b */
[----:B------:R-:W-:Y:S01]  /*1ec0*/  IMAD.HI.U32 R12, R3, R41, RZ ;  /* 0x00000029030c7227 */ /* 0x000fe200078e00ff */
[----:B------:R-:W-:Y:S02]  /*1ed0*/  ISETP.GE.AND P6, PT, R40, RZ, PT ;  /* 0x000000ff2800720c */ /* 0x000fe40003fc6270 */
[----:B------:R-:W-:Y:S01]  /*1ee0*/  IABS R40, R40 ;  /* 0x0000002800287213 */ /* 0x000fe20000000000 */
[--C-:B------:R-:W-:Y:S01]  /*1ef0*/  @!P3 IMAD.IADD R39, R39, 0x1, -R0.reuse ;  /* 0x000000012727b824 */ /* 0x100fe200078e0a00 */
[----:B------:R-:W-:Y:S01]  /*1f00*/  IADD3 R12, -R12, RZ, RZ ;  /* 0x000000ff0c0c7210 */ /* 0x000fe20007ffe1ff */
[----:B------:R-:W-:-:S03]  /*1f10*/  @!P4 IMAD.IADD R38, R38, 0x1, -R0 ;  /* 0x000000012626c824 */ /* 0x000fc600078e0a00 */
[----:B------:R-:W-:Y:S01]  /*1f20*/  MOV R37, R39 ;  /* 0x0000002700257202 */ /* 0x000fe20000000f00 */
[C---:B------:R-:W-:Y:S01]  /*1f30*/  IMAD R41, R0.reuse, R12, R41 ;  /* 0x0000000c00297224 */ /* 0x040fe200078e0229 */
[----:B------:R-:W-:Y:S01]  /*1f40*/  ISETP.GT.U32.AND P4, PT, R0, R38, PT ;  /* 0x000000260000720c */ /* 0x000fe20003f84070 */
[----:B------:R-:W-:-:S03]  /*1f50*/  IMAD.HI.U32 R12, R3, R40, RZ ;  /* 0x00000028030c7227 */ /* 0x000fc600078e00ff */
[C---:B------:R-:W-:Y:S01]  /*1f60*/  ISETP.GT.U32.AND P3, PT, R0.reuse, R41, PT ;  /* 0x000000290000720c */ /* 0x040fe20003f64070 */
[----:B------:R-:W-:Y:S01]  /*1f70*/  @!P5 IMAD.MOV R37, RZ, RZ, -R37 ;  /* 0x000000ffff25d224 */ /* 0x000fe200078e0a25 */
[----:B------:R-:W-:Y:S01]  /*1f80*/  ISETP.GT.U32.AND P5, PT, R0, R43, PT ;  /* 0x0000002b0000720c */ /* 0x000fe20003fa4070 */
[----:B------:R-:W-:Y:S02]  /*1f90*/  IMAD.MOV R39, RZ, RZ, -R12 ;  /* 0x000000ffff277224 */ /* 0x000fe400078e0a0c */
[----:B------:R-:W-:-:S04]  /*1fa0*/  IMAD.HI.U32 R12, R3, R42, RZ ;  /* 0x0000002a030c7227 */ /* 0x000fc800078e00ff */
[----:B------:R-:W-:Y:S02]  /*1fb0*/  IMAD R40, R0, R39, R40 ;  /* 0x0000002700287224 */ /* 0x000fe400078e0228 */
[----:B------:R-:W-:Y:S02]  /*1fc0*/  @!P4 IMAD.IADD R38, R38, 0x1, -R0 ;  /* 0x000000012626c824 */ /* 0x000fe400078e0a00 */
[----:B------:R-:W-:Y:S01]  /*1fd0*/  IMAD.MOV R39, RZ, RZ, -R12 ;  /* 0x000000ffff277224 */ /* 0x000fe200078e0a0c */
[----:B------:R-:W-:Y:S01]  /*1fe0*/  ISETP.GT.U32.AND P4, PT, R0, R40, PT ;  /* 0x000000280000720c */ /* 0x000fe20003f84070 */
[----:B------:R-:W-:Y:S01]  /*1ff0*/  @!P5 IMAD.IADD R43, R43, 0x1, -R0 ;  /* 0x000000012b2bd824 */ /* 0x000fe200078e0a00 */
[----:B------:R-:W-:Y:S01]  /*2000*/  @!P3 IADD3 R41, R41, -R0, RZ ;  /* 0x800000002929b210 */ /* 0x000fe20007ffe0ff */
[C---:B------:R-:W-:Y:S01]  /*2010*/  IMAD.HI.U32 R12, R3.reuse, R45, RZ ;  /* 0x0000002d030c7227 */ /* 0x040fe200078e00ff */
[----:B------:R-:W-:Y:S02]  /*2020*/  @!P2 IADD3 R38, -R38, RZ, RZ ;  /* 0x000000ff2626a210 */ /* 0x000fe40007ffe1ff */
[C---:B------:R-:W-:Y:S01]  /*2030*/  ISETP.GT.U32.AND P5, PT, R0.reuse, R43, PT ;  /* 0x0000002b0000720c */ /* 0x040fe20003fa4070 */
[C---:B------:R-:W-:Y:S01]  /*2040*/  IMAD R42, R0.reuse, R39, R42 ;  /* 0x00000027002a7224 */ /* 0x040fe200078e022a */
[----:B------:R-:W-:Y:S01]  /*2050*/  ISETP.GT.U32.AND P3, PT, R0, R41, PT ;  /* 0x000000290000720c */ /* 0x000fe20003f64070 */
[----:B------:R-:W-:Y:S01]  /*2060*/  IMAD.HI.U32 R39, R3, R46, RZ ;  /* 0x0000002e03277227 */ /* 0x000fe200078e00ff */
[----:B------:R-:W-:-:S03]  /*2070*/  IADD3 R12, -R12, RZ, RZ ;  /* 0x000000ff0c0c7210 */ /* 0x000fc60007ffe1ff */
[----:B------:R-:W-:Y:S01]  /*2080*/  @!P4 IMAD.IADD R40, R40, 0x1, -R0 ;  /* 0x000000012828c824 */ /* 0x000fe200078e0a00 */
[----:B------:R-:W-:Y:S01]  /*2090*/  ISETP.GE.AND P4, PT, R47, RZ, PT ;  /* 0x000000ff2f00720c */ /* 0x000fe20003f86270 */
[C---:B------:R-:W-:Y:S02]  /*20a0*/  IMAD R45, R0.reuse, R12, R45 ;  /* 0x0000000c002d7224 */ /* 0x040fe400078e022d */
[----:B------:R-:W-:Y:S01]  /*20b0*/  IMAD.HI.U32 R12, R3, R44, RZ ;  /* 0x0000002c030c7227 */ /* 0x000fe200078e00ff */
[----:B------:R-:W-:-:S03]  /*20c0*/  ISETP.GT.U32.AND P2, PT, R0, R40, PT ;  /* 0x000000280000720c */ /* 0x000fc60003f44070 */
[--C-:B------:R-:W-:Y:S01]  /*20d0*/  @!P5 IMAD.IADD R43, R43, 0x1, -R0.reuse ;  /* 0x000000012b2bd824 */ /* 0x100fe200078e0a00 */
[C---:B------:R-:W-:Y:S01]  /*20e0*/  ISETP.GT.U32.AND P5, PT, R0.reuse, R45, PT ;  /* 0x0000002d0000720c */ /* 0x040fe20003fa4070 */
[----:B------:R-:W-:Y:S01]  /*20f0*/  @!P3 IMAD.IADD R41, R41, 0x1, -R0 ;  /* 0x000000012929b824 */ /* 0x000fe200078e0a00 */
[C---:B------:R-:W-:Y:S01]  /*2100*/  ISETP.GT.U32.AND P3, PT, R0.reuse, R42, PT ;  /* 0x0000002a0000720c */ /* 0x040fe20003f64070 */
[----:B------:R-:W-:Y:S02]  /*2110*/  IMAD.MOV R47, RZ, RZ, -R12 ;  /* 0x000000ffff2f7224 */ /* 0x000fe400078e0a0c */
[----:B------:R-:W-:Y:S01]  /*2120*/  IMAD.MOV R49, RZ, RZ, -R39 ;  /* 0x000000ffff317224 */ /* 0x000fe200078e0a27 */
[----:B------:R-:W-:Y:S01]  /*2130*/  MOV R39, R41 ;  /* 0x0000002900277202 */ /* 0x000fe20000000f00 */
[C---:B------:R-:W-:Y:S01]  /*2140*/  IMAD R44, R0.reuse, R47, R44 ;  /* 0x0000002f002c7224 */ /* 0x040fe200078e022c */
[----:B------:R-:W-:Y:S01]  /*2150*/  MOV R41, R43 ;  /* 0x0000002b00297202 */ /* 0x000fe20000000f00 */
[----:B------:R-:W-:-:S02]  /*2160*/  IMAD R47, R0, R49, R46 ;  /* 0x00000031002f7224 */ /* 0x000fc400078e022e */
[--C-:B------:R-:W-:Y:S01]  /*2170*/  @!P2 IMAD.IADD R40, R40, 0x1, -R0.reuse ;  /* 0x000000012828a824 */ /* 0x100fe200078e0a00 */
[----:B------:R-:W-:Y:S01]  /*2180*/  ISETP.GT.U32.AND P2, PT, R0, R44, PT ;  /* 0x0000002c0000720c */ /* 0x000fe20003f44070 */
[--C-:B------:R-:W-:Y:S02]  /*2190*/  @!P5 IMAD.IADD R45, R45, 0x1, -R0.reuse ;  /* 0x000000012d2dd824 */ /* 0x100fe400078e0a00 */
[----:B------:R-:W-:Y:S01]  /*21a0*/  @!P3 IMAD.IADD R42, R42, 0x1, -R0 ;  /* 0x000000012a2ab824 */ /* 0x000fe200078e0a00 */
[----:B------:R-:W-:Y:S01]  /*21b0*/  ISETP.GE.AND P3, PT, R48, RZ, PT ;  /* 0x000000ff3000720c */ /* 0x000fe20003f66270 */
[----:B------:R-:W-:Y:S01]  /*21c0*/  @!P0 IMAD.MOV R39, RZ, RZ, -R39 ;  /* 0x000000ffff278224 */ /* 0x000fe200078e0a27 */
[----:B------:R-:W-:Y:S01]  /*21d0*/  LOP3.LUT R48, R7, 0x4a, RZ, 0xfc, !PT ;  /* 0x0000004a07307812 */ /* 0x000fe200078efcff */
[----:B------:R-:W-:Y:S01]  /*21e0*/  @!P6 IMAD.MOV R40, RZ, RZ, -R40 ;  /* 0x000000ffff28e224 */ /* 0x000fe200078e0a28 */
[C---:B------:R-:W-:Y:S01]  /*21f0*/  ISETP.GT.U32.AND P0, PT, R0.reuse, R45, PT ;  /* 0x0000002d0000720c */ /* 0x040fe20003f04070 */
[----:B------:R-:W-:Y:S01]  /*2200*/  @!P1 IMAD.MOV R41, RZ, RZ, -R41 ;  /* 0x000000ffff299224 */ /* 0x000fe200078e0a29 */
[----:B------:R-:W-:-:S02]  /*2210*/  ISETP.GT.U32.AND P6, PT, R0, R47, PT ;  /* 0x0000002f0000720c */ /* 0x000fc40003fc4070 */
[----:B------:R-:W-:Y:S01]  /*2220*/  IABS R46, R48 ;  /* 0x00000030002e7213 */ /* 0x000fe20000000000 */
[----:B------:R-:W-:Y:S01]  /*2230*/  @!P2 IMAD.IADD R44, R44, 0x1, -R0 ;  /* 0x000000012c2ca824 */ /* 0x000fe200078e0a00 */
[----:B------:R-:W-:Y:S02]  /*2240*/  ISETP.GE.AND P1, PT, R50, RZ, PT ;  /* 0x000000ff3200720c */ /* 0x000fe40003f26270 */
[----:B------:R-:W-:Y:S01]  /*2250*/  LOP3.LUT R50, R7, 0x4c, RZ, 0xfc, !PT ;  /* 0x0000004c07327812 */ /* 0x000fe200078efcff */
[----:B------:R-:W-:Y:S01]  /*2260*/  IMAD.HI.U32 R12, R3, R46, RZ ;  /* 0x0000002e030c7227 */ /* 0x000fe200078e00ff */
[C---:B------:R-:W-:Y:S02]  /*2270*/  ISETP.GT.U32.AND P5, PT, R0.reuse, R42, PT ;  /* 0x0000002a0000720c */ /* 0x040fe40003fa4070 */
[----:B------:R-:W-:Y:S01]  /*2280*/  IABS R49, R50 ;  /* 0x0000003200317213 */ /* 0x000fe20000000000 */
[----:B------:R-:W-:Y:S01]  /*2290*/  IMAD.MOV R43, RZ, RZ, -R12 ;  /* 0x000000ffff2b7224 */ /* 0x000fe200078e0a0c */
[----:B------:R-:W-:Y:S01]  /*22a0*/  @!P0 IADD3 R45, R45, -R0, RZ ;  /* 0x800000002d2d8210 */ /* 0x000fe20007ffe0ff */
[----:B------:R-:W-:Y:S01]  /*22b0*/  @!P6 IMAD.IADD R47, R47, 0x1, -R0 ;  /* 0x000000012f2fe824 */ /* 0x000fe200078e0a00 */
[----:B------:R-:W-:Y:S01]  /*22c0*/  ISETP.GT.U32.AND P6, PT, R0, R44, PT ;  /* 0x0000002c0000720c */ /* 0x000fe20003fc4070 */
[----:B------:R-:W-:Y:S01]  /*22d0*/  IMAD.HI.U32 R12, R3, R49, RZ ;  /* 0x00000031030c7227 */ /* 0x000fe200078e00ff */
[----:B------:R-:W-:-:S02]  /*22e0*/  ISETP.GE.AND P2, PT, R50, RZ, PT ;  /* 0x000000ff3200720c */ /* 0x000fc40003f46270 */
[----:B------:R-:W-:Y:S01]  /*22f0*/  ISETP.GE.AND P0, PT, R48, RZ, PT ;  /* 0x000000ff3000720c */ /* 0x000fe20003f06270 */
[----:B------:R-:W-:Y:S02]  /*2300*/  IMAD R46, R0, R43, R46 ;  /* 0x0000002b002e7224 */ /* 0x000fe400078e022e */
[----:B------:R-:W-:Y:S01]  /*2310*/  IMAD.MOV.U32 R43, RZ, RZ, R45 ;  /* 0x000000ffff2b7224 */ /* 0x000fe200078e002d */
[----:B------:R-:W-:Y:S01]  /*2320*/  LOP3.LUT R45, R7, 0x50, RZ, 0xfc, !PT ;  /* 0x00000050072d7812 */ /* 0x000fe200078efcff */
[----:B------:R-:W-:Y:S02]  /*2330*/  IMAD.MOV R12, RZ, RZ, -R12 ;  /* 0x000000ffff0c7224 */ /* 0x000fe400078e0a0c */
[--C-:B------:R-:W-:Y:S01]  /*2340*/  @!P5 IMAD.IADD R42, R42, 0x1, -R0.reuse ;  /* 0x000000012a2ad824 */ /* 0x100fe200078e0a00 */
[----:B------:R-:W-:Y:S01]  /*2350*/  @!P3 IADD3 R43, -R43, RZ, RZ ;  /* 0x000000ff2b2bb210 */ /* 0x000fe20007ffe1ff */
[C---:B------:R-:W-:Y:S01]  /*2360*/  IMAD R49, R0.reuse, R12, R49 ;  /* 0x0000000c00317224 */ /* 0x040fe200078e0231 */
[----:B------:R-:W-:Y:S01]  /*2370*/  ISETP.GT.U32.AND P3, PT, R0, R46, PT ;  /* 0x0000002e0000720c */ /* 0x000fe20003f64070 */
[----:B------:R-:W-:Y:S01]  /*2380*/  VIADD R50, R11, 0x4e ;  /* 0x0000004e0b327836 */ /* 0x000fe20000000000 */
[----:B------:R-:W-:Y:S01]  /*2390*/  @!P4 IADD3 R42, -R42, RZ, RZ ;  /* 0x000000ff2a2ac210 */ /* 0x000fe20007ffe1ff */
[----:B------:R-:W-:Y:S01]  /*23a0*/  @!P6 IMAD.IADD R44, R44, 0x1, -R0 ;  /* 0x000000012c2ce824 */ /* 0x000fe200078e0a00 */
[----:B------:R-:W-:-:S02]  /*23b0*/  ISETP.GT.U32.AND P4, PT, R0, R47, PT ;  /* 0x0000002f0000720c */ /* 0x000fc40003f84070 */
[----:B------:R-:W-:Y:S01]  /*23c0*/  ISETP.GT.U32.AND P6, PT, R0, R49, PT ;  /* 0x000000310000720c */ /* 0x000fe20003fc4070 */
[----:B------:R-:W-:Y:S01]  /*23d0*/  @!P1 IMAD.MOV R44, RZ, RZ, -R44 ;  /* 0x000000ffff2c9224 */ /* 0x000fe200078e0a2c */
[----:B------:R-:W-:Y:S02]  /*23e0*/  IABS R48, R50 ;  /* 0x0000003200307213 */ /* 0x000fe40000000000 */
[----:B------:R-:W-:Y:S02]  /*23f0*/  IABS R52, R45 ;  /* 0x0000002d00347213 */ /* 0x000fe40000000000 */
[----:B------:R-:W-:Y:S01]  /*2400*/  ISETP.GE.AND P5, PT, R51, RZ, PT ;  /* 0x000000ff3300720c */ /* 0x000fe20003fa6270 */
[----:B------:R-:W-:-:S04]  /*2410*/  IMAD.HI.U32 R12, R3, R48, RZ ;  /* 0x00000030030c7227 */ /* 0x000fc800078e00ff */
[--C-:B------:R-:W-:Y:S01]  /*2420*/  @!P3 IMAD.IADD R46, R46, 0x1, -R0.reuse ;  /* 0x000000012e2eb824 */ /* 0x100fe200078e0a00 */
[----:B------:R-:W-:Y:S01]  /*2430*/  ISETP.GE.AND P3, PT, R45, RZ, PT ;  /* 0x000000ff2d00720c */ /* 0x000fe20003f66270 */
[----:B------:R-:W-:Y:S01]  /*2440*/  @!P4 IMAD.IADD R47, R47, 0x1, -R0 ;  /* 0x000000012f2fc824 */ /* 0x000fe200078e0a00 */
[----:B------:R-:W-:Y:S01]  /*2450*/  IADD3 R51, -R12, RZ, RZ ;  /* 0x000000ff0c337210 */ /* 0x000fe20007ffe1ff */
[----:B------:R-:W-:Y:S01]  /*2460*/  IMAD.HI.U32 R45, R3, R52, RZ ;  /* 0x00000034032d7227 */ /* 0x000fe200078e00ff */
[----:B------:R-:W-:-:S03]  /*2470*/  ISETP.GE.AND P4, PT, R50, RZ, PT ;  /* 0x000000ff3200720c */ /* 0x000fc60003f86270 */
[----:B------:R-:W-:Y:S01]  /*2480*/  @!P6 IMAD.IADD R49, R49, 0x1, -R0 ;  /* 0x000000013131e824 */ /* 0x000fe200078e0a00 */
[C---:B------:R-:W-:Y:S01]  /*2490*/  ISETP.GT.U32.AND P6, PT, R0.reuse, R46, PT ;  /* 0x0000002e0000720c */ /* 0x040fe20003fc4070 */
[----:B------:R-:W-:Y:S01]  /*24a0*/  IMAD.MOV R53, RZ, RZ, -R45 ;  /* 0x000000ffff357224 */ /* 0x000fe200078e0a2d */
[----:B------:R-:W-:Y:S01]  /*24b0*/  MOV R45, R47 ;  /* 0x0000002f002d7202 */ /* 0x000fe20000000f00 */
[----:B------:R-:W-:Y:S01]  /*24c0*/  IMAD.HI.U32 R50, R3, R54, RZ ;  /* 0x0000003603327227 */ /* 0x000fe200078e00ff */
[----:B------:R-:W-:-:S03]  /*24d0*/  ISETP.GT.U32.AND P1, PT, R0, R49, PT ;  /* 0x000000310000720c */ /* 0x000fc60003f24070 */
[C---:B------:R-:W-:Y:S02]  /*24e0*/  IMAD R48, R0.reuse, R51, R48 ;  /* 0x0000003300307224 */ /* 0x040fe400078e0230 */
[----:B------:R-:W-:Y:S02]  /*24f0*/  IMAD.MOV R51, RZ, RZ, -R50 ;  /* 0x000000ffff337224 */ /* 0x000fe400078e0a32 */
[C---:B------:R-:W-:Y:S01]  /*2500*/  IMAD R50, R0.reuse, R53, R52 ;  /* 0x0000003500327224 */ /* 0x040fe200078e0234 */
[----:B------:R-:W-:Y:S01]  /*2510*/  LOP3.LUT R52, R7, 0x54, RZ, 0xfc, !PT ;  /* 0x0000005407347812 */ /* 0x000fe200078efcff */
[----:B------:R-:W-:Y:S01]  /*2520*/  @!P5 IMAD.MOV R45, RZ, RZ, -R45 ;  /* 0x000000ffff2dd224 */ /* 0x000fe200078e0a2d */
[----:B------:R-:W-:Y:S01]  /*2530*/  ISETP.GT.U32.AND P5, PT, R0, R48, PT ;  /* 0x000000300000720c */ /* 0x000fe20003fa4070 */
[----:B------:R-:W-:Y:S01]  /*2540*/  @!P6 IMAD.IADD R46, R46, 0x1, -R0 ;  /* 0x000000012e2ee824 */ /* 0x000fe200078e0a00 */
[C---:B------:R-:W-:Y:S01]  /*2550*/  ISETP.GT.U32.AND P6, PT, R0.reuse, R50, PT ;  /* 0x000000320000720c */ /* 0x040fe20003fc4070 */
[----:B------:R-:W-:Y:S01]  /*2560*/  IMAD R51, R0, R51, R54 ;  /* 0x0000003300337224 */ /* 0x000fe200078e0236 */
[----:B------:R-:W-:Y:S01]  /*2570*/  @!P1 IADD3 R49, R49, -R0, RZ ;  /* 0x8000000031319210 */ /* 0x000fe20007ffe0ff */
[----:B------:R-:W-:Y:S01]  /*2580*/  @!P0 IMAD.MOV R46, RZ, RZ, -R46 ;  /* 0x000000ffff2e8224 */ /* 0x000fe200078e0a2e */
[----:B------:R-:W-:-:S02]  /*2590*/  IABS R53, R52 ;  /* 0x0000003400357213 */ /* 0x000fc40000000000 */
[----:B------:R-:W-:Y:S02]  /*25a0*/  ISETP.GT.U32.AND P1, PT, R0, R51, PT ;  /* 0x000000330000720c */ /* 0x000fe40003f24070 */
[----:B------:R-:W-:Y:S01]  /*25b0*/  LOP3.LUT R54, R7, 0x56, RZ, 0xfc, !PT ;  /* 0x0000005607367812 */ /* 0x000fe200078efcff */
[----:B------:R-:W-:-:S03]  /*25c0*/  IMAD.HI.U32 R12, R3, R53, RZ ;  /* 0x00000035030c7227 */ /* 0x000fc600078e00ff */
[----:B------:R-:W-:Y:S01]  /*25d0*/  IABS R55, R54 ;  /* 0x0000003600377213 */ /* 0x000fe20000000000 */
[--C-:B------:R-:W-:Y:S01]  /*25e0*/  @!P5 IMAD.IADD R48, R48, 0x1, -R0.reuse ;  /* 0x000000013030d824 */ /* 0x100fe200078e0a00 */
[----:B------:R-:W-:Y:S01]  /*25f0*/  ISETP.GE.AND P5, PT, R56, RZ, PT ;  /* 0x000000ff3800720c */ /* 0x000fe20003fa6270 */
[----:B------:R-:W-:Y:S01]  /*2600*/  @!P6 IMAD.IADD R50, R50, 0x1, -R0 ;  /* 0x000000013232e824 */ /* 0x000fe200078e0a00 */
[----:B------:R-:W-:Y:S01]  /*2610*/  LOP3.LUT R56, R7, 0x5a, RZ, 0xfc, !PT ;  /* 0x0000005a07387812 */ /* 0x000fe200078efcff */
[----:B------:R-:W-:Y:S01]  /*2620*/  IMAD.MOV R12, RZ, RZ, -R12 ;  /* 0x000000ffff0c7224 */ /* 0x000fe200078e0a0c */
[----:B------:R-:W-:Y:S01]  /*2630*/  ISETP.GT.U32.AND P6, PT, R0, R48, PT ;  /* 0x000000300000720c */ /* 0x000fe20003fc4070 */
[----:B------:R-:W-:Y:S01]  /*2640*/  IMAD.HI.U32 R47, R3, R55, RZ ;  /* 0x00000037032f7227 */ /* 0x000fe200078e00ff */
[----:B------:R-:W-:-:S03]  /*2650*/  IABS R63, R56 ;  /* 0x00000038003f7213 */ /* 0x000fc60000000000 */
[----:B------:R-:W-:Y:S01]  /*2660*/  @!P1 IMAD.IADD R51, R51, 0x1, -R0 ;  /* 0x0000000133339824 */ /* 0x000fe200078e0a00 */
[C---:B------:R-:W-:Y:S01]  /*2670*/  ISETP.GT.U32.AND P1, PT, R0.reuse, R50, PT ;  /* 0x000000320000720c */ /* 0x040fe20003f24070 */
[C---:B------:R-:W-:Y:S01]  /*2680*/  IMAD R53, R0.reuse, R12, R53 ;  /* 0x0000000c00357224 */ /* 0x040fe200078e0235 */
[----:B------:R-:W-:Y:S01]  /*2690*/  IADD3 R47, -R47, RZ, RZ ;  /* 0x000000ff2f2f7210 */ /* 0x000fe20007ffe1ff */
[----:B------:R-:W-:Y:S01]  /*26a0*/  IMAD.HI.U32 R12, R3, R61, RZ ;  /* 0x0000003d030c7227 */ /* 0x000fe200078e00ff */
[----:B------:R-:W-:-:S03]  /*26b0*/  ISETP.GT.U32.AND P0, PT, R0, R51, PT ;  /* 0x000000330000720c */ /* 0x000fc60003f04070 */
[----:B------:R-:W-:Y:S01]  /*26c0*/  @!P6 IMAD.IADD R48, R48, 0x1, -R0 ;  /* 0x000000013030e824 */ /* 0x000fe200078e0a00 */
[C---:B------:R-:W-:Y:S01]  /*26d0*/  ISETP.GT.U32.AND P6, PT, R0.reuse, R53, PT ;  /* 0x000000350000720c */ /* 0x040fe20003fc4070 */
[----:B------:R-:W-:Y:S01]  /*26e0*/  IMAD R55, R0, R47, R55 ;  /* 0x0000002f00377224 */ /* 0x000fe200078e0237 */
[----:B------:R-:W-:Y:S01]  /*26f0*/  IADD3 R12, -R12, RZ, RZ ;  /* 0x000000ff0c0c7210 */ /* 0x000fe20007ffe1ff */
[----:B------:R-:W-:-:S04]  /*2700*/  IMAD.HI.U32 R47, R3, R65, RZ ;  /* 0x00000041032f7227 */ /* 0x000fc800078e00ff */
[----:B------:R-:W-:Y:S01]  /*2710*/  @!P1 IMAD.IADD R50, R50, 0x1, -R0 ;  /* 0x0000000132329824 */ /* 0x000fe200078e0a00 */
[C---:B------:R-:W-:Y:S01]  /*2720*/  ISETP.GT.U32.AND P1, PT, R0.reuse, R55, PT ;  /* 0x000000370000720c */ /* 0x040fe20003f24070 */
[C---:B------:R-:W-:Y:S02]  /*2730*/  IMAD R61, R0.reuse, R12, R61 ;  /* 0x0000000c003d7224 */ /* 0x040fe400078e023d */
[----:B------:R-:W-:Y:S02]  /*2740*/  IMAD.MOV R47, RZ, RZ, -R47 ;  /* 0x000000ffff2f7224 */ /* 0x000fe400078e0a2f */
[----:B------:R-:W-:Y:S01]  /*2750*/  @!P6 IADD3 R53, R53, -R0, RZ ;  /* 0x800000003535e210 */ /* 0x000fe20007ffe0ff */
[----:B------:R-:W-:Y:S01]  /*2760*/  IMAD.HI.U32 R12, R3, R63, RZ ;  /* 0x0000003f030c7227 */ /* 0x000fe200078e00ff */
[----:B------:R-:W-:-:S03]  /*2770*/  ISETP.GT.U32.AND P6, PT, R0, R61, PT ;  /* 0x0000003d0000720c */ /* 0x000fc60003fc4070 */
[----:B------:R-:W-:Y:S01]  /*2780*/  IMAD R65, R0, R47, R65 ;  /* 0x0000002f00417224 */ /* 0x000fe200078e0241 */
[----:B------:R-:W-:Y:S01]  /*2790*/  MOV R47, R49 ;  /* 0x00000031002f7202 */ /* 0x000fe20000000f00 */
[--C-:B------:R-:W-:Y:S01]  /*27a0*/  @!P0 IMAD.IADD R51, R51, 0x1, -R0.reuse ;  /* 0x0000000133338824 */ /* 0x100fe200078e0a00 */
[----:B------:R-:W-:Y:S01]  /*27b0*/  ISETP.GE.AND P0, PT, R52, RZ, PT ;  /* 0x000000ff3400720c */ /* 0x000fe20003f06270 */
[----:B------:R-:W-:Y:S01]  /*27c0*/  @!P1 IMAD.IADD R55, R55, 0x1, -R0 ;  /* 0x0000000137379824 */ /* 0x000fe200078e0a00 */
[----:B------:R-:W-:Y:S01]  /*27d0*/  IABS R52, R60 ;  /* 0x0000003c00347213 */ /* 0x000fe20000000000 */
[----:B------:R-:W-:Y:S01]  /*27e0*/  @!P2 IMAD.MOV R47, RZ, RZ, -R47 ;  /* 0x000000ffff2fa224 */ /* 0x000fe200078e0a2f */
[----:B------:R-:W-:Y:S01]  /*27f0*/  ISETP.GT.U32.AND P2, PT, R0, R53, PT ;  /* 0x000000350000720c */ /* 0x000fe20003f44070 */
[----:B------:R-:W-:Y:S01]  /*2800*/  IMAD.MOV R12, RZ, RZ, -R12 ;  /* 0x000000ffff0c7224 */ /* 0x000fe200078e0a0c */
[----:B------:R-:W-:Y:S01]  /*2810*/  ISETP.GE.AND P1, PT, R54, RZ, PT ;  /* 0x000000ff3600720c */ /* 0x000fe20003f26270 */
[----:B------:R-:W-:Y:S01]  /*2820*/  @!P4 IMAD.MOV R48, RZ, RZ, -R48 ;  /* 0x000000ffff30c224 */ /* 0x000fe200078e0a30 */
[C---:B------:R-:W-:Y:S01]  /*2830*/  ISETP.GT.U32.AND P4, PT, R0.reuse, R55, PT ;  /* 0x000000370000720c */ /* 0x040fe20003f84070 */
[----:B------:R-:W-:Y:S01]  /*2840*/  @!P6 IMAD.IADD R61, R61, 0x1, -R0 ;  /* 0x000000013d3de824 */ /* 0x000fe200078e0a00 */
[----:B------:R-:W-:Y:S01]  /*2850*/  IABS R54, R62 ;  /* 0x0000003e00367213 */ /* 0x000fe20000000000 */
[C---:B------:R-:W-:Y:S01]  /*2860*/  IMAD R63, R0.reuse, R12, R63 ;  /* 0x0000000c003f7224 */ /* 0x040fe200078e023f */
[----:B------:R-:W-:Y:S01]  /*2870*/  MOV R49, R51 ;  /* 0x0000003300317202 */ /* 0x000fe20000000f00 */
[----:B------:R-:W-:Y:S01]  /*2880*/  @!P3 IMAD.MOV R50, RZ, RZ, -R50 ;  /* 0x000000ffff32b224 */ /* 0x000fe200078e0a32 */
[C---:B------:R-:W-:Y:S01]  /*2890*/  ISETP.GT.U32.AND P6, PT, R0.reuse, R61, PT ;  /* 0x0000003d0000720c */ /* 0x040fe20003fc4070 */
[----:B------:R-:W-:Y:S01]  /*28a0*/  IMAD.HI.U32 R12, R3, R52, RZ ;  /* 0x00000034030c7227 */ /* 0x000fe200078e00ff */
[----:B------:R-:W-:-:S03]  /*28b0*/  ISETP.GT.U32.AND P3, PT, R0, R63, PT ;  /* 0x0000003f0000720c */ /* 0x000fc60003f64070 */
[----:B------:R-:W-:Y:S01]  /*28c0*/  @!P5 IMAD.MOV R49, RZ, RZ, -R49 ;  /* 0x000000ffff31d224 */ /* 0x000fe200078e0a31 */
[----:B------:R-:W-:Y:S01]  /*28d0*/  ISETP.GE.AND P5, PT, R57, RZ, PT ;  /* 0x000000ff3900720c */ /* 0x000fe20003fa6270 */
[----:B------:R-:W-:Y:S01]  /*28e0*/  IMAD.HI.U32 R51, R3, R54, RZ ;  /* 0x0000003603337227 */ /* 0x000fe200078e00ff */
[-C--:B------:R-:W-:Y:S02]  /*28f0*/  @!P4 IADD3 R55, R55, -R0.reuse, RZ ;  /* 0x800000003737c210 */ /* 0x080fe40007ffe0ff */
[----:B------:R-:W-:Y:S01]  /*2900*/  ISETP.GE.AND P4, PT, R56, RZ, PT ;  /* 0x000000ff3800720c */ /* 0x000fe20003f86270 */
[----:B------:R-:W-:Y:S01]  /*2910*/  @!P2 IMAD.IADD R53, R53, 0x1, -R0 ;  /* 0x000000013535a824 */ /* 0x000fe200078e0a00 */
[C---:B------:R-:W-:Y:S01]  /*2920*/  ISETP.GT.U32.AND P2, PT, R0.reuse, R65, PT ;  /* 0x000000410000720c */ /* 0x040fe20003f44070 */
[----:B------:R-:W-:Y:S01]  /*2930*/  IMAD.MOV R57, RZ, RZ, -R12 ;  /* 0x000000ffff397224 */ /* 0x000fe200078e0a0c */
[----:B------:R-:W-:Y:S01]  /*2940*/  LOP3.LUT R12, R7, 0x62, RZ, 0xfc, !PT ;  /* 0x00000062070c7812 */ /* 0x000fe200078efcff */
[----:B------:R-:W-:Y:S01]  /*2950*/  IMAD.MOV R59, RZ, RZ, -R51 ;  /* 0x000000ffff3b7224 */ /* 0x000fe200078e0a33 */
[----:B------:R-:W-:Y:S01]  /*2960*/  @!P3 IADD3 R63, R63, -R0, RZ ;  /* 0x800000003f3fb210 */ /* 0x000fe20007ffe0ff */
[----:B------:R-:W-:Y:S01]  /*2970*/  IMAD R51, R0, R57, R52 ;  /* 0x0000003900337224 */ /* 0x000fe200078e0234 */
[----:B------:R-:W-:Y:S01]  /*2980*/  ISETP.GE.AND P3, PT, R60, RZ, PT ;  /* 0x000000ff3c00720c */ /* 0x000fe20003f66270 */
[----:B------:R-:W-:Y:S01]  /*2990*/  IMAD.MOV.U32 R57, RZ, RZ, R53 ;  /* 0x000000ffff397224 */ /* 0x000fe200078e0035 */
[----:B------:R-:W-:Y:S01]  /*29a0*/  LOP3.LUT R60, R7, 0x74, RZ, 0xfc, !PT ;  /* 0x00000074073c7812 */ /* 0x000fe200078efcff */
[C---:B------:R-:W-:Y:S01]  /*29b0*/  IMAD R53, R0.reuse, R59, R54 ;  /* 0x0000003b00357224 */ /* 0x040fe200078e0236 */
[----:B------:R-:W-:Y:S01]  /*29c0*/  MOV R59, R55 ;  /* 0x00000037003b7202 */ /* 0x000fe20000000f00 */
[--C-:B------:R-:W-:Y:S01]  /*29d0*/  @!P6 IMAD.IADD R61, R61, 0x1, -R0.reuse ;  /* 0x000000013d3de824 */ /* 0x100fe200078e0a00 */
[----:B------:R-:W-:Y:S01]  /*29e0*/  IABS R55, R12 ;  /* 0x0000000c00377213 */ /* 0x000fe20000000000 */
[----:B------:R-:W-:Y:S01]  /*29f0*/  @!P2 IMAD.IADD R65, R65, 0x1, -R0 ;  /* 0x000000014141a824 */ /* 0x000fe200078e0a00 */
[C---:B------:R-:W-:Y:S01]  /*2a00*/  ISETP.GT.U32.AND P2, PT, R0.reuse, R63, PT ;  /* 0x0000003f0000720c */ /* 0x040fe20003f44070 */
[----:B------:R-:W-:Y:S01]  /*2a10*/  @!P1 IMAD.MOV R59, RZ, RZ, -R59 ;  /* 0x000000ffff3b9224 */ /* 0x000fe200078e0a3b */
[C---:B------:R-:W-:Y:S01]  /*2a20*/  ISETP.GT.U32.AND P1, PT, R0.reuse, R51, PT ;  /* 0x000000330000720c */ /* 0x040fe20003f24070 */
[----:B------:R-:W-:Y:S01]  /*2a30*/  @!P5 IMAD.MOV R61, RZ, RZ, -R61 ;  /* 0x000000ffff3dd224 */ /* 0x000fe200078e0a3d */
[C---:B------:R-:W-:Y:S01]  /*2a40*/  ISETP.GT.U32.AND P5, PT, R0.reuse, R53, PT ;  /* 0x000000350000720c */ /* 0x040fe20003fa4070 */
[----:B------:R-:W-:Y:S01]  /*2a50*/  @!P0 IMAD.MOV R57, RZ, RZ, -R57 ;  /* 0x000000ffff398224 */ /* 0x000fe200078e0a39 */
[----:B------:R-:W-:-:S02]  /*2a60*/  ISETP.GT.U32.AND P0, PT, R0, R65, PT ;  /* 0x000000410000720c */ /* 0x000fc40003f04070 */
[----:B------:R-:W-:Y:S02]  /*2a70*/  LOP3.LUT R54, R7, 0x64, RZ, 0xfc, !PT ;  /* 0x0000006407367812 */ /* 0x000fe400078efcff */
[----:B------:R-:W-:Y:S02]  /*2a80*/  ISETP.GE.AND P6, PT, R58, RZ, PT ;  /* 0x000000ff3a00720c */ /* 0x000fe40003fc6270 */
[----:B------:R-:W-:Y:S01]  /*2a90*/  IABS R73, R54 ;  /* 0x0000003600497213 */ /* 0x000fe20000000000 */
[--C-:B------:R-:W-:Y:S01]  /*2aa0*/  @!P2 IMAD.IADD R63, R63, 0x1, -R0.reuse ;  /* 0x000000013f3fa824 */ /* 0x100fe200078e0a00 */
[----:B------:R-:W-:Y:S01]  /*2ab0*/  ISETP.GE.AND P2, PT, R62, RZ, PT ;  /* 0x000000ff3e00720c */ /* 0x000fe20003f46270 */
[--C-:B------:R-:W-:Y:S01]  /*2ac0*/  @!P1 IMAD.IADD R51, R51, 0x1, -R0.reuse ;  /* 0x0000000133339824 */ /* 0x100fe200078e0a00 */
[----:B------:R-:W-:Y:S01]  /*2ad0*/  ISETP.GE.AND P1, PT, R54, RZ, PT ;  /* 0x000000ff3600720c */ /* 0x000fe20003f26270 */
[----:B------:R-:W-:Y:S01]  /*2ae0*/  @!P5 IMAD.IADD R53, R53, 0x1, -R0 ;  /* 0x000000013535d824 */ /* 0x000fe200078e0a00 */
[----:B------:R-:W-:Y:S01]  /*2af0*/  LOP3.LUT R54, R7, 0x66, RZ, 0xfc, !PT ;  /* 0x0000006607367812 */ /* 0x000fe200078efcff */
[----:B------:R-:W-:Y:S01]  /*2b00*/  @!P4 IMAD.MOV R63, RZ, RZ, -R63 ;  /* 0x000000ffff3fc224 */ /* 0x000fe200078e0a3f */
[----:B------:R-:W-:Y:S01]  /*2b10*/  @!P0 IADD3 R65, R65, -R0, RZ ;  /* 0x8000000041418210 */ /* 0x000fe20007ffe0ff */
[----:B------:R-:W-:Y:S01]  /*2b20*/  IMAD.HI.U32 R52, R3, R73, RZ ;  /* 0x0000004903347227 */ /* 0x000fe200078e00ff */
[----:B------:R-:W-:-:S02]  /*2b30*/  ISETP.GE.AND P0, PT, R12, RZ, PT ;  /* 0x000000ff0c00720c */ /* 0x000fc40003f06270 */
[C---:B------:R-:W-:Y:S01]  /*2b40*/  ISETP.GT.U32.AND P5, PT, R0.reuse, R51, PT ;  /* 0x000000330000720c */ /* 0x040fe20003fa4070 */
[----:B------:R-:W-:Y:S01]  /*2b50*/  IMAD.HI.U32 R12, R3, R55, RZ ;  /* 0x00000037030c7227 */ /* 0x000fe200078e00ff */
[----:B------:R-:W-:Y:S02]  /*2b60*/  ISETP.GT.U32.AND P4, PT, R0, R53, PT ;  /* 0x000000350000720c */ /* 0x000fe40003f84070 */
[----:B------:R-:W-:Y:S01]  /*2b70*/  IADD3 R52, -R52, RZ, RZ ;  /* 0x000000ff34347210 */ /* 0x000fe20007ffe1ff */
[----:B------:R-:W-:Y:S01]  /*2b80*/  IMAD.MOV R12, RZ, RZ, -R12 ;  /* 0x000000ffff0c7224 */ /* 0x000fe200078e0a0c */
[C---:B------:R-:W-:Y:S01]  /*2b90*/  LOP3.LUT R58, R7.reuse, 0x6c, RZ, 0xfc, !PT ;  /* 0x0000006c073a7812 */ /* 0x040fe200078efcff */
[----:B------:R-:W-:Y:S01]  /*2ba0*/  @!P6 IMAD.MOV R65, RZ, RZ, -R65 ;  /* 0x000000ffff41e224 */ /* 0x000fe200078e0a41 */
[----:B------:R-:W-:Y:S01]  /*2bb0*/  ISETP.GE.AND P6, PT, R54, RZ, PT ;  /* 0x000000ff3600720c */ /* 0x000fe20003fc6270 */
[C---:B------:R-:W-:Y:S01]  /*2bc0*/  IMAD R55, R0.reuse, R12, R55 ;  /* 0x0000000c00377224 */ /* 0x040fe200078e0237 */
[----:B------:R-:W-:Y:S01]  /*2bd0*/  LOP3.LUT R12, R7, 0x68, RZ, 0xfc, !PT ;  /* 0x00000068070c7812 */ /* 0x000fe200078efcff */
[C---:B------:R-:W-:Y:S01]  /*2be0*/  IMAD R73, R0.reuse, R52, R73 ;  /* 0x0000003400497224 */ /* 0x040fe200078e0249 */
[----:B------:R-:W-:Y:S01]  /*2bf0*/  IABS R52, R54 ;  /* 0x0000003600347213 */ /* 0x000fe20000000000 */
[----:B------:R-:W-:Y:S01]  /*2c00*/  @!P5 IMAD.IADD R51, R51, 0x1, -R0 ;  /* 0x000000013333d824 */ /* 0x000fe200078e0a00 */
[----:B------:R-:W-:-:S02]  /*2c10*/  ISETP.GT.U32.AND P5, PT, R0, R55, PT ;  /* 0x000000370000720c */ /* 0x000fc40003fa4070 */
[----:B------:R-:W-:Y:S01]  /*2c20*/  @!P4 IADD3 R53, R53, -R0, RZ ;  /* 0x800000003535c210 */ /* 0x000fe20007ffe0ff */
[----:B------:R-:W-:Y:S01]  /*2c30*/  IMAD.MOV.U32 R67, RZ, RZ, R51 ;  /* 0x000000ffff437224 */ /* 0x000fe200078e0033 */
[----:B------:R-:W-:Y:S02]  /*2c40*/  ISETP.GE.AND P4, PT, R12, RZ, PT ;  /* 0x000000ff0c00720c */ /* 0x000fe40003f86270 */
[----:B------:R-:W-:Y:S01]  /*2c50*/  IABS R56, R12 ;  /* 0x0000000c00387213 */ /* 0x000fe20000000000 */
[----:B------:R-:W-:Y:S01]  /*2c60*/  IMAD.MOV.U32 R69, RZ, RZ, R53 ;  /* 0x000000ffff457224 */ /* 0x000fe200078e0035 */
[----:B------:R-:W-:Y:S01]  /*2c70*/  LOP3.LUT R54, R7, 0x6a, RZ, 0xfc, !PT ;  /* 0x0000006a07367812 */ /* 0x000fe200078efcff */
[----:B------:R-:W-:Y:S01]  /*2c80*/  IMAD.HI.U32 R12, R3, R52, RZ ;  /* 0x00000034030c7227 */ /* 0x000fe200078e00ff */
[----:B------:R-:W-:Y:S02]  /*2c90*/  IABS R81, R58 ;  /* 0x0000003a00517213 */ /* 0x000fe40000000000 */
[----:B------:R-:W-:Y:S01]  /*2ca0*/  @!P2 IADD3 R69, -R69, RZ, RZ ;  /* 0x000000ff4545a210 */ /* 0x000fe20007ffe1ff */
[----:B------:R-:W-:Y:S01]  /*2cb0*/  @!P5 IMAD.IADD R55, R55, 0x1, -R0 ;  /* 0x000000013737d824 */ /* 0x000fe200078e0a00 */
[C---:B------:R-:W-:Y:S01]  /*2cc0*/  ISETP.GT.U32.AND P2, PT, R0.reuse, R73, PT ;  /* 0x000000490000720c */ /* 0x040fe20003f44070 */
[----:B------:R-:W-:Y:S01]  /*2cd0*/  IMAD.MOV R51, RZ, RZ, -R12 ;  /* 0x000000ffff337224 */ /* 0x000fe200078e0a0c */
[----:B------:R-:W-:Y:S01]  /*2ce0*/  IABS R79, R54 ;  /* 0x00000036004f7213 */ /* 0x000fe20000000000 */
[----:B------:R-:W-:Y:S01]  /*2cf0*/  @!P3 IMAD.MOV R67, RZ, RZ, -R67 ;  /* 0x000000ffff43b224 */ /* 0x000fe200078e0a43 */
[C---:B------:R-:W-:Y:S01]  /*2d00*/  ISETP.GT.U32.AND P5, PT, R0.reuse, R55, PT ;  /* 0x000000370000720c */ /* 0x040fe20003fa4070 */
[----:B------:R-:W-:Y:S01]  /*2d10*/  IMAD R51, R0, R51, R52 ;  /* 0x0000003300337224 */ /* 0x000fe200078e0234 */
[----:B------:R-:W-:Y:S01]  /*2d20*/  ISETP.GE.AND P3, PT, R54, RZ, PT ;  /* 0x000000ff3600720c */ /* 0x000fe20003f66270 */
[----:B------:R-:W-:Y:S01]  /*2d30*/  IMAD.MOV.U32 R54, RZ, RZ, R56 ;  /* 0x000000ffff367224 */ /* 0x000fe200078e0038 */
[----:B------:R-:W-:Y:S01]  /*2d40*/  LOP3.LUT R56, R7, 0x70, RZ, 0xfc, !PT ;  /* 0x0000007007387812 */ /* 0x000fe200078efcff */
[----:B------:R-:W-:Y:S01]  /*2d50*/  IMAD.HI.U32 R52, R3, R79, RZ ;  /* 0x0000004f03347227 */ /* 0x000fe200078e00ff */
[----:B------:R-:W-:-:S02]  /*2d60*/  LOP3.LUT R62, R7, 0x76, RZ, 0xfc, !PT ;  /* 0x00000076073e7812 */ /* 0x000fc400078efcff */
[----:B------:R-:W-:Y:S01]  /*2d70*/  IABS R85, R56 ;  /* 0x0000003800557213 */ /* 0x000fe20000000000 */
[----:B------:R-:W-:Y:S01]  /*2d80*/  IMAD.HI.U32 R12, R3, R54, RZ ;  /* 0x00000036030c7227 */ /* 0x000fe200078e00ff */
[----:B------:R-:W-:Y:S02]  /*2d90*/  @!P2 IADD3 R73, R73, -R0, RZ ;  /* 0x800000004949a210 */ /* 0x000fe40007ffe0ff */
[----:B------:R-:W-:Y:S01]  /*2da0*/  IABS R89, R60 ;  /* 0x0000003c00597213 */ /* 0x000fe20000000000 */
[----:B------:R-:W-:Y:S01]  /*2db0*/  IMAD.HI.U32 R53, R3, R81, RZ ;  /* 0x0000005103357227 */ /* 0x000fe200078e00ff */
[C---:B------:R-:W-:Y:S02]  /*2dc0*/  ISETP.GT.U32.AND P2, PT, R0.reuse, R73, PT ;  /* 0x000000490000720c */ /* 0x040fe40003f44070 */
[----:B------:R-:W-:Y:S01]  /*2dd0*/  @!P5 IADD3 R55, R55, -R0, RZ ;  /* 0x800000003737d210 */ /* 0x000fe20007ffe0ff */
[----:B------:R-:W-:Y:S01]  /*2de0*/  IMAD.MOV R52, RZ, RZ, -R52 ;  /* 0x000000ffff347224 */ /* 0x000fe200078e0a34 */
[----:B------:R-:W-:Y:S01]  /*2df0*/  ISETP.GT.U32.AND P5, PT, R0, R51, PT ;  /* 0x000000330000720c */ /* 0x000fe20003fa4070 */
[----:B------:R-:W-:Y:S01]  /*2e00*/  IMAD.MOV R71, RZ, RZ, -R12 ;  /* 0x000000ffff477224 */ /* 0x000fe200078e0a0c */
[----:B------:R-:W-:Y:S01]  /*2e10*/  IABS R91, R62 ;  /* 0x0000003e005b7213 */ /* 0x000fe20000000000 */
[----:B------:R-:W-:-:S02]  /*2e20*/  IMAD.MOV R12, RZ, RZ, -R53 ;  /* 0x000000ffff0c7224 */ /* 0x000fc400078e0a35 */
[C---:B------:R-:W-:Y:S02]  /*2e30*/  IMAD R79, R0.reuse, R52, R79 ;  /* 0x00000034004f7224 */ /* 0x040fe400078e024f */
[C---:B------:R-:W-:Y:S01]  /*2e40*/  IMAD R53, R0.reuse, R71, R54 ;  /* 0x0000004700357224 */ /* 0x040fe200078e0236 */
[----:B------:R-:W-:Y:S01]  /*2e50*/  LOP3.LUT R54, R7, 0x72, RZ, 0xfc, !PT ;  /* 0x0000007207367812 */ /* 0x000fe200078efcff */
[C---:B------:R-:W-:Y:S02]  /*2e60*/  IMAD R81, R0.reuse, R12, R81 ;  /* 0x0000000c00517224 */ /* 0x040fe400078e0251 */
[--C-:B------:R-:W-:Y:S01]  /*2e70*/  @!P2 IMAD.IADD R73, R73, 0x1, -R0.reuse ;  /* 0x000000014949a824 */ /* 0x100fe200078e0a00 */
[C---:B------:R-:W-:Y:S01]  /*2e80*/  ISETP.GT.U32.AND P2, PT, R0.reuse, R79, PT ;  /* 0x0000004f0000720c */ /* 0x040fe20003f44070 */
[----:B------:R-:W-:Y:S01]  /*2e90*/  IMAD.MOV.U32 R71, RZ, RZ, R55 ;  /* 0x000000ffff477224 */ /* 0x000fe200078e0037 */
[----:B------:R-:W-:Y:S01]  /*2ea0*/  IABS R87, R54 ;  /* 0x0000003600577213 */ /* 0x000fe20000000000 */
[----:B------:R-:W-:Y:S01]  /*2eb0*/  @!P5 IMAD.IADD R51, R51, 0x1, -R0 ;  /* 0x000000013333d824 */ /* 0x000fe200078e0a00 */
[C---:B------:R-:W-:Y:S01]  /*2ec0*/  ISETP.GT.U32.AND P5, PT, R0.reuse, R81, PT ;  /* 0x000000510000720c */ /* 0x040fe20003fa4070 */
[----:B------:R-:W-:Y:S01]  /*2ed0*/  @!P0 IMAD.MOV R71, RZ, RZ, -R71 ;  /* 0x000000ffff478224 */ /* 0x000fe200078e0a47 */
[----:B------:R-:W-:Y:S01]  /*2ee0*/  ISETP.GT.U32.AND P0, PT, R0, R53, PT ;  /* 0x000000350000720c */ /* 0x000fe20003f04070 */
[----:B------:R-:W-:Y:S01]  /*2ef0*/  IMAD.HI.U32 R12, R3, R85, RZ ;  /* 0x00000055030c7227 */ /* 0x000fe200078e00ff */
[----:B------:R-:W-:-:S03]  /*2f00*/  IABS R55, R7 ;  /* 0x0000000700377213 */ /* 0x000fc60000000000 */
[----:B------:R-:W-:Y:S01]  /*2f10*/  IMAD.HI.U32 R52, R3, R91, RZ ;  /* 0x0000005b03347227 */ /* 0x000fe200078e00ff */
[----:B------:R-:W-:-:S03]  /*2f20*/  IADD3 R12, -R12, RZ, RZ ;  /* 0x000000ff0c0c7210 */ /* 0x000fc60007ffe1ff */
[--C-:B------:R-:W-:Y:S02]  /*2f30*/  @!P2 IMAD.IADD R79, R79, 0x1, -R0.reuse ;  /* 0x000000014f4fa824 */ /* 0x100fe400078e0a00 */
[----:B------:R-:W-:Y:S01]  /*2f40*/  @!P5 IADD3 R81, R81, -R0, RZ ;  /* 0x800000005151d210 */ /* 0x000fe20007ffe0ff */
[C---:B------:R-:W-:Y:S02]  /*2f50*/  IMAD R85, R0.reuse, R12, R85 ;  /* 0x0000000c00557224 */ /* 0x040fe400078e0255 */
[----:B------:R-:W-:Y:S01]  /*2f60*/  @!P0 IMAD.IADD R53, R53, 0x1, -R0 ;  /* 0x0000000135358824 */ /* 0x000fe200078e0a00 */
[C---:B------:R-:W-:Y:S01]  /*2f70*/  ISETP.GT.U32.AND P5, PT, R0.reuse, R79, PT ;  /* 0x0000004f0000720c */ /* 0x040fe20003fa4070 */
[----:B------:R-:W-:Y:S01]  /*2f80*/  IMAD.HI.U32 R12, R3, R87, RZ ;  /* 0x00000057030c7227 */ /* 0x000fe200078e00ff */
[C---:B------:R-:W-:Y:S02]  /*2f90*/  ISETP.GT.U32.AND P0, PT, R0.reuse, R51, PT ;  /* 0x000000330000720c */ /* 0x040fe40003f04070 */
[----:B------:R-:W-:Y:S01]  /*2fa0*/  ISETP.GT.U32.AND P2, PT, R0, R53, PT ;  /* 0x000000350000720c */ /* 0x000fe20003f44070 */
[----:B------:R-:W-:-:S02]  /*2fb0*/  IMAD.MOV R12, RZ, RZ, -R12 ;  /* 0x000000ffff0c7224 */ /* 0x000fc400078e0a0c */
[----:B------:R-:W-:Y:S02]  /*2fc0*/  IMAD.MOV R52, RZ, RZ, -R52 ;  /* 0x000000ffff347224 */ /* 0x000fe400078e0a34 */
[----:B------:R-:W-:Y:S02]  /*2fd0*/  IMAD R87, R0, R12, R87 ;  /* 0x0000000c00577224 */ /* 0x000fe400078e0257 */
[----:B------:R-:W-:-:S04]  /*2fe0*/  IMAD.HI.U32 R12, R3, R89, RZ ;  /* 0x00000059030c7227 */ /* 0x000fc800078e00ff */
[--C-:B------:R-:W-:Y:S01]  /*2ff0*/  @!P5 IMAD.IADD R79, R79, 0x1, -R0.reuse ;  /* 0x000000014f4fd824 */ /* 0x100fe200078e0a00 */
[C---:B------:R-:W-:Y:S01]  /*3000*/  ISETP.GT.U32.AND P5, PT, R0.reuse, R87, PT ;  /* 0x000000570000720c */ /* 0x040fe20003fa4070 */
[--C-:B------:R-:W-:Y:S01]  /*3010*/  @!P0 IMAD.IADD R51, R51, 0x1, -R0.reuse ;  /* 0x0000000133338824 */ /* 0x100fe200078e0a00 */
[C---:B------:R-:W-:Y:S01]  /*3020*/  ISETP.GT.U32.AND P0, PT, R0.reuse, R85, PT ;  /* 0x000000550000720c */ /* 0x040fe20003f04070 */
[----:B------:R-:W-:Y:S01]  /*3030*/  IMAD R91, R0, R52, R91 ;  /* 0x00000034005b7224 */ /* 0x000fe200078e025b */
[----:B------:R-:W-:Y:S01]  /*3040*/  IADD3 R12, -R12, RZ, RZ ;  /* 0x000000ff0c0c7210 */ /* 0x000fe20007ffe1ff */
[----:B------:R-:W-:Y:S01]  /*3050*/  IMAD.MOV.U32 R75, RZ, RZ, R51 ;  /* 0x000000ffff4b7224 */ /* 0x000fe200078e0033 */
[----:B------:R-:W-:Y:S01]  /*3060*/  @!P2 IADD3 R53, R53, -R0, RZ ;  /* 0x800000003535a210 */ /* 0x000fe20007ffe0ff */
[----:B------:R-:W-:Y:S01]  /*3070*/  @!P1 IMAD.MOV R73, RZ, RZ, -R73 ;  /* 0x000000ffff499224 */ /* 0x000fe200078e0a49 */
[C---:B------:R-:W-:Y:S01]  /*3080*/  ISETP.GT.U32.AND P1, PT, R0.reuse, R81, PT ;  /* 0x000000510000720c */ /* 0x040fe20003f24070 */
[----:B------:R-:W-:Y:S01]  /*3090*/  @!P6 IMAD.MOV R75, RZ, RZ, -R75 ;  /* 0x000000ffff4be224 */ /* 0x000fe200078e0a4b */
[----:B------:R-:W-:Y:S01]  /*30a0*/  MOV R77, R53 ;  /* 0x00000035004d7202 */ /* 0x000fe20000000f00 */
[----:B------:R-:W-:Y:S01]  /*30b0*/  IMAD R89, R0, R12, R89 ;  /* 0x0000000c00597224 */ /* 0x000fe200078e0259 */
[----:B------:R-:W-:Y:S01]  /*30c0*/  ISETP.GE.AND P2, PT, R58, RZ, PT ;  /* 0x000000ff3a00720c */ /* 0x000fe20003f46270 */
[--C-:B------:R-:W-:Y:S01]  /*30d0*/  @!P5 IMAD.IADD R87, R87, 0x1, -R0.reuse ;  /* 0x000000015757d824 */ /* 0x100fe200078e0a00 */
[----:B------:R-:W-:Y:S01]  /*30e0*/  IADD3 R58, R11, 0x6e, RZ ;  /* 0x0000006e0b3a7810 */ /* 0x000fe20007ffe0ff */
[----:B------:R-:W-:Y:S01]  /*30f0*/  @!P0 IMAD.IADD R85, R85, 0x1, -R0 ;  /* 0x0000000155558824 */ /* 0x000fe200078e0a00 */
[----:B------:R-:W-:Y:S01]  /*3100*/  ISETP.GE.AND P0, PT, R54, RZ, PT ;  /* 0x000000ff3600720c */ /* 0x000fe20003f06270 */
[----:B------:R-:W-:Y:S01]  /*3110*/  @!P4 IMAD.MOV R77, RZ, RZ, -R77 ;  /* 0x000000ffff4dc224 */ /* 0x000fe200078e0a4d */
[C---:B------:R-:W-:Y:S01]  /*3120*/  ISETP.GT.U32.AND P5, PT, R0.reuse, R87, PT ;  /* 0x000000570000720c */ /* 0x040fe20003fa4070 */
[----:B------:R-:W-:Y:S01]  /*3130*/  IMAD.HI.U32 R12, R3, R93, RZ ;  /* 0x0000005d030c7227 */ /* 0x000fe200078e00ff */
[----:B------:R-:W-:-:S02]  /*3140*/  ISETP.GT.U32.AND P6, PT, R0, R85, PT ;  /* 0x000000550000720c */ /* 0x000fc40003fc4070 */
[C---:B------:R-:W-:Y:S01]  /*3150*/  ISETP.GE.AND P4, PT, R7.reuse, RZ, PT ;  /* 0x000000ff0700720c */ /* 0x040fe20003f86270 */
[----:B------:R-:W-:Y:S01]  /*3160*/  IMAD.MOV R12, RZ, RZ, -R12 ;  /* 0x000000ffff0c7224 */ /* 0x000fe200078e0a0c */
[----:B------:R-:W-:Y:S01]  /*3170*/  LOP3.LUT R54, R7, 0x7c, RZ, 0xfc, !PT ;  /* 0x0000007c07367812 */ /* 0x000fe200078efcff */
[----:B------:R-:W-:Y:S01]  /*3180*/  IMAD.HI.U32 R7, R3, R55, RZ ;  /* 0x0000003703077227 */ /* 0x000fe200078e00ff */
[----:B------:R-:W-:Y:S02]  /*3190*/  IABS R83, R58 ;  /* 0x0000003a00537213 */ /* 0x000fe40000000000 */
[----:B------:R-:W-:Y:S01]  /*31a0*/  IABS R97, R54 ;  /* 0x0000003600617213 */ /* 0x000fe20000000000 */
[----:B------:R-:W-:Y:S02]  /*31b0*/  IMAD.MOV R7, RZ, RZ, -R7 ;  /* 0x000000ffff077224 */ /* 0x000fe400078e0a07 */
[----:B------:R-:W-:Y:S01]  /*31c0*/  @!P5 IADD3 R87, R87, -R0, RZ ;  /* 0x800000005757d210 */ /* 0x000fe20007ffe0ff */
[C---:B------:R-:W-:Y:S01]  /*31d0*/  IMAD R93, R0.reuse, R12, R93 ;  /* 0x0000000c005d7224 */ /* 0x040fe200078e025d */
[C---:B------:R-:W-:Y:S01]  /*31e0*/  ISETP.GT.U32.AND P5, PT, R0.reuse, R91, PT ;  /* 0x0000005b0000720c */ /* 0x040fe20003fa4070 */
[----:B------:R-:W-:Y:S01]  /*31f0*/  @!P6 IMAD.IADD R85, R85, 0x1, -R0 ;  /* 0x000000015555e824 */ /* 0x000fe200078e0a00 */
[C---:B------:R-:W-:Y:S01]  /*3200*/  ISETP.GT.U32.AND P6, PT, R0.reuse, R89, PT ;  /* 0x000000590000720c */ /* 0x040fe20003fc4070 */
[----:B------:R-:W-:Y:S01]  /*3210*/  IMAD R55, R0, R7, R55 ;  /* 0x0000000700377224 */ /* 0x000fe200078e0237 */
[----:B------:R-:W-:Y:S01]  /*3220*/  LOP3.LUT R12, R72, 0x7f, RZ, 0xc0, !PT ;  /* 0x0000007f480c7812 */ /* 0x000fe200078ec0ff */
[----:B------:R-:W-:-:S04]  /*3230*/  IMAD.HI.U32 R51, R3, R95, RZ ;  /* 0x0000005f03337227 */ /* 0x000fc800078e00ff */
[----:B------:R-:W-:Y:S01]  /*3240*/  IMAD.SHL.U32 R7, R72, 0x10, RZ ;  /* 0x0000001048077824 */ /* 0x000fe200078e00ff */
[----:B------:R-:W-:Y:S01]  /*3250*/  IADD3 R51, -R51, RZ, RZ ;  /* 0x000000ff33337210 */ /* 0x000fe20007ffe1ff */
[--C-:B------:R-:W-:Y:S01]  /*3260*/  @!P1 IMAD.IADD R81, R81, 0x1, -R0.reuse ;  /* 0x0000000151519824 */ /* 0x100fe200078e0a00 */
[----:B------:R-:W-:Y:S01]  /*3270*/  ISETP.GE.AND P1, PT, R56, RZ, PT ;  /* 0x000000ff3800720c */ /* 0x000fe20003f26270 */
[--C-:B------:R-:W-:Y:S01]  /*3280*/  @!P5 IMAD.IADD R91, R91, 0x1, -R0.reuse ;  /* 0x000000015b5bd824 */ /* 0x100fe200078e0a00 */
[----:B------:R-:W-:Y:S01]  /*3290*/  LOP3.LUT R7, R7, 0x70, RZ, 0xc0, !PT ;  /* 0x0000007007077812 */ /* 0x000fe200078ec0ff */
[----:B------:R-:W-:Y:S02]  /*32a0*/  @!P6 IMAD.IADD R89, R89, 0x1, -R0 ;  /* 0x000000015959e824 */ /* 0x000fe400078e0a00 */
[----:B------:R-:W-:Y:S01]  /*32b0*/  VIADD R56, R11, 0x7e ;  /* 0x0000007e0b387836 */ /* 0x000fe20000000000 */
[C---:B------:R-:W-:Y:S01]  /*32c0*/  ISETP.GT.U32.AND P5, PT, R0.reuse, R91, PT ;  /* 0x0000005b0000720c */ /* 0x040fe20003fa4070 */
[----:B------:R-:W-:Y:S01]  /*32d0*/  IMAD.HI.U32 R52, R3, R97, RZ ;  /* 0x0000006103347227 */ /* 0x000fe200078e00ff */
[----:B------:R-:W-:-:S02]  /*32e0*/  ISETP.GT.U32.AND P6, PT, R0, R89, PT ;  /* 0x000000590000720c */ /* 0x000fc40003fc4070 */
[----:B------:R-:W-:Y:S01]  /*32f0*/  IABS R99, R56 ;  /* 0x0000003800637213 */ /* 0x000fe20000000000 */
[C---:B------:R-:W-:Y:S01]  /*3300*/  VIADD R11, R12.reuse, UR4 ;  /* 0x000000040c0b7c36 */ /* 0x040fe20008000000 */
[----:B------:R-:W-:Y:S01]  /*3310*/  LEA R7, R12, R7, 0x7 ;  /* 0x000000070c077211 */ /* 0x000fe200078e38ff */
[----:B------:R-:W-:Y:S01]  /*3320*/  IMAD.MOV R52, RZ, RZ, -R52 ;  /* 0x000000ffff347224 */ /* 0x000fe200078e0a34 */
[----:B------:R-:W-:Y:S01]  /*3330*/  ULDC.64 UR4, c[0x0][0x218] ;  /* 0x0000860000047ab9 */ /* 0x000fe20000000a00 */
[C---:B------:R-:W-:Y:S01]  /*3340*/  IMAD R95, R0.reuse, R51, R95 ;  /* 0x00000033005f7224 */ /* 0x040fe200078e025f */
[----:B------:R-:W-:Y:S01]  /*3350*/  IABS R53, R11 ;  /* 0x0000000b00357213 */ /* 0x000fe20000000000 */
[----:B------:R-:W-:Y:S01]  /*3360*/  VIADD R12, R11, 0x80 ;  /* 0x000000800b0c7836 */ /* 0x000fe20000000000 */
[----:B------:R-:W-:Y:S01]  /*3370*/  LOP3.LUT R247, R7, 0x10, RZ, 0x3c, !PT ;  /* 0x0000001007f77812 */ /* 0x000fe200078e3cff */
[--C-:B------:R-:W-:Y:S01]  /*3380*/  @!P5 IMAD.IADD R91, R91, 0x1, -R0.reuse ;  /* 0x000000015b5bd824 */ /* 0x100fe200078e0a00 */
[C---:B------:R-:W-:Y:S01]  /*3390*/  ISETP.GT.U32.AND P5, PT, R0.reuse, R55, PT ;  /* 0x000000370000720c */ /* 0x040fe20003fa4070 */
[----:B------:R-:W-:Y:S01]  /*33a0*/  @!P6 IMAD.IADD R89, R89, 0x1, -R0 ;  /* 0x000000015959e824 */ /* 0x000fe200078e0a00 */
[C---:B------:R-:W-:Y:S01]  /*33b0*/  ISETP.GT.U32.AND P6, PT, R0.reuse, R93, PT ;  /* 0x0000005d0000720c */ /* 0x040fe20003fc4070 */
[----:B------:R-:W-:Y:S01]  /*33c0*/  IMAD R97, R0, R52, R97 ;  /* 0x0000003400617224 */ /* 0x000fe200078e0261 */
[----:B------:R-:W-:Y:S01]  /*33d0*/  IABS R101, R12 ;  /* 0x0000000c00657213 */ /* 0x000fe20000000000 */
[----:B------:R-:W-:Y:S01]  /*33e0*/  IMAD.HI.U32 R51, R3, R83, RZ ;  /* 0x0000005303337227 */ /* 0x000fe200078e00ff */
[----:B------:R-:W-:-:S02]  /*33f0*/  IADD3 R247, R247, UR12, RZ ;  /* 0x0000000cf7f77c10 */ /* 0x000fc4000fffe0ff */
[----:B------:R-:W-:Y:S01]  /*3400*/  LOP3.LUT R248, R7, 0x20, RZ, 0x3c, !PT ;  /* 0x0000002007f87812 */ /* 0x000fe200078e3cff */
[----:B------:R-:W-:Y:S01]  /*3410*/  IMAD.HI.U32 R52, R3, R99, RZ ;  /* 0x0000006303347227 */ /* 0x000fe200078e00ff */
[C---:B------:R-:W-:Y:S02]  /*3420*/  LOP3.LUT R249, R7.reuse, 0x30, RZ, 0x3c, !PT ;  /* 0x0000003007f97812 */ /* 0x040fe400078e3cff */
[----:B------:R-:W-:Y:S01]  /*3430*/  LOP3.LUT R252, R7, 0x40, RZ, 0x3c, !PT ;  /* 0x0000004007fc7812 */ /* 0x000fe200078e3cff */
[----:B------:R-:W-:Y:S01]  /*3440*/  IMAD.HI.U32 R3, R6, R53, RZ ;  /* 0x0000003506037227 */ /* 0x000fe200078e00ff */
[----:B------:R-:W-:Y:S02]  /*3450*/  @!P5 IADD3 R55, R55, -R0, RZ ;  /* 0x800000003737d210 */ /* 0x000fe40007ffe0ff */
[C---:B------:R-:W-:Y:S01]  /*3460*/  ISETP.GT.U32.AND P5, PT, R0.reuse, R95, PT ;  /* 0x0000005f0000720c */ /* 0x040fe20003fa4070 */
[----:B------:R-:W-:Y:S01]  /*3470*/  @!P6 IMAD.IADD R93, R93, 0x1, -R0 ;  /* 0x000000015d5de824 */ /* 0x000fe200078e0a00 */
[----:B------:R-:W-:Y:S01]  /*3480*/  IADD3 R3, -R3, RZ, RZ ;  /* 0x000000ff03037210 */ /* 0x000fe20007ffe1ff */
[----:B------:R-:W-:Y:S01]  /*3490*/  IMAD.MOV R51, RZ, RZ, -R51 ;  /* 0x000000ffff337224 */ /* 0x000fe200078e0a33 */
[C---:B------:R-:W-:Y:S01]  /*34a0*/  LOP3.LUT R250, R7.reuse, 0x50, RZ, 0x3c, !PT ;  /* 0x0000005007fa7812 */ /* 0x040fe200078e3cff */
[----:B------:R-:W-:Y:S01]  /*34b0*/  IMAD.MOV R52, RZ, RZ, -R52 ;  /* 0x000000ffff347224 */ /* 0x000fe200078e0a34 */
[----:B------:R-:W-:Y:S01]  /*34c0*/  ISETP.GT.U32.AND P6, PT, R0, R93, PT ;  /* 0x0000005d0000720c */ /* 0x000fe20003fc4070 */
[----:B------:R-:W-:Y:S01]  /*34d0*/  IMAD.HI.U32 R6, R6, R101, RZ ;  /* 0x0000006506067227 */ /* 0x000fe200078e00ff */
[----:B------:R-:W-:-:S03]  /*34e0*/  LOP3.LUT R251, R7, 0x60, RZ, 0x3c, !PT ;  /* 0x0000006007fb7812 */ /* 0x000fc600078e3cff */
[----:B------:R-:W-:Y:S01]  /*34f0*/  @!P3 IMAD.MOV R79, RZ, RZ, -R79 ;  /* 0x000000ffff4fb224 */ /* 0x000fe200078e0a4f */
[C---:B------:R-:W-:Y:S01]  /*3500*/  ISETP.GT.U32.AND P3, PT, R0.reuse, R55, PT ;  /* 0x000000370000720c */ /* 0x040fe20003f64070 */
[C---:B------:R-:W-:Y:S02]  /*3510*/  IMAD R83, R0.reuse, R51, R83 ;  /* 0x0000003300537224 */ /* 0x040fe400078e0253 */
[----:B------:R-:W-:Y:S01]  /*3520*/  IMAD R99, R0, R52, R99 ;  /* 0x0000003400637224 */ /* 0x000fe200078e0263 */
[----:B------:R-:W-:Y:S01]  /*3530*/  LOP3.LUT R52, RZ, R68, RZ, 0x33, !PT ;  /* 0x00000044ff347212 */ /* 0x000fe200078e33ff */
[----:B------:R-:W-:Y:S02]  /*3540*/  IMAD R51, R2, R3, R53 ;  /* 0x0000000302337224 */ /* 0x000fe400078e0235 */
[----:B------:R-:W-:Y:S02]  /*3550*/  IMAD.MOV R6, RZ, RZ, -R6 ;  /* 0x000000ffff067224 */ /* 0x000fe400078e0a06 */
[--C-:B------:R-:W-:Y:S01]  /*3560*/  @!P5 IMAD.IADD R95, R95, 0x1, -R0.reuse ;  /* 0x000000015f5fd824 */ /* 0x100fe200078e0a00 */
[----:B------:R-:W-:Y:S01]  /*3570*/  ISETP.GT.U32.AND P5, PT, R0, R99, PT ;  /* 0x000000630000720c */ /* 0x000fe20003fa4070 */
[----:B------:R-:W-:Y:S01]  /*3580*/  IMAD R53, R2, R6, R101 ;  /* 0x0000000602357224 */ /* 0x000fe200078e0265 */
[----:B------:R-:W-:Y:S01]  /*3590*/  LOP3.LUT R6, R72, 0x3f, RZ, 0xc0, !PT ;  /* 0x0000003f48067812 */ /* 0x000fe200078ec0ff */
[----:B------:R-:W-:Y:S01]  /*35a0*/  @!P2 IMAD.MOV R81, RZ, RZ, -R81 ;  /* 0x000000ffff51a224 */ /* 0x000fe200078e0a51 */
[C---:B------:R-:W-:Y:S01]  /*35b0*/  ISETP.GT.U32.AND P2, PT, R2.reuse, R51, PT ;  /* 0x000000330200720c */ /* 0x040fe20003f44070 */
[----:B------:R-:W-:Y:S01]  /*35c0*/  @!P1 IMAD.MOV R85, RZ, RZ, -R85 ;  /* 0x000000ffff559224 */ /* 0x000fe200078e0a55 */
[----:B------:R-:W-:Y:S01]  /*35d0*/  ISETP.GT.U32.AND P1, PT, R2, R53, PT ;  /* 0x000000350200720c */ /* 0x000fe20003f24070 */
[----:B------:R-:W-:Y:S01]  /*35e0*/  @!P6 IMAD.IADD R93, R93, 0x1, -R0 ;  /* 0x000000015d5de824 */ /* 0x000fe200078e0a00 */
[C---:B------:R-:W-:Y:S01]  /*35f0*/  ISETP.GT.U32.AND P6, PT, R0.reuse, R97, PT ;  /* 0x000000610000720c */ /* 0x040fe20003fc4070 */
[----:B------:R-:W-:Y:S01]  /*3600*/  @!P0 IMAD.MOV R87, RZ, RZ, -R87 ;  /* 0x000000ffff578224 */ /* 0x000fe200078e0a57 */
[-C--:B------:R-:W-:Y:S01]  /*3610*/  @!P3 IADD3 R55, R55, -R0.reuse, RZ ;  /* 0x800000003737b210 */ /* 0x080fe20007ffe0ff */
[----:B------:R-:W-:Y:S01]  /*3620*/  VIADD R246, R7, UR12 ;  /* 0x0000000c07f67c36 */ /* 0x000fe20008000000 */
[----:B------:R-:W-:Y:S01]  /*3630*/  ISETP.GT.U32.AND P3, PT, R0, R83, PT ;  /* 0x000000530000720c */ /* 0x000fe20003f64070 */
[----:B------:R-:W-:Y:S01]  /*3640*/  VIADD R248, R248, UR12 ;  /* 0x0000000cf8f87c36 */ /* 0x000fe20008000000 */
[----:B------:R-:W-:Y:S01]  /*3650*/  @!P5 IADD3 R99, R99, -R0, RZ ;  /* 0x800000006363d210 */ /* 0x000fe20007ffe0ff */
[----:B------:R-:W-:Y:S01]  /*3660*/  @!P4 IMAD.MOV R55, RZ, RZ, -R55 ;  /* 0x000000ffff37c224 */ /* 0x000fe200078e0a37 */
[C---:B------:R-:W-:Y:S01]  /*3670*/  ISETP.GT.U32.AND P5, PT, R0.reuse, R95, PT ;  /* 0x0000005f0000720c */ /* 0x040fe20003fa4070 */
[----:B------:R-:W-:Y:S01]  /*3680*/  @!P2 IMAD.IADD R51, R51, 0x1, -R2 ;  /* 0x000000013333a824 */ /* 0x000fe200078e0a02 */
[----:B------:R-:W-:Y:S01]  /*3690*/  ISETP.GT.U32.AND P0, PT, R0, R99, PT ;  /* 0x000000630000720c */ /* 0x000fe20003f04070 */
[----:B------:R-:W-:Y:S01]  /*36a0*/  VIADD R249, R249, UR12 ;  /* 0x0000000cf9f97c36 */ /* 0x000fe20008000000 */
[----:B------:R-:W-:Y:S01]  /*36b0*/  @!P1 IADD3 R53, R53, -R2, RZ ;  /* 0x8000000235359210 */ /* 0x000fe20007ffe0ff */
[--C-:B------:R-:W-:Y:S01]  /*36c0*/  @!P6 IMAD.IADD R97, R97, 0x1, -R0.reuse ;  /* 0x000000016161e824 */ /* 0x100fe200078e0a00 */
[----:B------:R-:W-:Y:S01]  /*36d0*/  ISETP.GT.U32.AND P1, PT, R2, R51, PT ;  /* 0x000000330200720c */ /* 0x000fe20003f24070 */
[----:B------:R-:W-:Y:S01]  /*36e0*/  VIADD R252, R252, UR12 ;  /* 0x0000000cfcfc7c36 */ /* 0x000fe20008000000 */
[----:B------:R-:W-:Y:S01]  /*36f0*/  ISETP.GE.AND P6, PT, R60, RZ, PT ;  /* 0x000000ff3c00720c */ /* 0x000fe20003fc6270 */
[--C-:B------:R-:W-:Y:S01]  /*3700*/  @!P3 IMAD.IADD R83, R83, 0x1, -R0.reuse ;  /* 0x000000015353b824 */ /* 0x100fe200078e0a00 */
[----:B------:R-:W-:Y:S01]  /*3710*/  ISETP.GT.U32.AND P3, PT, R0, R97, PT ;  /* 0x000000610000720c */ /* 0x000fe20003f64070 */
[----:B------:R-:W-:Y:S01]  /*3720*/  VIADD R250, R250, UR12 ;  /* 0x0000000cfafa7c36 */ /* 0x000fe20008000000 */
[----:B------:R-:W-:Y:S01]  /*3730*/  ISETP.GE.AND P4, PT, R64, RZ, PT ;  /* 0x000000ff4000720c */ /* 0x000fe20003f86270 */
[--C-:B------:R-:W-:Y:S01]  /*3740*/  @!P5 IMAD.IADD R95, R95, 0x1, -R0.reuse ;  /* 0x000000015f5fd824 */ /* 0x100fe200078e0a00 */
[----:B------:R-:W-:Y:S01]  /*3750*/  ISETP.GT.U32.AND P2, PT, R0, R83, PT ;  /* 0x000000530000720c */ /* 0x000fe20003f44070 */
[----:B------:R-:W-:Y:S01]  /*3760*/  @!P0 IMAD.IADD R99, R99, 0x1, -R0 ;  /* 0x0000000163638824 */ /* 0x000fe200078e0a00 */
[----:B------:R-:W-:Y:S01]  /*3770*/  ISETP.GE.AND P5, PT, R62, RZ, PT ;  /* 0x000000ff3e00720c */ /* 0x000fe20003fa6270 */
[----:B------:R-:W-:Y:S01]  /*3780*/  VIADD R251, R251, UR12 ;  /* 0x0000000cfbfb7c36 */ /* 0x000fe20008000000 */
[----:B------:R-:W-:Y:S01]  /*3790*/  ISETP.GE.AND P0, PT, R54, RZ, PT ;  /* 0x000000ff3600720c */ /* 0x000fe20003f06270 */
[----:B------:R-:W-:Y:S01]  /*37a0*/  @!P1 IMAD.IADD R51, R51, 0x1, -R2 ;  /* 0x0000000133339824 */ /* 0x000fe200078e0a02 */
[----:B------:R-:W-:Y:S01]  /*37b0*/  ISETP.GE.AND P1, PT, R56, RZ, PT ;  /* 0x000000ff3800720c */ /* 0x000fe20003f26270 */
[----:B------:R-:W-:Y:S01]  /*37c0*/  @!P6 IMAD.MOV R89, RZ, RZ, -R89 ;  /* 0x000000ffff59e224 */ /* 0x000fe200078e0a59 */
[----:B------:R-:W-:Y:S01]  /*37d0*/  ISETP.GT.U32.AND P6, PT, R2, R53, PT ;  /* 0x000000350200720c */ /* 0x000fe20003fc4070 */
[----:B------:R-:W-:Y:S01]  /*37e0*/  IMAD R56, R6, R245, RZ ;  /* 0x000000f506387224 */ /* 0x000fe200078e02ff */
[----:B------:R-:W-:Y:S01]  /*37f0*/  @!P3 IADD3 R97, R97, -R0, RZ ;  /* 0x800000006161b210 */ /* 0x000fe20007ffe0ff */
[----:B------:R-:W-:Y:S01]  /*3800*/  @!P4 IMAD.MOV R93, RZ, RZ, -R93 ;  /* 0x000000ffff5dc224 */ /* 0x000fe200078e0a5d */
[----:B------:R-:W-:Y:S01]  /*3810*/  ISETP.GE.AND P3, PT, R66, RZ, PT ;  /* 0x000000ff4200720c */ /* 0x000fe20003f66270 */
[----:B------:R-:W-:Y:S01]  /*3820*/  @!P2 IMAD.IADD R83, R83, 0x1, -R0 ;  /* 0x000000015353a824 */ /* 0x000fe200078e0a00 */
[----:B------:R-:W-:Y:S01]  /*3830*/  ISETP.GE.AND P2, PT, R58, RZ, PT ;  /* 0x000000ff3a00720c */ /* 0x000fe20003f46270 */
[----:B------:R-:W-:Y:S01]  /*3840*/  @!P5 IMAD.MOV R91, RZ, RZ, -R91 ;  /* 0x000000ffff5bd224 */ /* 0x000fe200078e0a5b */
[----:B------:R-:W-:-:S02]  /*3850*/  ISETP.NE.AND P5, PT, R70, RZ, PT ;  /* 0x000000ff4600720c */ /* 0x000fc40003fa5270 */
[----:B------:R-:W-:Y:S01]  /*3860*/  @!P0 IADD3 R97, -R97, RZ, RZ ;  /* 0x000000ff61618210 */ /* 0x000fe20007ffe1ff */
[----:B------:R-:W-:Y:S01]  /*3870*/  @!P1 IMAD.MOV R99, RZ, RZ, -R99 ;  /* 0x000000ffff639224 */ /* 0x000fe200078e0a63 */
[----:B------:R-:W-:Y:S02]  /*3880*/  LOP3.LUT R0, RZ, R70, RZ, 0x33, !PT ;  /* 0x00000046ff007212 */ /* 0x000fe400078e33ff */
[----:B------:R-:W-:Y:S02]  /*3890*/  ISETP.GE.AND P0, PT, R11, RZ, PT ;  /* 0x000000ff0b00720c */ /* 0x000fe40003f06270 */
[----:B------:R-:W-:Y:S01]  /*38a0*/  ISETP.GE.AND P1, PT, R12, RZ, PT ;  /* 0x000000ff0c00720c */ /* 0x000fe20003f26270 */
[----:B------:R-:W-:Y:S01]  /*38b0*/  @!P3 IMAD.MOV R95, RZ, RZ, -R95 ;  /* 0x000000ffff5fb224 */ /* 0x000fe200078e0a5f */
[----:B------:R-:W-:Y:S01]  /*38c0*/  SEL R55, R0, R55, !P5 ;  /* 0x0000003700377207 */ /* 0x000fe20006800000 */
[----:B------:R-:W-:Y:S01]  /*38d0*/  @!P2 IMAD.MOV R83, RZ, RZ, -R83 ;  /* 0x000000ffff53a224 */ /* 0x000fe200078e0a53 */
[----:B------:R-:W-:Y:S01]  /*38e0*/  LEA R54, P3, R56, UR4, 0x2 ;  /* 0x0000000438367c11 */ /* 0x000fe2000f8610ff */
[----:B------:R-:W-:Y:S01]  /*38f0*/  ULDC UR4, c[0x0][0x240] ;  /* 0x0000900000047ab9 */ /* 0x000fe20000000800 */
[C---:B------:R-:W-:Y:S01]  /*3900*/  SEL R62, R0.reuse, R8, !P5 ;  /* 0x00000008003e7207 */ /* 0x040fe20006800000 */
[----:B------:R-:W-:Y:S01]  /*3910*/  IMAD R8, R55, UR4, RZ ;  /* 0x0000000437087c24 */ /* 0x000fe2000f8e02ff */
[----:B------:R-:W-:-:S02]  /*3920*/  SEL R78, R0, R24, !P5 ;  /* 0x00000018004e7207 */ /* 0x000fc40006800000 */
[----:B------:R-:W-:Y:S01]  /*3930*/  ISETP.NE.AND P4, PT, R68, RZ, PT ;  /* 0x000000ff4400720c */ /* 0x000fe20003f85270 */
[----:B------:R-:W-:Y:S01]  /*3940*/  @!P0 IMAD.MOV R51, RZ, RZ, -R51 ;  /* 0x000000ffff338224 */ /* 0x000fe200078e0a33 */
[C---:B------:R-:W-:Y:S02]  /*3950*/  SEL R58, R0.reuse, R4, !P5 ;  /* 0x00000004003a7207 */ /* 0x040fe40006800000 */
[C---:B------:R-:W-:Y:S02]  /*3960*/  SEL R60, R0.reuse, R5, !P5 ;  /* 0x00000005003c7207 */ /* 0x040fe40006800000 */
[----:B------:R-:W-:Y:S02]  /*3970*/  SEL R66, R0, R13, !P5 ;  /* 0x0000000d00427207 */ /* 0x000fe40006800000 */
[----:B------:R-:W-:Y:S01]  /*3980*/  @!P6 IADD3 R53, R53, -R2, RZ ;  /* 0x800000023535e210 */ /* 0x000fe20007ffe0ff */
[----:B------:R-:W-:Y:S01]  /*3990*/  IMAD R13, R60, UR4, RZ ;  /* 0x000000043c0d7c24 */ /* 0x000fe2000f8e02ff */
[----:B------:R-:W-:Y:S01]  /*39a0*/  SEL R64, R0, R9, !P5 ;  /* 0x0000000900407207 */ /* 0x000fe20006800000 */
[----:B------:R-:W-:Y:S01]  /*39b0*/  IMAD R9, R58, UR4, RZ ;  /* 0x000000043a097c24 */ /* 0x000fe2000f8e02ff */
[----:B------:R-:W-:Y:S01]  /*39c0*/  SEL R68, R0, R15, !P5 ;  /* 0x0000000f00447207 */ /* 0x000fe20006800000 */
[----:B------:R-:W-:Y:S01]  /*39d0*/  IMAD R15, R62, UR4, RZ ;  /* 0x000000043e0f7c24 */ /* 0x000fe2000f8e02ff */
[C---:B------:R-:W-:Y:S01]  /*39e0*/  SEL R16, R0.reuse, R16, !P5 ;  /* 0x0000001000107207 */ /* 0x040fe20006800000 */
[----:B------:R-:W1:Y:S01]  /*39f0*/  LDC.64 R2, c[0x0][0x230] ;  /* 0x00008c00ff027b82 */ /* 0x000e620000000a00 */
[----:B------:R-:W-:Y:S01]  /*3a00*/  SEL R92, R0, R31, !P5 ;  /* 0x0000001f005c7207 */ /* 0x000fe20006800000 */
[----:B------:R-:W-:Y:S01]  /*3a10*/  IMAD R31, R78, UR4, RZ ;  /* 0x000000044e1f7c24 */ /* 0x000fe2000f8e02ff */
[----:B------:R-:W-:Y:S01]  /*3a20*/  SEL R72, R0, R19, !P5 ;  /* 0x0000001300487207 */ /* 0x000fe20006800000 */
[----:B------:R-:W-:Y:S01]  /*3a30*/  IMAD R19, R66, UR4, RZ ;  /* 0x0000000442137c24 */ /* 0x000fe2000f8e02ff */
[----:B------:R-:W-:-:S02]  /*3a40*/  SEL R48, R0, R48, !P5 ;  /* 0x0000003000307207 */ /* 0x000fc40006800000 */
[C---:B------:R-:W-:Y:S02]  /*3a50*/  SEL R110, R0.reuse, R61, !P5 ;  /* 0x0000003d006e7207 */ /* 0x040fe40006800000 */
[C---:B------:R-:W-:Y:S02]  /*3a60*/  SEL R17, R0.reuse, R17, !P5 ;  /* 0x0000001100117207 */ /* 0x040fe40006800000 */
[----:B------:R-:W-:Y:S01]  /*3a70*/  SEL R70, R0, R18, !P5 ;  /* 0x0000001200467207 */ /* 0x000fe20006800000 */
[----:B------:R-:W-:Y:S01]  /*3a80*/  IMAD R18, R64, UR4, RZ ;  /* 0x0000000440127c24 */ /* 0x000fe2000f8e02ff */
[----:B------:R-:W-:Y:S01]  /*3a90*/  SEL R74, R0, R20, !P5 ;  /* 0x00000014004a7207 */ /* 0x000fe20006800000 */
[----:B------:R-:W-:Y:S01]  /*3aa0*/  IMAD R20, R68, UR4, RZ ;  /* 0x0000000444147c24 */ /* 0x000fe2000f8e02ff */
[----:B------:R-:W-:Y:S01]  /*3ab0*/  SEL R76, R0, R21, !P5 ;  /* 0x00000015004c7207 */ /* 0x000fe20006800000 */
[----:B------:R-:W-:Y:S01]  /*3ac0*/  IMAD R21, R16, UR4, RZ ;  /* 0x0000000410157c24 */ /* 0x000fe2000f8e02ff */
[----:B------:R-:W-:Y:S01]  /*3ad0*/  SEL R22, R0, R22, !P5 ;  /* 0x0000001600167207 */ /* 0x000fe20006800000 */
[----:B------:R-:W-:Y:S01]  /*3ae0*/  IMAD R24, R17, UR4, RZ ;  /* 0x0000000411187c24 */ /* 0x000fe2000f8e02ff */
[----:B------:R-:W-:-:S02]  /*3af0*/  @!P1 IADD3 R53, -R53, RZ, RZ ;  /* 0x000000ff35359210 */ /* 0x000fc40007ffe1ff */
[----:B------:R-:W-:Y:S02]  /*3b00*/  LEA.HI.X.SX32 R5, R56, UR5, 0x2, P3 ;  /* 0x0000000538057c11 */ /* 0x000fe400098f16ff */
[----:B------:R-:W-:Y:S01]  /*3b10*/  LEA R78, P0, R8, R54, 0x2 ;  /* 0x00000036084e7211 */ /* 0x000fe200078010ff */
[----:B-1----:R-:W-:Y:S01]  /*3b20*/  VIADD R152, R2, 0xffffffff ;  /* 0xffffffff02987836 */ /* 0x002fe20000000000 */
[----:B------:R-:W-:Y:S01]  /*3b30*/  SEL R36, R0, R36, !P5 ;  /* 0x0000002400247207 */ /* 0x000fe20006800000 */
[----:B------:R-:W-:Y:S01]  /*3b40*/  VIADD R153, R2, 0xfffffffe ;  /* 0xfffffffe02997836 */ /* 0x000fe20000000000 */
[----:B------:R-:W-:Y:S01]  /*3b50*/  SEL R23, R0, R23, !P5 ;  /* 0x0000001700177207 */ /* 0x000fe20006800000 */
[----:B------:R-:W-:Y:S01]  /*3b60*/  VIADD R154, R2, 0xfffffffd ;  /* 0xfffffffd029a7836 */ /* 0x000fe20000000000 */
        /* <DEDUP_REMOVED lines=10> */
[C---:B------:R-:W-:Y:S01]  /*3c10*/  SEL R90, R0.reuse, R30, !P5 ;  /* 0x0000001e005a7207 */ /* 0x040fe20006800000 */
        /* <DEDUP_REMOVED lines=10> */
[----:B--2---:R-:W-:Y:S01]  /*3cc0*/  VIADD R10, R2, 0x3f ;  /* 0x0000003f020a7836 */ /* 0x004fe20000000000 */
[----:B------:R-:W-:-:S02]  /*3cd0*/  SEL R38, R0, R38, !P5 ;  /* 0x0000002600267207 */ /* 0x000fc40006800000 */
[C---:B------:R-:W-:Y:S02]  /*3ce0*/  SEL R39, R0.reuse, R39, !P5 ;  /* 0x0000002700277207 */ /* 0x040fe40006800000 */
[----:B------:R-:W-:Y:S01]  /*3cf0*/  SEL R101, R0, R41, !P5 ;  /* 0x0000002900657207 */ /* 0x000fe20006800000 */
[----:B------:R-:W-:Y:S01]  /*3d00*/  IMAD R41, R88, UR4, RZ ;  /* 0x0000000458297c24 */ /* 0x000fe2000f8e02ff */
[C---:B------:R-:W-:Y:S02]  /*3d10*/  SEL R40, R0.reuse, R40, !P5 ;  /* 0x0000002800287207 */ /* 0x040fe40006800000 */
        /* <DEDUP_REMOVED lines=20> */
[C---:B------:R-:W-:Y:S01]  /*3e60*/  SEL R111, R0.reuse, R63, !P5 ;  /* 0x0000003f006f7207 */ /* 0x040fe20006800000 */
[----:B------:R-:W-:Y:S01]  /*3e70*/  IMAD R63, R105, UR4, RZ ;  /* 0x00000004693f7c24 */ /* 0x000fe2000f8e02ff */
[C---:B------:R-:W-:Y:S01]  /*3e80*/  SEL R65, R0.reuse, R65, !P5 ;  /* 0x0000004100417207 */ /* 0x040fe20006800000 */
        /* <DEDUP_REMOVED lines=39> */
[-C--:B------:R-:W-:Y:S01]  /*4100*/  LEA.HI.X.SX32 R79, R8, R5.reuse, 0x2, P0 ;  /* 0x00000005084f7211 */ /* 0x080fe200000f16ff */
[----:B------:R-:W-:Y:S01]  /*4110*/  IMAD R53, R39, UR4, RZ ;  /* 0x0000000427357c24 */ /* 0x000fe2000f8e02ff */
[-C--:B------:R-:W-:Y:S01]  /*4120*/  LEA R16, P0, R9, R54.reuse, 0x2 ;  /* 0x0000003609107211 */ /* 0x080fe200078010ff */
        /* <DEDUP_REMOVED lines=13> */
[-C--:B------:R-:W-:Y:S01]  /*4200*/  LEA.HI.X.SX32 R17, R9, R5.reuse, 0x2, P0 ;  /* 0x0000000509117211 */ /* 0x080fe200000f16ff */
[----:B------:R-:W-:Y:S01]  /*4210*/  IMAD R147, R147, UR4, RZ ;  /* 0x0000000493937c24 */ /* 0x000fe2000f8e02ff */
[-C--:B------:R-:W-:Y:S01]  /*4220*/  LEA.HI.X.SX32 R49, R13, R5.reuse, 0x2, P1 ;  /* 0x000000050d317211 */ /* 0x080fe200008f16ff */
[----:B------:R-:W-:Y:S01]  /*4230*/  IMAD R148, R148, UR4, RZ ;  /* 0x0000000494947c24 */ /* 0x000fe2000f8e02ff */
[----:B------:R-:W-:Y:S01]  /*4240*/  LEA.HI.X.SX32 R111, R19, R5, 0x2, P4 ;  /* 0x00000005136f7211 */ /* 0x000fe200020f16ff */
[----:B------:R-:W-:Y:S01]  /*4250*/  IMAD R149, R149, UR4, RZ ;  /* 0x0000000495957c24 */ /* 0x000fe2000f8e02ff */
[-C--:B------:R-:W-:Y:S01]  /*4260*/  LEA R72, P0, R24, R54.reuse, 0x2 ;  /* 0x0000003618487211 */ /* 0x080fe200078010ff */
[----:B------:R-:W-:Y:S01]  /*4270*/  IMAD R150, R150, UR4, RZ ;  /* 0x0000000496967c24 */ /* 0x000fe2000f8e02ff */
[-C--:B------:R-:W-:Y:S01]  /*4280*/  LEA R100, P1, R25, R54.reuse, 0x2 ;  /* 0x0000003619647211 */ /* 0x080fe200078210ff */
[----:B------:R-:W-:Y:S01]  /*4290*/  IMAD R0, R0, R3, RZ ;  /* 0x0000000300007224 */ /* 0x000fe200078e02ff */
[----:B------:R-:W-:Y:S01]  /*42a0*/  LEA.HI.X.SX32 R23, R15, R5, 0x2, P2 ;  /* 0x000000050f177211 */ /* 0x000fe200010f16ff */
[----:B------:R-:W-:Y:S01]  /*42b0*/  IMAD R3, R4, R3, RZ ;  /* 0x0000000304037224 */ /* 0x000fe200078e02ff */
[-C--:B------:R-:W-:Y:S01]  /*42c0*/  LEA.HI.X.SX32 R69, R18, R5.reuse, 0x2, P3 ;  /* 0x0000000512457211 */ /* 0x080fe200018f16ff */
[----:B------:R-:W-:Y:S01]  /*42d0*/  ULDC.64 UR4, c[0x0][0x210] ;  /* 0x0000840000047ab9 */ /* 0x000fe20000000a00 */
[----:B------:R-:W-:Y:S01]  /*42e0*/  LEA R56, P4, R28, R54, 0x2 ;  /* 0x000000361c387211 */ /* 0x000fe200078810ff */
[----:B------:R-:W-:Y:S01]  /*42f0*/  VIADD R13, R2, 0xffffffde ;  /* 0xffffffde020d7836 */ /* 0x000fe20000000000 */
[----:B------:R-:W-:-:S02]  /*4300*/  LEA.HI.X.SX32 R129, R20, R5, 0x2, P5 ;  /* 0x0000000514817211 */ /* 0x000fc400028f16ff */
[-C--:B------:R-:W-:Y:S02]  /*4310*/  LEA R140, P2, R26, R54.reuse, 0x2 ;  /* 0x000000361a8c7211 */ /* 0x080fe400078410ff */
[-C--:B------:R-:W-:Y:S02]  /*4320*/  LEA R38, P3, R27, R54.reuse, 0x2 ;  /* 0x000000361b267211 */ /* 0x080fe400078610ff */
[-C--:B------:R-:W-:Y:S02]  /*4330*/  LEA R104, P5, R29, R54.reuse, 0x2 ;  /* 0x000000361d687211 */ /* 0x080fe400078a10ff */
[-C--:B------:R-:W-:Y:S02]  /*4340*/  LEA.HI.X.SX32 R37, R21, R5.reuse, 0x2, P6 ;  /* 0x0000000515257211 */ /* 0x080fe400030f16ff */
[----:B------:R-:W-:Y:S02]  /*4350*/  LEA R130, P6, R30, R54, 0x2 ;  /* 0x000000361e827211 */ /* 0x000fe400078c10ff */
[----:B------:R-:W-:-:S02]  /*4360*/  LEA.HI.X.SX32 R73, R24, R5, 0x2, P0 ;  /* 0x0000000518497211 */ /* 0x000fc400000f16ff */
[-C--:B------:R-:W-:Y:S02]  /*4370*/  LEA.HI.X.SX32 R101, R25, R5.reuse, 0x2, P1 ;  /* 0x0000000519657211 */ /* 0x080fe400008f16ff */
[-C--:B------:R-:W-:Y:S02]  /*4380*/  LEA.HI.X.SX32 R57, R28, R5.reuse, 0x2, P4 ;  /* 0x000000051c397211 */ /* 0x080fe400020f16ff */
[-C--:B------:R-:W-:Y:S02]  /*4390*/  LEA R8, P0, R31, R54.reuse, 0x2 ;  /* 0x000000361f087211 */ /* 0x080fe400078010ff */
[----:B------:R-:W-:Y:S02]  /*43a0*/  LEA R106, P1, R32, R54, 0x2 ;  /* 0x00000036206a7211 */ /* 0x000fe400078210ff */
[-C--:B------:R-:W-:Y:S02]  /*43b0*/  LEA.HI.X.SX32 R141, R26, R5.reuse, 0x2, P2 ;  /* 0x000000051a8d7211 */ /* 0x080fe400010f16ff */
[----:B------:R-:W-:-:S02]  /*43c0*/  LEA.HI.X.SX32 R39, R27, R5, 0x2, P3 ;  /* 0x000000051b277211 */ /* 0x000fc400018f16ff */
[-C--:B------:R-:W-:Y:S02]  /*43d0*/  LEA R70, P4, R35, R54.reuse, 0x2 ;  /* 0x0000003623467211 */ /* 0x080fe400078810ff */
[-C--:B------:R-:W-:Y:S02]  /*43e0*/  LEA.HI.X.SX32 R105, R29, R5.reuse, 0x2, P5 ;  /* 0x000000051d697211 */ /* 0x080fe400028f16ff */
[-C--:B------:R-:W-:Y:S02]  /*43f0*/  LEA R132, P2, R33, R54.reuse, 0x2 ;  /* 0x0000003621847211 */ /* 0x080fe400078410ff */
[-C--:B------:R-:W-:Y:S02]  /*4400*/  LEA R134, P3, R34, R54.reuse, 0x2 ;  /* 0x0000003622867211 */ /* 0x080fe400078610ff */
[----:B------:R-:W-:Y:S02]  /*4410*/  LEA R86, P5, R41, R54, 0x2 ;  /* 0x0000003629567211 */ /* 0x000fe400078a10ff */
[----:B------:R-:W-:-:S02]  /*4420*/  LEA.HI.X.SX32 R131, R30, R5, 0x2, P6 ;  /* 0x000000051e837211 */ /* 0x000fc400030f16ff */
[-C--:B------:R-:W-:Y:S02]  /*4430*/  LEA R136, P6, R42, R54.reuse, 0x2 ;  /* 0x000000362a887211 */ /* 0x080fe400078c10ff */
[-C--:B------:R-:W-:Y:S02]  /*4440*/  LEA.HI.X.SX32 R9, R31, R5.reuse, 0x2, P0 ;  /* 0x000000051f097211 */ /* 0x080fe400000f16ff */
[-C--:B------:R-:W-:Y:S02]  /*4450*/  LEA.HI.X.SX32 R107, R32, R5.reuse, 0x2, P1 ;  /* 0x00000005206b7211 */ /* 0x080fe400008f16ff */
[----:B------:R-:W-:Y:S02]  /*4460*/  LEA.HI.X.SX32 R71, R35, R5, 0x2, P4 ;  /* 0x0000000523477211 */ /* 0x000fe400020f16ff */
[-C--:B------:R-:W-:Y:S02]  /*4470*/  LEA R40, P0, R43, R54.reuse, 0x2 ;  /* 0x000000362b287211 */ /* 0x080fe400078010ff */
[----:B------:R-:W-:-:S02]  /*4480*/  LEA R30, P1, R44, R54, 0x2 ;  /* 0x000000362c1e7211 */ /* 0x000fc400078210ff */
[-C--:B------:R-:W-:Y:S02]  /*4490*/  LEA.HI.X.SX32 R133, R33, R5.reuse, 0x2, P2 ;  /* 0x0000000521857211 */ /* 0x080fe400010f16ff */
[-C--:B------:R-:W-:Y:S02]  /*44a0*/  LEA.HI.X.SX32 R135, R34, R5.reuse, 0x2, P3 ;  /* 0x0000000522877211 */ /* 0x080fe400018f16ff */
[-C--:B------:R-:W-:Y:S02]  /*44b0*/  LEA R20, P4, R47, R54.reuse, 0x2 ;  /* 0x000000362f147211 */ /* 0x080fe400078810ff */
[----:B------:R-:W-:Y:S02]  /*44c0*/  LEA.HI.X.SX32 R87, R41, R5, 0x2, P5 ;  /* 0x0000000529577211 */ /* 0x000fe400028f16ff */
[-C--:B------:R-:W-:Y:S02]  /*44d0*/  LEA R76, P2, R45, R54.reuse, 0x2 ;  /* 0x000000362d4c7211 */ /* 0x080fe400078410ff */
[----:B------:R-:W-:-:S02]  /*44e0*/  LEA R18, P3, R46, R54, 0x2 ;  /* 0x000000362e127211 */ /* 0x000fc400078610ff */
[-C--:B------:R-:W-:Y:S02]  /*44f0*/  LEA R64, P5, R50, R54.reuse, 0x2 ;  /* 0x0000003632407211 */ /* 0x080fe400078a10ff */
[-C--:B------:R-:W-:Y:S02]  /*4500*/  LEA.HI.X.SX32 R137, R42, R5.reuse, 0x2, P6 ;  /* 0x000000052a897211 */ /* 0x080fe400030f16ff */
[----:B------:R-:W-:Y:S02]  /*4510*/  LEA R80, P6, R51, R54, 0x2 ;  /* 0x0000003633507211 */ /* 0x000fe400078c10ff */
[-C--:B------:R-:W-:Y:S02]  /*4520*/  LEA.HI.X.SX32 R41, R43, R5.reuse, 0x2, P0 ;  /* 0x000000052b297211 */ /* 0x080fe400000f16ff */
[-C--:B------:R-:W-:Y:S02]  /*4530*/  LEA.HI.X.SX32 R31, R44, R5.reuse, 0x2, P1 ;  /* 0x000000052c1f7211 */ /* 0x080fe400008f16ff */
[----:B------:R-:W-:-:S02]  /*4540*/  LEA.HI.X.SX32 R21, R47, R5, 0x2, P4 ;  /* 0x000000052f157211 */ /* 0x000fc400020f16ff */
[-C--:B------:R-:W-:Y:S02]  /*4550*/  LEA R108, P0, R52, R54.reuse, 0x2 ;  /* 0x00000036346c7211 */ /* 0x080fe400078010ff */
[-C--:B------:R-:W-:Y:S02]  /*4560*/  LEA R24, P1, R53, R54.reuse, 0x2 ;  /* 0x0000003635187211 */ /* 0x080fe400078210ff */
[-C--:B------:R-:W-:Y:S02]  /*4570*/  LEA.HI.X.SX32 R77, R45, R5.reuse, 0x2, P2 ;  /* 0x000000052d4d7211 */ /* 0x080fe400010f16ff */
[-C--:B------:R-:W-:Y:S02]  /*4580*/  LEA.HI.X.SX32 R19, R46, R5.reuse, 0x2, P3 ;  /* 0x000000052e137211 */ /* 0x080fe400018f16ff */
[----:B------:R-:W-:Y:S02]  /*4590*/  LEA R112, P4, R59, R54, 0x2 ;  /* 0x000000363b707211 */ /* 0x000fe400078810ff */
        /* <DEDUP_REMOVED lines=41> */
[----:B------:R-:W-:Y:S02]  /*4830*/  LEA.HI.X.SX32 R95, R96, R5, 0x2, P5 ;  /* 0x00000005605f7211 */ /* 0x000fe400028f16ff */
[----:B------:R-:W-:-:S02]  /*4840*/  LEA R102, P2, R126, R54, 0x2 ;  /* 0x000000367e667211 */ /* 0x000fc400078410ff */
        /* <DEDUP_REMOVED lines=8> */
[-C--:B------:R-:W-:Y:S02]  /*48d0*/  LEA.HI.X.SX32 R125, R127, R5.reuse, 0x2, P3 ;  /* 0x000000057f7d7211 */ /* 0x080fe400018f16ff */
[-C--:B------:R-:W-:Y:S02]  /*48e0*/  LEA.HI.X.SX32 R33, R142, R5.reuse, 0x2, P4 ;  /* 0x000000058e217211 */ /* 0x080fe400020f16ff */
[----:B------:R-:W-:Y:S02]  /*48f0*/  LEA.HI.X.SX32 R91, R143, R5, 0x2, P5 ;  /* 0x000000058f5b7211 */ /* 0x000fe400028f16ff */
[----:B------:R-:W-:-:S02]  /*4900*/  LEA R50, P0, R145, R54, 0x2 ;  /* 0x0000003691327211 */ /* 0x000fc400078010ff */
[-C--:B------:R-:W-:Y:S02]  /*4910*/  LEA R34, P1, R146, R54.reuse, 0x2 ;  /* 0x0000003692227211 */ /* 0x080fe400078210ff */
[-C--:B------:R-:W-:Y:S02]  /*4920*/  LEA R82, P2, R147, R54.reuse, 0x2 ;  /* 0x0000003693527211 */ /* 0x080fe400078410ff */
[-C--:B------:R-:W-:Y:S02]  /*4930*/  LEA R92, P3, R148, R54.reuse, 0x2 ;  /* 0x00000036945c7211 */ /* 0x080fe400078610ff */
[-C--:B------:R-:W-:Y:S02]  /*4940*/  LEA R126, P4, R149, R54.reuse, 0x2 ;  /* 0x00000036957e7211 */ /* 0x080fe400078810ff */
[----:B------:R-:W-:Y:S02]  /*4950*/  LEA R28, P5, R150, R54, 0x2 ;  /* 0x00000036961c7211 */ /* 0x000fe400078a10ff */
[----:B------:R-:W-:-:S02]  /*4960*/  LEA.HI.X.SX32 R97, R144, R5, 0x2, P6 ;  /* 0x0000000590617211 */ /* 0x000fc400030f16ff */
[----:B------:R-:W-:Y:S02]  /*4970*/  LEA R54, P6, R151, R54, 0x2 ;  /* 0x0000003697367211 */ /* 0x000fe400078c10ff */
[----:B------:R-:W-:Y:S02]  /*4980*/  IADD3 R4, R2, -0x4, RZ ;  /* 0xfffffffc02047810 */ /* 0x000fe40007ffe0ff */
[-C--:B------:R-:W-:Y:S02]  /*4990*/  LEA.HI.X.SX32 R51, R145, R5.reuse, 0x2, P0 ;  /* 0x0000000591337211 */ /* 0x080fe400000f16ff */
[-C--:B------:R-:W-:Y:S02]  /*49a0*/  LEA.HI.X.SX32 R35, R146, R5.reuse, 0x2, P1 ;  /* 0x0000000592237211 */ /* 0x080fe400008f16ff */
[-C--:B------:R-:W-:Y:S02]  /*49b0*/  LEA.HI.X.SX32 R83, R147, R5.reuse, 0x2, P2 ;  /* 0x0000000593537211 */ /* 0x080fe400010f16ff */
[----:B------:R-:W-:-:S02]  /*49c0*/  LEA.HI.X.SX32 R93, R148, R5, 0x2, P3 ;  /* 0x00000005945d7211 */ /* 0x000fc400018f16ff */
[-C--:B------:R-:W-:Y:S02]  /*49d0*/  LEA.HI.X.SX32 R127, R149, R5.reuse, 0x2, P4 ;  /* 0x00000005957f7211 */ /* 0x080fe400020f16ff */
[-C--:B------:R-:W-:Y:S02]  /*49e0*/  LEA.HI.X.SX32 R29, R150, R5.reuse, 0x2, P5 ;  /* 0x00000005961d7211 */ /* 0x080fe400028f16ff */
[----:B------:R-:W-:Y:S01]  /*49f0*/  LEA.HI.X.SX32 R55, R151, R5, 0x2, P6 ;  /* 0x0000000597377211 */ /* 0x000fe200030f16ff */
[----:B------:R-:W-:Y:S01]  /*4a00*/  VIADD R5, R2, 0xffffffdf ;  /* 0xffffffdf02057836 */ /* 0x000fe20000000000 */
[----:B------:R-:W-:Y:S02]  /*4a10*/  ISETP.GE.U32.AND P3, PT, R152, 0x7fffffc0, PT ;  /* 0x7fffffc09800780c */ /* 0x000fe40003f66070 */
[----:B------:R-:W-:Y:S02]  /*4a20*/  LEA R142, P1, R0, UR4, 0x2 ;  /* 0x00000004008e7c11 */ /* 0x000fe4000f8210ff */
[----:B------:R-:W-:-:S02]  /*4a30*/  ISETP.GE.U32.AND P0, PT, R4, 0x7fffffbd, PT ;  /* 0x7fffffbd0400780c */ /* 0x000fc40003f06070 */
[----:B------:R-:W-:Y:S01]  /*4a40*/  ISETP.GE.U32.AND P5, PT, R153, 0x7fffffbf, PT ;  /* 0x7fffffbf9900780c */ /* 0x000fe20003fa6070 */
[----:B------:R-:W-:Y:S01]  /*4a50*/  IMAD R153, R244, 0x27, RZ ;  /* 0x00000027f4997824 */ /* 0x000fe200078e02ff */
[----:B------:R-:W-:Y:S01]  /*4a60*/  LEA R4, P6, R3, UR4, 0x2 ;  /* 0x0000000403047c11 */ /* 0x000fe2000f8c10ff */
[----:B------:R-:W-:Y:S01]  /*4a70*/  ULDC UR4, c[0x0][0x230] ;  /* 0x00008c0000047ab9 */ /* 0x000fe20000000800 */
[----:B------:R-:W-:Y:S02]  /*4a80*/  ISETP.GE.U32.AND P2, PT, R5, 0x7fffffa0, PT ;  /* 0x7fffffa00500780c */ /* 0x000fe40003f46070 */
[----:B------:R-:W-:Y:S01]  /*4a90*/  LEA.HI.X.SX32 R143, R0, UR5, 0x2, P1 ;  /* 0x00000005008f7c11 */ /* 0x000fe200088f16ff */
[----:B------:R-:W-:Y:S01]  /*4aa0*/  VIADD R0, R2, 0xffffffdd ;  /* 0xffffffdd02007836 */ /* 0x000fe20000000000 */
[----:B------:R-:W-:Y:S02]  /*4ab0*/  LEA.HI.X.SX32 R5, R3, UR5, 0x2, P6 ;  /* 0x0000000503057c11 */ /* 0x000fe4000b0f16ff */
[----:B------:R-:W-:Y:S01]  /*4ac0*/  ISETP.GE.U32.AND P4, PT, R154, 0x7fffffbe, PT ;  /* 0x7fffffbe9a00780c */ /* 0x000fe20003f86070 */
[C---:B------:R-:W-:Y:S01]  /*4ad0*/  IMAD.WIDE R212, R244.reuse, 0x4, R142 ;  /* 0x00000004f4d47825 */ /* 0x040fe200078e028e */
[----:B------:R-:W-:Y:S01]  /*4ae0*/  SHF.L.U32 R3, R244, 0x1, RZ ;  /* 0x00000001f4037819 */ /* 0x000fe200000006ff */
[----:B------:R-:W-:Y:S01]  /*4af0*/  @!PT LDS RZ, [RZ] ;  /* 0x00000000fffff984 */ /* 0x000fe20000000800 */
[----:B------:R-:W-:Y:S01]  /*4b00*/  @!PT LDS RZ, [RZ] ;  /* 0x00000000fffff984 */ /* 0x000fe20000000800 */
[----:B------:R-:W-:Y:S01]  /*4b10*/  @!PT LDS RZ, [RZ] ;  /* 0x00000000fffff984 */ /* 0x000fe20000000800 */
[----:B------:R-:W-:Y:S01]  /*4b20*/  LDGSTS.E [R246], desc[UR16][R142.64], !P3 ;  /* 0x000000008ef67fae */ /* 0x000fe2000d921850 */
[----:B------:R-:W-:Y:S01]  /*4b30*/  ISETP.GE.U32.AND P6, PT, R0, 0x7fffff9e, PT ;  /* 0x7fffff9e0000780c */ /* 0x000fe20003fc6070 */
[----:B------:R-:W-:Y:S01]  /*4b40*/  IMAD.WIDE R214, R244, 0x4, R4 ;  /* 0x00000004f4d67825 */ /* 0x000fe200078e0204 */
[----:B------:R-:W-:Y:S01]  /*4b50*/  ISETP.GE.U32.AND P1, PT, R13, 0x7fffff9f, PT ;  /* 0x7fffff9f0d00780c */ /* 0x000fe20003f26070 */
[----:B------:R-:W-:Y:S01]  /*4b60*/  LDGSTS.E [R246+0x4000], desc[UR16][R4.64], !P3 ;  /* 0x0400000004f67fae */ /* 0x000fe2000d921850 */
[----:B------:R-:W-:Y:S01]  /*4b70*/  LOP3.LUT R15, R7, 0x70, RZ, 0x3c, !PT ;  /* 0x00000070070f7812 */ /* 0x000fe200078e3cff */
[----:B------:R-:W-:-:S02]  /*4b80*/  VIADD R0, R2, 0xfffffffb ;  /* 0xfffffffb02007836 */ /* 0x000fc40000000000 */
[----:B------:R-:W-:Y:S01]  /*4b90*/  LDGSTS.E [R246+0x4], desc[UR16][R212.64], !P5 ;  /* 0x00004000d4f67fae */ /* 0x000fe2000e921850 */
[----:B------:R-:W-:-:S03]  /*4ba0*/  IMAD.WIDE R228, R3, 0x4, R142 ;  /* 0x0000000403e47825 */ /* 0x000fc600078e028e */
[----:B------:R-:W-:Y:S01]  /*4bb0*/  LDGSTS.E [R246+0x4004], desc[UR16][R214.64], !P5 ;  /* 0x04004000d6f67fae */ /* 0x000fe2000e921850 */
[----:B------:R-:W-:Y:S01]  /*4bc0*/  IMAD.WIDE R226, R3, 0x4, R4 ;  /* 0x0000000403e27825 */ /* 0x000fe200078e0204 */
[----:B------:R-:W-:Y:S02]  /*4bd0*/  ISETP.GE.U32.AND P5, PT, R0, 0x7fffffbc, PT ;  /* 0x7fffffbc0000780c */ /* 0x000fe40003fa6070 */
[C---:B------:R-:W-:Y:S01]  /*4be0*/  IADD3 R0, R2.reuse, -0x6, RZ ;  /* 0xfffffffa02007810 */ /* 0x040fe20007ffe0ff */
[----:B------:R-:W-:Y:S01]  /*4bf0*/  VIADD R13, R2, 0xffffffdc ;  /* 0xffffffdc020d7836 */ /* 0x000fe20000000000 */
[----:B------:R-:W-:Y:S01]  /*4c00*/  LDGSTS.E [R246+0x8], desc[UR16][R228.64], !P4 ;  /* 0x00008000e4f67fae */ /* 0x000fe2000e121850 */
[----:B------:R-:W-:Y:S02]  /*4c10*/  IMAD R3, R244, 0x3, RZ ;  /* 0x00000003f4037824 */ /* 0x000fe400078e02ff */
[----:B------:R-:W-:Y:S01]  /*4c20*/  IMAD.WIDE R242, R153, 0x4, R142 ;  /* 0x0000000499f27825 */ /* 0x000fe200078e028e */
[----:B------:R-:W-:Y:S01]  /*4c30*/  LDGSTS.E [R246+0x4008], desc[UR16][R226.64], !P4 ;  /* 0x04008000e2f67fae */ /* 0x000fe2000e121850 */
[----:B------:R-:W-:-:S02]  /*4c40*/  ISETP.GE.U32.AND P3, PT, R13, 0x7fffff9d, PT ;  /* 0x7fffff9d0d00780c */ /* 0x000fc40003f66070 */
[----:B------:R-:W-:Y:S01]  /*4c50*/  IMAD.WIDE R224, R3, 0x4, R142 ;  /* 0x0000000403e07825 */ /* 0x000fe200078e028e */
[----:B------:R-:W-:-:S03]  /*4c60*/  ISETP.GE.U32.AND P4, PT, R0, 0x7fffffbb, PT ;  /* 0x7fffffbb0000780c */ /* 0x000fc60003f86070 */
[----:B------:R-:W-:Y:S01]  /*4c70*/  IMAD.WIDE R156, R3, 0x4, R4 ;  /* 0x00000004039c7825 */ /* 0x000fe200078e0204 */
[----:B------:R-:W-:Y:S03]  /*4c80*/  LDGSTS.E [R246+0xc], desc[UR16][R224.64], !P0 ;  /* 0x0000c000e0f67fae */ /* 0x000fe6000c121850 */
[----:B------:R-:W-:Y:S01]  /*4c90*/  IMAD.SHL.U32 R13, R244, 0x20, RZ ;  /* 0x00000020f40d7824 */ /* 0x000fe200078e00ff */
[----:B------:R-:W-:Y:S01]  /*4ca0*/  LDGSTS.E [R246+0x400c], desc[UR16][R156.64], !P0 ;  /* 0x0400c0009cf67fae */ /* 0x000fe2000c121850 */
[----:B------:R-:W-:Y:S02]  /*4cb0*/  VIADD R0, R2, 0xfffffff9 ;  /* 0xfffffff902007836 */ /* 0x000fe40000000000 */
[----:B------:R-:W-:Y:S01]  /*4cc0*/  IMAD R3, R244, 0x21, RZ ;  /* 0x00000021f4037824 */ /* 0x000fe200078e02ff */
[----:B------:R-:W-:Y:S01]  /*4cd0*/  STL.64 [R1+0x230], R156 ;  /* 0x0002309c01007387 */ /* 0x000fe20000100a00 */
[----:B------:R-:W-:Y:S01]  /*4ce0*/  IMAD.WIDE R220, R13, 0x4, R142 ;  /* 0x000000040ddc7825 */ /* 0x000fe200078e028e */
[----:B------:R-:W-:-:S03]  /*4cf0*/  ISETP.GE.U32.AND P0, PT, R0, 0x7fffffba, PT ;  /* 0x7fffffba0000780c */ /* 0x000fc60003f06070 */
[----:B------:R-:W-:Y:S01]  /*4d00*/  IMAD.WIDE R216, R13, 0x4, R4 ;  /* 0x000000040dd87825 */ /* 0x000fe200078e0204 */
[----:B------:R-:W-:Y:S03]  /*4d10*/  LDGSTS.E [R246+0x8000], desc[UR16][R220.64], !P2 ;  /* 0x08000000dcf67fae */ /* 0x000fe6000d121850 */
[----:B------:R-:W-:Y:S01]  /*4d20*/  IMAD R13, R244, 0x22, RZ ;  /* 0x00000022f40d7824 */ /* 0x000fe200078e02ff */
[----:B------:R-:W-:Y:S01]  /*4d30*/  LDGSTS.E [R246+0xc000], desc[UR16][R216.64], !P2 ;  /* 0x0c000000d8f67fae */ /* 0x000fe2000d121850 */
[----:B------:R-:W-:Y:S02]  /*4d40*/  VIADD R0, R2, 0xfffffff8 ;  /* 0xfffffff802007836 */ /* 0x000fe40000000000 */
[----:B------:R-:W-:-:S03]  /*4d50*/  IMAD.WIDE R222, R3, 0x4, R142 ;  /* 0x0000000403de7825 */ /* 0x000fc600078e028e */
[----:B------:R-:W-:Y:S01]  /*4d60*/  ISETP.GE.U32.AND P2, PT, R0, 0x7fffffb9, PT ;  /* 0x7fffffb90000780c */ /* 0x000fe20003f46070 */
[----:B------:R-:W-:Y:S01]  /*4d70*/  IMAD.WIDE R148, R3, 0x4, R4 ;  /* 0x0000000403947825 */ /* 0x000fe200078e0204 */
[----:B------:R-:W-:Y:S01]  /*4d80*/  IADD3 R0, R2, -0x25, RZ ;  /* 0xffffffdb02007810 */ /* 0x000fe20007ffe0ff */
[----:B------:R-:W-:Y:S02]  /*4d90*/  LDGSTS.E [R246+0x8004], desc[UR16][R222.64], !P1 ;  /* 0x08004000def67fae */ /* 0x000fe4000c921850 */
[C---:B------:R-:W-:Y:S02]  /*4da0*/  IMAD.WIDE R146, R13.reuse, 0x4, R142 ;  /* 0x000000040d927825 */ /* 0x040fe400078e028e */
[----:B------:R1:W-:Y:S01]  /*4db0*/  LDGSTS.E [R246+0xc004], desc[UR16][R148.64], !P1 ;  /* 0x0c00400094f67fae */ /* 0x0003e2000c921850 */
[----:B------:R-:W-:Y:S01]  /*4dc0*/  ISETP.GE.U32.AND P1, PT, R0, 0x7fffff9c, PT ;  /* 0x7fffff9c0000780c */ /* 0x000fe20003f26070 */
[----:B------:R-:W-:Y:S02]  /*4dd0*/  IMAD.WIDE R144, R13, 0x4, R4 ;  /* 0x000000040d907825 */ /* 0x000fe400078e0204 */
[----:B------:R2:W-:Y:S02]  /*4de0*/  LDGSTS.E [R246+0x8008], desc[UR16][R146.64], !P6 ;  /* 0x0800800092f67fae */ /* 0x0005e4000f121850 */
[----:B------:R-:W-:-:S02]  /*4df0*/  VIADD R3, R2, 0xffffffda ;  /* 0xffffffda02037836 */ /* 0x000fc40000000000 */
[----:B------:R-:W-:Y:S01]  /*4e00*/  IMAD R13, R244, 0x23, RZ ;  /* 0x00000023f40d7824 */ /* 0x000fe200078e02ff */
[----:B------:R1:W-:Y:S01]  /*4e10*/  STL.64 [R1+0x70], R148 ;  /* 0x0000709401007387 */ /* 0x0003e20000100a00 */
[----:B------:R-:W-:Y:S02]  /*4e20*/  VIADD R0, R2, 0xffffffd9 ;  /* 0xffffffd902007836 */ /* 0x000fe40000000000 */
[----:B------:R-:W-:Y:S01]  /*4e30*/  IMAD.WIDE R150, R13, 0x4, R142 ;  /* 0x000000040d967825 */ /* 0x000fe200078e028e */
[----:B------:R3:W-:Y:S01]  /*4e40*/  LDGSTS.E [R246+0xc008], desc[UR16][R144.64], !P6 ;  /* 0x0c00800090f67fae */ /* 0x0007e2000f121850 */
[----:B------:R-:W-:Y:S02]  /*4e50*/  ISETP.GE.U32.AND P6, PT, R3, 0x7fffff9b, PT ;  /* 0x7fffff9b0300780c */ /* 0x000fe40003fc6070 */
[----:B------:R-:W-:Y:S01]  /*4e60*/  IMAD.SHL.U32 R3, R244, 0x4, RZ ;  /* 0x00000004f4037824 */ /* 0x000fe200078e00ff */
[----:B------:R2:W-:Y:S01]  /*4e70*/  STL.64 [R1+0x68], R146 ;  /* 0x0000689201007387 */ /* 0x0005e20000100a00 */
[----:B------:R-:W-:-:S03]  /*4e80*/  IMAD.WIDE R152, R153, 0x4, R4 ;  /* 0x0000000499987825 */ /* 0x000fc600078e0204 */
[----:B------:R4:W-:Y:S01]  /*4e90*/  LDGSTS.E [R246+0x800c], desc[UR16][R150.64], !P3 ;  /* 0x0800c00096f67fae */ /* 0x0009e2000d921850 */
[----:B-1----:R-:W-:-:S03]  /*4ea0*/  IMAD.WIDE R148, R13, 0x4, R4 ;  /* 0x000000040d947825 */ /* 0x002fc600078e0204 */
[----:B------:R3:W-:Y:S01]  /*4eb0*/  STL.64 [R1+0x60], R144 ;  /* 0x0000609001007387 */ /* 0x0007e20000100a00 */
[----:B------:R-:W-:Y:S02]  /*4ec0*/  IMAD R13, R244, 0x6, RZ ;  /* 0x00000006f40d7824 */ /* 0x000fe400078e02ff */
[--C-:B------:R-:W-:Y:S01]  /*4ed0*/  IMAD.WIDE R166, R163, 0x4, R142.reuse ;  /* 0x00000004a3a67825 */ /* 0x100fe200078e028e */
[----:B------:R1:W-:Y:S01]  /*4ee0*/  LDGSTS.E [R246+0xc00c], desc[UR16][R148.64], !P3 ;  /* 0x0c00c00094f67fae */ /* 0x0003e2000d921850 */
[----:B------:R-:W-:Y:S02]  /*4ef0*/  ISETP.GE.U32.AND P3, PT, R0, 0x7fffff9a, PT ;  /* 0x7fffff9a0000780c */ /* 0x000fe40003f66070 */
[C---:B--2---:R-:W-:Y:S01]  /*4f00*/  IMAD.WIDE R146, R3.reuse, 0x4, R142 ;  /* 0x0000000403927825 */ /* 0x044fe200078e028e */
[----:B------:R4:W-:Y:S03]  /*4f10*/  STL.64 [R1+0x58], R150 ;  /* 0x0000589601007387 */ /* 0x0009e60000100a00 */
[----:B------:R-:W-:Y:S01]  /*4f20*/  VIADD R0, R2, 0xffffffd8 ;  /* 0xffffffd802007836 */ /* 0x000fe20000000000 */
[----:B------:R2:W-:Y:S01]  /*4f30*/  LDGSTS.E [R247], desc[UR16][R146.64], !P5 ;  /* 0x0000000092f77fae */ /* 0x0005e2000e921850 */
[----:B---3--:R-:W-:-:S03]  /*4f40*/  IMAD.WIDE R144, R3, 0x4, R4 ;  /* 0x0000000403907825 */ /* 0x008fc600078e0204 */
[----:B------:R1:W-:Y:S01]  /*4f50*/  STL.64 [R1+0x50], R148 ;  /* 0x0000509401007387 */ /* 0x0003e20000100a00 */
[----:B------:R-:W-:Y:S02]  /*4f60*/  IMAD R3, R244, 0x5, RZ ;  /* 0x00000005f4037824 */ /* 0x000fe400078e02ff */
[----:B------:R-:W-:Y:S01]  /*4f70*/  IMAD.WIDE R162, R163, 0x4, R4 ;  /* 0x00000004a3a27825 */ /* 0x000fe200078e0204 */
[----:B------:R3:W-:Y:S01]  /*4f80*/  LDGSTS.E [R247+0x4000], desc[UR16][R144.64], !P5 ;  /* 0x0400000090f77fae */ /* 0x0007e2000e921850 */
[----:B------:R-:W-:Y:S02]  /*4f90*/  ISETP.GE.U32.AND P5, PT, R0, 0x7fffff99, PT ;  /* 0x7fffff990000780c */ /* 0x000fe40003fa6070 */
[C---:B----4-:R-:W-:Y:S01]  /*4fa0*/  IMAD.WIDE R150, R3.reuse, 0x4, R142 ;  /* 0x0000000403967825 */ /* 0x050fe200078e028e */
[----:B------:R2:W-:Y:S03]  /*4fb0*/  STL.64 [R1+0x228], R146 ;  /* 0x0002289201007387 */ /* 0x0005e60000100a00 */
[----:B------:R-:W-:Y:S01]  /*4fc0*/  VIADD R0, R2, 0xfffffff7 ;  /* 0xfffffff702007836 */ /* 0x000fe20000000000 */
[----:B------:R3:W-:Y:S01]  /*4fd0*/  STL.64 [R1+0x220], R144 ;  /* 0x0002209001007387 */ /* 0x0007e20000100a00 */
[----:B-1----:R-:W-:-:S03]  /*4fe0*/  IMAD.WIDE R148, R3, 0x4, R4 ;  /* 0x0000000403947825 */ /* 0x002fc600078e0204 */
[----:B------:R1:W-:Y:S01]  /*4ff0*/  LDGSTS.E [R247+0x4], desc[UR16][R150.64], !P4 ;  /* 0x0000400096f77fae */ /* 0x0003e2000e121850 */
[----:B------:R-:W-:Y:S02]  /*5000*/  IMAD R3, R244, 0x7, RZ ;  /* 0x00000007f4037824 */ /* 0x000fe400078e02ff */
[--C-:B------:R-:W-:Y:S01]  /*5010*/  IMAD.WIDE R240, R165, 0x4, R142.reuse ;  /* 0x00000004a5f07825 */ /* 0x100fe200078e028e */
[----:B------:R1:W-:Y:S03]  /*5020*/  STL.64 [R1+0x218], R150 ;  /* 0x0002189601007387 */ /* 0x0003e60000100a00 */
[C---:B--2---:R-:W-:Y:S01]  /*5030*/  IMAD.WIDE R146, R13.reuse, 0x4, R142 ;  /* 0x000000040d927825 */ /* 0x044fe200078e028e */
[----:B------:R-:W-:Y:S01]  /*5040*/  LDGSTS.E [R247+0x4004], desc[UR16][R148.64], !P4 ;  /* 0x0400400094f77fae */ /* 0x000fe2000e121850 */
[----:B------:R-:W-:Y:S02]  /*5050*/  ISETP.GE.U32.AND P4, PT, R0, 0x7fffffb8, PT ;  /* 0x7fffffb80000780c */ /* 0x000fe40003f86070 */
[----:B---3--:R-:W-:Y:S01]  /*5060*/  IMAD.WIDE R144, R13, 0x4, R4 ;  /* 0x000000040d907825 */ /* 0x008fe200078e0204 */
[----:B------:R-:W-:Y:S03]  /*5070*/  STL.64 [R1+0x210], R148 ;  /* 0x0002109401007387 */ /* 0x000fe60000100a00 */
[----:B------:R-:W-:Y:S01]  /*5080*/  VIADD R0, R2, 0xfffffff6 ;  /* 0xfffffff602007836 */ /* 0x000fe20000000000 */
[----:B------:R2:W-:Y:S01]  /*5090*/  STL.64 [R1+0x208], R146 ;  /* 0x0002089201007387 */ /* 0x0005e20000100a00 */
[----:B-1----:R-:W-:-:S03]  /*50a0*/  IMAD.WIDE R150, R3, 0x4, R142 ;  /* 0x0000000403967825 */ /* 0x002fc600078e028e */
[----:B------:R2:W-:Y:S01]  /*50b0*/  LDGSTS.E [R247+0x8], desc[UR16][R146.64], !P0 ;  /* 0x0000800092f77fae */ /* 0x0005e2000c121850 */
[----:B------:R-:W-:Y:S02]  /*50c0*/  IMAD R13, R244, 0xa, RZ ;  /* 0x0000000af40d7824 */ /* 0x000fe400078e02ff */
[----:B------:R-:W-:Y:S01]  /*50d0*/  IMAD.WIDE R164, R165, 0x4, R4 ;  /* 0x00000004a5a47825 */ /* 0x000fe200078e0204 */
[----:B------:R1:W-:Y:S03]  /*50e0*/  STL.64 [R1+0x200], R144 ;  /* 0x0002009001007387 */ /* 0x0003e60000100a00 */
[----:B------:R-:W-:Y:S01]  /*50f0*/  IMAD.WIDE R184, R168, 0x4, R142 ;  /* 0x00000004a8b87825 */ /* 0x000fe200078e028e */
[----:B------:R1:W-:Y:S01]  /*5100*/  LDGSTS.E [R247+0x4008], desc[UR16][R144.64], !P0 ;  /* 0x0400800090f77fae */ /* 0x0003e2000c121850 */
[----:B------:R-:W-:Y:S02]  /*5110*/  ISETP.GE.U32.AND P0, PT, R0, 0x7fffffb7, PT ;  /* 0x7fffffb70000780c */ /* 0x000fe40003f06070 */
[C---:B------:R-:W-:Y:S01]  /*5120*/  IADD3 R0, R2.reuse, -0xb, RZ ;  /* 0xfffffff502007810 */ /* 0x040fe20007ffe0ff */
[--C-:B--2---:R-:W-:Y:S01]  /*5130*/  IMAD.WIDE R146, R3, 0x4, R4.reuse ;  /* 0x0000000403927825 */ /* 0x104fe200078e0204 */
[----:B------:R2:W-:Y:S03]  /*5140*/  STL.64 [R1+0x1f8], R150 ;  /* 0x0001f89601007387 */ /* 0x0005e60000100a00 */
[----:B------:R-:W-:Y:S01]  /*5150*/  VIADD R3, R2, 0xffffffd6 ;  /* 0xffffffd602037836 */ /* 0x000fe20000000000 */
[----:B------:R2:W-:Y:S01]  /*5160*/  LDGSTS.E [R247+0xc], desc[UR16][R150.64], !P2 ;  /* 0x0000c00096f77fae */ /* 0x0005e2000d121850 */
[----:B------:R-:W-:-:S03]  /*5170*/  IMAD.WIDE R168, R168, 0x4, R4 ;  /* 0x00000004a8a87825 */ /* 0x000fc600078e0204 */
[----:B------:R3:W-:Y:S01]  /*5180*/  STL.64 [R1+0x1f0], R146 ;  /* 0x0001f09201007387 */ /* 0x0007e20000100a00 */
[----:B-1----:R-:W-:Y:S02]  /*5190*/  IMAD R145, R244, 0x24, RZ ;  /* 0x00000024f4917824 */ /* 0x002fe400078e02ff */
[--C-:B------:R-:W-:Y:S01]  /*51a0*/  IMAD.WIDE R174, R172, 0x4, R142.reuse ;  /* 0x00000004acae7825 */ /* 0x100fe200078e028e */
[----:B------:R3:W-:Y:S01]  /*51b0*/  LDGSTS.E [R247+0x400c], desc[UR16][R146.64], !P2 ;  /* 0x0400c00092f77fae */ /* 0x0007e2000d121850 */
[----:B------:R-:W-:Y:S02]  /*51c0*/  ISETP.GE.U32.AND P2, PT, R0, 0x7fffffb6, PT ;  /* 0x7fffffb60000780c */ /* 0x000fe40003f46070 */
[----:B------:R-:W-:-:S04]  /*51d0*/  IMAD.WIDE R148, R145, 0x4, R142 ;  /* 0x0000000491947825 */ /* 0x000fc800078e028e */
[----:B------:R-:W-:Y:S01]  /*51e0*/  IMAD.WIDE R144, R145, 0x4, R4 ;  /* 0x0000000491907825 */ /* 0x000fe200078e0204 */
[----:B------:R1:W-:Y:S03]  /*51f0*/  STL.64 [R1+0x48], R148 ;  /* 0x0000489401007387 */ /* 0x0003e60000100a00 */
[C---:B--2---:R-:W-:Y:S01]  /*5200*/  IMAD R151, R244.reuse, 0x26, RZ ;  /* 0x00000026f4977824 */ /* 0x044fe200078e02ff */
[----:B------:R1:W-:Y:S01]  /*5210*/  LDGSTS.E [R247+0x8000], desc[UR16][R148.64], !P1 ;  /* 0x0800000094f77fae */ /* 0x0003e2000c921850 */
[----:B---3--:R-:W-:Y:S02]  /*5220*/  IMAD R147, R244, 0x25, RZ ;  /* 0x00000025f4937824 */ /* 0x008fe400078e02ff */
[----:B------:R-:W-:Y:S01]  /*5230*/  VIADD R0, R2, 0xfffffff4 ;  /* 0xfffffff402007836 */ /* 0x000fe20000000000 */
[----:B------:R2:W-:Y:S01]  /*5240*/  LDGSTS.E [R247+0xc000], desc[UR16][R144.64], !P1 ;  /* 0x0c00000090f77fae */ /* 0x0005e2000c921850 */
[----:B------:R-:W-:-:S03]  /*5250*/  IMAD.WIDE R154, R151, 0x4, R142 ;  /* 0x00000004979a7825 */ /* 0x000fc600078e028e */
[----:B------:R-:W-:Y:S01]  /*5260*/  ISETP.GE.U32.AND P1, PT, R0, 0x7fffffb5, PT ;  /* 0x7fffffb50000780c */ /* 0x000fe20003f26070 */
[----:B------:R-:W-:Y:S01]  /*5270*/  IMAD.WIDE R150, R151, 0x4, R4 ;  /* 0x0000000497967825 */ /* 0x000fe200078e0204 */
[----:B------:R2:W-:Y:S03]  /*5280*/  STL.64 [R1+0x798], R144 ;  /* 0x0007989001007387 */ /* 0x0005e60000100a00 */
[----:B-1----:R-:W-:-:S04]  /*5290*/  IMAD.WIDE R148, R147, 0x4, R142 ;  /* 0x0000000493947825 */ /* 0x002fc800078e028e */
[--C-:B------:R-:W-:Y:S01]  /*52a0*/  IMAD.WIDE R146, R147, 0x4, R4.reuse ;  /* 0x0000000493927825 */ /* 0x100fe200078e0204 */
[----:B------:R1:W-:Y:S03]  /*52b0*/  LDGSTS.E [R247+0x8004], desc[UR16][R148.64], !P6 ;  /* 0x0800400094f77fae */ /* 0x0003e6000f121850 */
[----:B------:R-:W-:Y:S01]  /*52c0*/  VIADD R0, R2, 0xffffffd7 ;  /* 0xffffffd702007836 */ /* 0x000fe20000000000 */
[----:B------:R3:W-:Y:S01]  /*52d0*/  LDGSTS.E [R247+0xc004], desc[UR16][R146.64], !P6 ;  /* 0x0c00400092f77fae */ /* 0x0007e2000f121850 */
[----:B--2---:R-:W-:-:S03]  /*52e0*/  IMAD.WIDE R144, R13, 0x4, R4 ;  /* 0x000000040d907825 */ /* 0x004fc600078e0204 */
[----:B------:R-:W-:Y:S01]  /*52f0*/  LDGSTS.E [R247+0x8008], desc[UR16][R154.64], !P3 ;  /* 0x080080009af77fae */ /* 0x000fe2000d921850 */
[----:B------:R-:W-:Y:S01]  /*5300*/  ISETP.GE.U32.AND P6, PT, R0, 0x7fffff98, PT ;  /* 0x7fffff980000780c */ /* 0x000fe20003fc6070 */
[----:B------:R-:W-:Y:S02]  /*5310*/  VIADD R0, R2, 0xffffffd5 ;  /* 0xffffffd502007836 */ /* 0x000fe40000000000 */
[----:B------:R2:W-:Y:S01]  /*5320*/  LDGSTS.E [R247+0xc008], desc[UR16][R150.64], !P3 ;  /* 0x0c00800096f77fae */ /* 0x0005e2000d921850 */
[----:B------:R-:W-:Y:S01]  /*5330*/  ISETP.GE.U32.AND P3, PT, R3, 0x7fffff97, PT ;  /* 0x7fffff970300780c */ /* 0x000fe20003f66070 */
[----:B------:R-:W-:Y:S01]  /*5340*/  IMAD.WIDE R172, R172, 0x4, R4 ;  /* 0x00000004acac7825 */ /* 0x000fe200078e0204 */
[----:B------:R-:W-:Y:S01]  /*5350*/  SHF.L.U32 R3, R244, 0x3, RZ ;  /* 0x00000003f4037819 */ /* 0x000fe200000006ff */
[----:B------:R4:W-:Y:S02]  /*5360*/  LDGSTS.E [R247+0x800c], desc[UR16][R242.64], !P5 ;  /* 0x0800c000f2f77fae */ /* 0x0009e4000e921850 */
[----:B------:R-:W-:-:S02]  /*5370*/  IMAD.WIDE R180, R176, 0x4, R142 ;  /* 0x00000004b0b47825 */ /* 0x000fc400078e028e */
[----:B------:R-:W-:Y:S01]  /*5380*/  LDGSTS.E [R247+0xc00c], desc[UR16][R152.64], !P5 ;  /* 0x0c00c00098f77fae */ /* 0x000fe2000e921850 */
[----:B------:R-:W-:Y:S01]  /*5390*/  ISETP.GE.U32.AND P5, PT, R0, 0x7fffff96, PT ;  /* 0x7fffff960000780c */ /* 0x000fe20003fa6070 */
[C---:B------:R-:W-:Y:S02]  /*53a0*/  IMAD.WIDE R158, R3.reuse, 0x4, R142 ;  /* 0x00000004039e7825 */ /* 0x040fe400078e028e */
[----:B------:R1:W-:Y:S02]  /*53b0*/  STL.64 [R1+0x7a0], R148 ;  /* 0x0007a09401007387 */ /* 0x0003e40000100a00 */
[----:B------:R-:W-:Y:S02]  /*53c0*/  IMAD.WIDE R156, R3, 0x4, R4 ;  /* 0x00000004039c7825 */ /* 0x000fe400078e0204 */
[----:B------:R3:W-:Y:S02]  /*53d0*/  STL.64 [R1+0x7a8], R146 ;  /* 0x0007a89201007387 */ /* 0x0007e40000100a00 */
[----:B------:R-:W-:-:S02]  /*53e0*/  IMAD R3, R244, 0x9, RZ ;  /* 0x00000009f4037824 */ /* 0x000fc400078e02ff */
[----:B------:R-:W-:Y:S01]  /*53f0*/  VIADD R0, R2, 0xffffffd4 ;  /* 0xffffffd402007836 */ /* 0x000fe20000000000 */
[----:B------:R-:W-:Y:S01]  /*5400*/  STL.64 [R1+0x7b0], R154 ;  /* 0x0007b09a01007387 */ /* 0x000fe20000100a00 */
[----:B------:R-:W-:-:S03]  /*5410*/  IMAD.WIDE R176, R176, 0x4, R4 ;  /* 0x00000004b0b07825 */ /* 0x000fc600078e0204 */
[----:B------:R2:W-:Y:S01]  /*5420*/  STL.64 [R1+0x7b8], R150 ;  /* 0x0007b89601007387 */ /* 0x0005e20000100a00 */
[----:B-1----:R-:W-:-:S03]  /*5430*/  IMAD.WIDE R148, R3, 0x4, R4 ;  /* 0x0000000403947825 */ /* 0x002fc600078e0204 */
[----:B------:R1:W-:Y:S01]  /*5440*/  LDGSTS.E [R248], desc[UR16][R158.64], !P4 ;  /* 0x000000009ef87fae */ /* 0x0003e2000e121850 */
[----:B---3--:R-:W-:-:S03]  /*5450*/  IMAD.WIDE R146, R13, 0x4, R142 ;  /* 0x000000040d927825 */ /* 0x008fc600078e028e */
[----:B------:R3:W-:Y:S01]  /*5460*/  LDGSTS.E [R248+0x4000], desc[UR16][R156.64], !P4 ;  /* 0x040000009cf87fae */ /* 0x0007e2000e121850 */
[----:B------:R-:W-:Y:S01]  /*5470*/  ISETP.GE.U32.AND P4, PT, R0, 0x7fffff95, PT ;  /* 0x7fffff950000780c */ /* 0x000fe20003f86070 */
[----:B------:R-:W-:Y:S01]  /*5480*/  IMAD R13, R244, 0xd, RZ ;  /* 0x0000000df40d7824 */ /* 0x000fe200078e02ff */
[----:B------:R-:W-:Y:S01]  /*5490*/  IADD3 R0, R2, -0xd, RZ ;  /* 0xfffffff302007810 */ /* 0x000fe20007ffe0ff */
[--C-:B--2---:R-:W-:Y:S01]  /*54a0*/  IMAD.WIDE R150, R3, 0x4, R142.reuse ;  /* 0x0000000403967825 */ /* 0x104fe200078e028e */
[----:B------:R4:W-:Y:S03]  /*54b0*/  STL.64 [R1+0x7c0], R242 ;  /* 0x0007c0f201007387 */ /* 0x0009e60000100a00 */
[----:B------:R-:W-:Y:S01]  /*54c0*/  IMAD R3, R244, 0xb, RZ ;  /* 0x0000000bf4037824 */ /* 0x000fe200078e02ff */
[----:B------:R-:W-:Y:S01]  /*54d0*/  LDGSTS.E [R248+0x4], desc[UR16][R150.64], !P0 ;  /* 0x0000400096f87fae */ /* 0x000fe2000c121850 */
[----:B------:R-:W-:-:S03]  /*54e0*/  IMAD.WIDE R238, R178, 0x4, R142 ;  /* 0x00000004b2ee7825 */ /* 0x000fc600078e028e */
[----:B------:R1:W-:Y:S01]  /*54f0*/  STL.64 [R1+0x1e8], R158 ;  /* 0x0001e89e01007387 */ /* 0x0003e20000100a00 */
[----:B------:R-:W-:-:S03]  /*5500*/  IMAD.WIDE R178, R178, 0x4, R4 ;  /* 0x00000004b2b27825 */ /* 0x000fc600078e0204 */
[----:B------:R-:W-:Y:S01]  /*5510*/  LDGSTS.E [R248+0x4004], desc[UR16][R148.64], !P0 ;  /* 0x0400400094f87fae */ /* 0x000fe2000c121850 */
[----:B------:R-:W-:Y:S01]  /*5520*/  ISETP.GE.U32.AND P0, PT, R0, 0x7fffffb4, PT ;  /* 0x7fffffb40000780c */ /* 0x000fe20003f06070 */
[----:B------:R-:W-:Y:S01]  /*5530*/  VIADD R0, R2, 0xfffffff2 ;  /* 0xfffffff202007836 */ /* 0x000fe20000000000 */
[----:B----4-:R-:W-:Y:S01]  /*5540*/  MOV R242, R214 ;  /* 0x000000d600f27202 */ /* 0x010fe20000000f00 */
[----:B------:R3:W-:Y:S01]  /*5550*/  STL.64 [R1+0x1e0], R156 ;  /* 0x0001e09c01007387 */ /* 0x0007e20000100a00 */
[----:B------:R-:W-:-:S03]  /*5560*/  IMAD.WIDE R198, R182, 0x4, R142 ;  /* 0x00000004b6c67825 */ /* 0x000fc600078e028e */
[----:B------:R2:W-:Y:S01]  /*5570*/  STL.64 [R1+0x7c8], R152 ;  /* 0x0007c89801007387 */ /* 0x0005e20000100a00 */
[----:B-1----:R-:W-:Y:S02]  /*5580*/  IMAD R159, R244, 0x29, RZ ;  /* 0x00000029f49f7824 */ /* 0x002fe400078e02ff */
[----:B------:R-:W-:Y:S01]  /*5590*/  IMAD.WIDE R182, R182, 0x4, R4 ;  /* 0x00000004b6b67825 */ /* 0x000fe200078e0204 */
[----:B------:R-:W-:Y:S03]  /*55a0*/  STL.64 [R1+0x1d8], R150 ;  /* 0x0001d89601007387 */ /* 0x000fe60000100a00 */
[C---:B------:R-:W-:Y:S01]  /*55b0*/  IMAD.WIDE R160, R159.reuse, 0x4, R142 ;  /* 0x000000049fa07825 */ /* 0x040fe200078e028e */
[----:B------:R-:W-:Y:S03]  /*55c0*/  STL.64 [R1+0x1d0], R148 ;  /* 0x0001d09401007387 */ /* 0x000fe60000100a00 */
[----:B---3--:R-:W-:Y:S01]  /*55d0*/  IMAD R157, R244, 0x28, RZ ;  /* 0x00000028f49d7824 */ /* 0x008fe200078e02ff */
[----:B------:R1:W-:Y:S01]  /*55e0*/  STL.64 [R1+0x1c8], R146 ;  /* 0x0001c89201007387 */ /* 0x0003e20000100a00 */
[----:B------:R-:W-:Y:S01]  /*55f0*/  IMAD.WIDE R158, R159, 0x4, R4 ;  /* 0x000000049f9e7825 */ /* 0x000fe200078e0204 */
[----:B--2---:R-:W-:-:S02]  /*5600*/  MOV R152, R228 ;  /* 0x000000e400987202 */ /* 0x004fc40000000f00 */
[----:B------:R1:W-:Y:S01]  /*5610*/  LDGSTS.E [R248+0x8], desc[UR16][R146.64], !P2 ;  /* 0x0000800092f87fae */ /* 0x0003e2000d121850 */
[----:B------:R-:W-:-:S03]  /*5620*/  IMAD.WIDE R170, R157, 0x4, R142 ;  /* 0x000000049daa7825 */ /* 0x000fc600078e028e */
[----:B------:R2:W-:Y:S01]  /*5630*/  STL.64 [R1+0x1c0], R144 ;  /* 0x0001c09001007387 */ /* 0x0005e20000100a00 */
[----:B------:R-:W-:-:S03]  /*5640*/  IMAD.WIDE R156, R157, 0x4, R4 ;  /* 0x000000049d9c7825 */ /* 0x000fc600078e0204 */
[----:B------:R2:W-:Y:S01]  /*5650*/  LDGSTS.E [R248+0x4008], desc[UR16][R144.64], !P2 ;  /* 0x0400800090f87fae */ /* 0x0005e2000d121850 */
[----:B------:R-:W-:Y:S01]  /*5660*/  ISETP.GE.U32.AND P2, PT, R0, 0x7fffffb3, PT ;  /* 0x7fffffb30000780c */ /* 0x000fe20003f46070 */
[----:B------:R-:W-:Y:S02]  /*5670*/  VIADD R0, R2, 0xfffffff1 ;  /* 0xfffffff102007836 */ /* 0x000fe40000000000 */
[----:B-1----:R-:W-:-:S04]  /*5680*/  IMAD.WIDE R146, R3, 0x4, R142 ;  /* 0x0000000403927825 */ /* 0x002fc800078e028e */
[----:B------:R-:W-:Y:S01]  /*5690*/  IMAD.WIDE R150, R13, 0x4, R142 ;  /* 0x000000040d967825 */ /* 0x000fe200078e028e */
[----:B------:R1:W-:Y:S03]  /*56a0*/  LDGSTS.E [R248+0xc], desc[UR16][R146.64], !P1 ;  /* 0x0000c00092f87fae */ /* 0x0003e6000c921850 */
[----:B--2---:R-:W-:Y:S01]  /*56b0*/  IMAD.WIDE R144, R3, 0x4, R4 ;  /* 0x0000000403907825 */ /* 0x004fe200078e0204 */
[----:B------:R1:W-:Y:S03]  /*56c0*/  STL.64 [R1+0x1b8], R146 ;  /* 0x0001b89201007387 */ /* 0x0003e60000100a00 */
[----:B------:R-:W-:Y:S01]  /*56d0*/  VIADD R3, R2, 0xffffffd2 ;  /* 0xffffffd202037836 */ /* 0x000fe20000000000 */
[----:B------:R2:W-:Y:S01]  /*56e0*/  LDGSTS.E [R248+0x400c], desc[UR16][R144.64], !P1 ;  /* 0x0400c00090f87fae */ /* 0x0005e2000c921850 */
[----:B------:R-:W-:Y:S01]  /*56f0*/  ISETP.GE.U32.AND P1, PT, R0, 0x7fffffb2, PT ;  /* 0x7fffffb20000780c */ /* 0x000fe20003f26070 */
[----:B------:R-:W-:-:S02]  /*5700*/  VIADD R0, R2, 0xfffffff0 ;  /* 0xfffffff002007836 */ /* 0x000fc40000000000 */
[----:B------:R-:W-:Y:S01]  /*5710*/  LDGSTS.E [R248+0x8000], desc[UR16][R170.64], !P6 ;  /* 0x08000000aaf87fae */ /* 0x000fe2000f121850 */
[----:B------:R-:W-:Y:S02]  /*5720*/  IMAD.WIDE R148, R13, 0x4, R4 ;  /* 0x000000040d947825 */ /* 0x000fe400078e0204 */
[----:B------:R-:W3:Y:S01]  /*5730*/  LDC R13, c[0x0][0x230] ;  /* 0x00008c00ff0d7b82 */ /* 0x000ee20000000800 */
[----:B------:R-:W-:Y:S01]  /*5740*/  LDGSTS.E [R248+0xc000], desc[UR16][R156.64], !P6 ;  /* 0x0c0000009cf87fae */ /* 0x000fe2000f121850 */
[----:B------:R-:W-:Y:S01]  /*5750*/  ISETP.GE.U32.AND P6, PT, R0, 0x7fffffb1, PT ;  /* 0x7fffffb10000780c */ /* 0x000fe20003fc6070 */
[----:B------:R-:W-:Y:S01]  /*5760*/  IMAD.WIDE R188, R186, 0x4, R142 ;  /* 0x00000004babc7825 */ /* 0x000fe200078e028e */
[----:B------:R-:W-:Y:S01]  /*5770*/  IADD3 R0, R2, -0x2d, RZ ;  /* 0xffffffd302007810 */ /* 0x000fe20007ffe0ff */
[----:B------:R4:W-:Y:S02]  /*5780*/  LDGSTS.E [R248+0x8004], desc[UR16][R160.64], !P3 ;  /* 0x08004000a0f87fae */ /* 0x0009e4000d921850 */
[----:B------:R-:W-:-:S02]  /*5790*/  IMAD.WIDE R186, R186, 0x4, R4 ;  /* 0x00000004baba7825 */ /* 0x000fc400078e0204 */
[----:B------:R-:W-:Y:S01]  /*57a0*/  LDGSTS.E [R248+0xc004], desc[UR16][R158.64], !P3 ;  /* 0x0c0040009ef87fae */ /* 0x000fe2000d921850 */
[----:B------:R-:W-:Y:S01]  /*57b0*/  ISETP.GE.U32.AND P3, PT, R0, 0x7fffff94, PT ;  /* 0x7fffff940000780c */ /* 0x000fe20003f66070 */
[----:B------:R-:W-:Y:S02]  /*57c0*/  VIADD R0, R2, 0xffffffd1 ;  /* 0xffffffd102007836 */ /* 0x000fe40000000000 */
[----:B------:R-:W-:Y:S01]  /*57d0*/  LDGSTS.E [R248+0x8008], desc[UR16][R166.64], !P5 ;  /* 0x08008000a6f87fae */ /* 0x000fe2000e921850 */
[----:B------:R-:W-:-:S03]  /*57e0*/  IMAD.WIDE R194, R190, 0x4, R142 ;  /* 0x00000004bec27825 */ /* 0x000fc600078e028e */
[----:B------:R-:W-:Y:S01]  /*57f0*/  LDGSTS.E [R248+0xc008], desc[UR16][R162.64], !P5 ;  /* 0x0c008000a2f87fae */ /* 0x000fe2000e921850 */
[----:B------:R-:W-:Y:S01]  /*5800*/  ISETP.GE.U32.AND P5, PT, R3, 0x7fffff93, PT ;  /* 0x7fffff930300780c */ /* 0x000fe20003fa6070 */
[----:B------:R-:W-:Y:S02]  /*5810*/  IMAD R3, R244, 0xc, RZ ;  /* 0x0000000cf4037824 */ /* 0x000fe400078e02ff */
[----:B------:R2:W-:Y:S01]  /*5820*/  STL.64 [R1+0x1b0], R144 ;  /* 0x0001b09001007387 */ /* 0x0005e20000100a00 */
[----:B------:R-:W-:-:S03]  /*5830*/  IMAD.WIDE R190, R190, 0x4, R4 ;  /* 0x00000004bebe7825 */ /* 0x000fc600078e0204 */
[----:B------:R-:W-:Y:S01]  /*5840*/  LDGSTS.E [R248+0x800c], desc[UR16][R240.64], !P4 ;  /* 0x0800c000f0f87fae */ /* 0x000fe2000e121850 */
[----:B-1----:R-:W-:-:S03]  /*5850*/  IMAD.WIDE R146, R3, 0x4, R142 ;  /* 0x0000000403927825 */ /* 0x002fc600078e028e */
[----:B------:R-:W-:Y:S01]  /*5860*/  LDGSTS.E [R248+0xc00c], desc[UR16][R164.64], !P4 ;  /* 0x0c00c000a4f87fae */ /* 0x000fe2000e121850 */
[----:B------:R-:W-:Y:S01]  /*5870*/  ISETP.GE.U32.AND P4, PT, R0, 0x7fffff92, PT ;  /* 0x7fffff920000780c */ /* 0x000fe20003f86070 */
[----:B------:R-:W-:Y:S01]  /*5880*/  IMAD.WIDE R236, R192, 0x4, R142 ;  /* 0x00000004c0ec7825 */ /* 0x000fe200078e028e */
[----:B------:R-:W-:Y:S01]  /*5890*/  IADD3 R0, R2, -0x30, RZ ;  /* 0xffffffd002007810 */ /* 0x000fe20007ffe0ff */
[----:B------:R1:W-:Y:S02]  /*58a0*/  LDGSTS.E [R249], desc[UR16][R146.64], !P0 ;  /* 0x0000000092f97fae */ /* 0x0003e4000c121850 */
[----:B--2---:R-:W-:Y:S02]  /*58b0*/  IMAD.WIDE R144, R3, 0x4, R4 ;  /* 0x0000000403907825 */ /* 0x004fe400078e0204 */
[----:B------:R-:W-:Y:S02]  /*58c0*/  STL.64 [R1+0x770], R170 ;  /* 0x000770aa01007387 */ /* 0x000fe40000100a00 */
[----:B------:R-:W-:-:S02]  /*58d0*/  IMAD R3, R244, 0xe, RZ ;  /* 0x0000000ef4037824 */ /* 0x000fc400078e02ff */
[----:B------:R2:W-:Y:S01]  /*58e0*/  LDGSTS.E [R249+0x4000], desc[UR16][R144.64], !P0 ;  /* 0x0400000090f97fae */ /* 0x0005e2000c121850 */
[----:B------:R-:W-:Y:S01]  /*58f0*/  ISETP.GE.U32.AND P0, PT, R0, 0x7fffff91, PT ;  /* 0x7fffff910000780c */ /* 0x000fe20003f06070 */
[----:B------:R-:W-:Y:S02]  /*5900*/  VIADD R0, R2, 0xffffffef ;  /* 0xffffffef02007836 */ /* 0x000fe40000000000 */
[----:B------:R-:W-:Y:S01]  /*5910*/  STL.64 [R1+0x778], R156 ;  /* 0x0007789c01007387 */ /* 0x000fe20000100a00 */
[----:B------:R-:W-:-:S03]  /*5920*/  IMAD.WIDE R192, R192, 0x4, R4 ;  /* 0x00000004c0c07825 */ /* 0x000fc600078e0204 */
[----:B------:R4:W-:Y:S01]  /*5930*/  STL.64 [R1+0x780], R160 ;  /* 0x000780a001007387 */ /* 0x0009e20000100a00 */
[----:B------:R-:W-:-:S03]  /*5940*/  IMAD.WIDE R234, R196, 0x4, R142 ;  /* 0x00000004c4ea7825 */ /* 0x000fc600078e028e */
[----:B------:R-:W-:Y:S01]  /*5950*/  STL.64 [R1+0x788], R158 ;  /* 0x0007889e01007387 */ /* 0x000fe20000100a00 */
[----:B------:R-:W-:-:S03]  /*5960*/  IMAD.WIDE R196, R196, 0x4, R4 ;  /* 0x00000004c4c47825 */ /* 0x000fc600078e0204 */
[----:B------:R-:W-:Y:S01]  /*5970*/  STL.64 [R1+0x790], R166 ;  /* 0x000790a601007387 */ /* 0x000fe20000100a00 */
[----:B------:R-:W-:-:S03]  /*5980*/  IMAD.WIDE R202, R200, 0x4, R142 ;  /* 0x00000004c8ca7825 */ /* 0x000fc600078e028e */
[----:B------:R1:W-:Y:S01]  /*5990*/  STL.64 [R1+0x1a8], R146 ;  /* 0x0001a89201007387 */ /* 0x0003e20000100a00 */
[----:B------:R-:W-:Y:S01]  /*59a0*/  IMAD.WIDE R200, R200, 0x4, R4 ;  /* 0x00000004c8c87825 */ /* 0x000fe200078e0204 */
[----:B----4-:R-:W4:Y:S02]  /*59b0*/  LDC R160, c[0x0][0x230] ;  /* 0x00008c00ffa07b82 */ /* 0x010f240000000800 */
[----:B------:R-:W-:Y:S01]  /*59c0*/  LDGSTS.E [R249+0x4], desc[UR16][R150.64], !P2 ;  /* 0x0000400096f97fae */ /* 0x000fe2000d121850 */
[----:B------:R-:W-:-:S03]  /*59d0*/  IMAD.WIDE R232, R204, 0x4, R142 ;  /* 0x00000004cce87825 */ /* 0x000fc600078e028e */
[----:B------:R2:W-:Y:S01]  /*59e0*/  STL.64 [R1+0x1a0], R144 ;  /* 0x0001a09001007387 */ /* 0x0005e20000100a00 */
[----:B------:R-:W-:-:S03]  /*59f0*/  IMAD.WIDE R204, R204, 0x4, R4 ;  /* 0x00000004cccc7825 */ /* 0x000fc600078e0204 */
[----:B------:R-:W-:Y:S01]  /*5a00*/  LDGSTS.E [R249+0x4004], desc[UR16][R148.64], !P2 ;  /* 0x0400400094f97fae */ /* 0x000fe2000d121850 */
[C-C-:B-1----:R-:W-:Y:S01]  /*5a10*/  IMAD.WIDE R146, R3.reuse, 0x4, R142.reuse ;  /* 0x0000000403927825 */ /* 0x142fe200078e028e */
[----:B------:R-:W-:Y:S02]  /*5a20*/  ISETP.GE.U32.AND P2, PT, R0, 0x7fffffb0, PT ;  /* 0x7fffffb00000780c */ /* 0x000fe40003f46070 */
[----:B------:R-:W-:Y:S01]  /*5a30*/  STL.64 [R1+0x198], R150 ;  /* 0x0001989601007387 */ /* 0x000fe20000100a00 */
[----:B------:R-:W-:Y:S02]  /*5a40*/  IMAD R0, R244, 0xf, RZ ;  /* 0x0000000ff4007824 */ /* 0x000fe400078e02ff */
[----:B------:R-:W-:Y:S01]  /*5a50*/  IMAD.WIDE R206, R208, 0x4, R142 ;  /* 0x00000004d0ce7825 */ /* 0x000fe200078e028e */
[----:B------:R-:W-:Y:S03]  /*5a60*/  STL.64 [R1+0x190], R148 ;  /* 0x0001909401007387 */ /* 0x000fe60000100a00 */
[--C-:B--2---:R-:W-:Y:S01]  /*5a70*/  IMAD.WIDE R144, R3, 0x4, R4.reuse ;  /* 0x0000000403907825 */ /* 0x104fe200078e0204 */
[----:B------:R1:W-:Y:S03]  /*5a80*/  STL.64 [R1+0x188], R146 ;  /* 0x0001889201007387 */ /* 0x0003e60000100a00 */
[----:B------:R-:W-:Y:S01]  /*5a90*/  VIADD R3, R2, 0xffffffee ;  /* 0xffffffee02037836 */ /* 0x000fe20000000000 */
[----:B------:R1:W-:Y:S01]  /*5aa0*/  LDGSTS.E [R249+0x8], desc[UR16][R146.64], !P1 ;  /* 0x0000800092f97fae */ /* 0x0003e2000c921850 */
[----:B------:R-:W-:-:S03]  /*5ab0*/  IMAD.WIDE R208, R208, 0x4, R4 ;  /* 0x00000004d0d07825 */ /* 0x000fc600078e0204 */
[----:B------:R2:W-:Y:S01]  /*5ac0*/  STL.64 [R1+0x180], R144 ;  /* 0x0001809001007387 */ /* 0x0005e20000100a00 */
[----:B------:R-:W-:Y:S02]  /*5ad0*/  IMAD.MOV.U32 R154, RZ, RZ, R222 ;  /* 0x000000ffff9a7224 */ /* 0x000fe400078e00de */
[--C-:B------:R-:W-:Y:S01]  /*5ae0*/  IMAD.WIDE R210, R218, 0x4, R142.reuse ;  /* 0x00000004dad27825 */ /* 0x100fe200078e028e */
[----:B------:R2:W-:Y:S01]  /*5af0*/  LDGSTS.E [R249+0x4008], desc[UR16][R144.64], !P1 ;  /* 0x0400800090f97fae */ /* 0x0005e2000c921850 */
[----:B------:R-:W-:Y:S02]  /*5b00*/  ISETP.GE.U32.AND P1, PT, R3, 0x7fffffaf, PT ;  /* 0x7fffffaf0300780c */ /* 0x000fe40003f26070 */
[----:B------:R-:W-:Y:S02]  /*5b10*/  VIADD R3, R2, 0xffffffcf ;  /* 0xffffffcf02037836 */ /* 0x000fe40000000000 */
[----:B-1----:R-:W-:-:S04]  /*5b20*/  IMAD.WIDE R146, R0, 0x4, R142 ;  /* 0x0000000400927825 */ /* 0x002fc800078e028e */
[----:B------:R-:W-:Y:S01]  /*5b30*/  IMAD R222, R244, 0x3a, RZ ;  /* 0x0000003af4de7824 */ /* 0x000fe200078e02ff */
[----:B------:R1:W-:Y:S01]  /*5b40*/  LDGSTS.E [R249+0xc], desc[UR16][R146.64], !P6 ;  /* 0x0000c00092f97fae */ /* 0x0003e2000f121850 */
[----:B------:R-:W-:-:S03]  /*5b50*/  IMAD.WIDE R218, R218, 0x4, R4 ;  /* 0x00000004dada7825 */ /* 0x000fc600078e0204 */
[----:B------:R1:W-:Y:S01]  /*5b60*/  STL.64 [R1+0x178], R146 ;  /* 0x0001789201007387 */ /* 0x0003e20000100a00 */
[----:B--2---:R-:W-:-:S04]  /*5b70*/  IMAD.WIDE R144, R0, 0x4, R4 ;  /* 0x0000000400907825 */ /* 0x004fc800078e0204 */
[----:B------:R-:W-:Y:S01]  /*5b80*/  VIADD R0, R2, 0xffffffed ;  /* 0xffffffed02007836 */ /* 0x000fe20000000000 */
[----:B------:R2:W-:Y:S01]  /*5b90*/  LDGSTS.E [R249+0x400c], desc[UR16][R144.64], !P6 ;  /* 0x0400c00090f97fae */ /* 0x0005e2000f121850 */
[----:B------:R-:W-:Y:S02]  /*5ba0*/  IMAD.MOV.U32 R243, RZ, RZ, R215 ;  /* 0x000000fffff37224 */ /* 0x000fe400078e00d7 */
[----:B------:R-:W-:Y:S01]  /*5bb0*/  IMAD.MOV.U32 R155, RZ, RZ, R223 ;  /* 0x000000ffff9b7224 */ /* 0x000fe200078e00df */
[----:B------:R-:W-:Y:S01]  /*5bc0*/  ISETP.GE.U32.AND P6, PT, R0, 0x7fffffae, PT ;  /* 0x7fffffae0000780c */ /* 0x000fe20003fc6070 */
[----:B------:R-:W-:Y:S01]  /*5bd0*/  LDGSTS.E [R249+0x8000], desc[UR16][R184.64], !P3 ;  /* 0x08000000b8f97fae */ /* 0x000fe2000d921850 */
[----:B------:R-:W-:Y:S01]  /*5be0*/  IADD3 R0, R2, -0x14, RZ ;  /* 0xffffffec02007810 */ /* 0x000fe20007ffe0ff */
[----:B------:R-:W-:Y:S02]  /*5bf0*/  IMAD.WIDE R214, R222, 0x4, R142 ;  /* 0x00000004ded67825 */ /* 0x000fe400078e028e */
[----:B------:R-:W-:Y:S01]  /*5c00*/  LDGSTS.E [R249+0xc000], desc[UR16][R168.64], !P3 ;  /* 0x0c000000a8f97fae */ /* 0x000fe2000d921850 */
[----:B------:R-:W-:Y:S01]  /*5c10*/  ISETP.GE.U32.AND P3, PT, R0, 0x7fffffad, PT ;  /* 0x7fffffad0000780c */ /* 0x000fe20003f66070 */
[----:B------:R-:W-:-:S02]  /*5c20*/  VIADD R0, R2, 0xffffffce ;  /* 0xffffffce02007836 */ /* 0x000fc40000000000 */
[----:B------:R-:W-:Y:S01]  /*5c30*/  LDGSTS.E [R249+0x8004], desc[UR16][R174.64], !P5 ;  /* 0x08004000aef97fae */ /* 0x000fe2000e921850 */
[----:B------:R-:W-:Y:S02]  /*5c40*/  IMAD.MOV.U32 R170, RZ, RZ, R226 ;  /* 0x000000ffffaa7224 */ /* 0x000fe400078e00e2 */
[----:B------:R-:W-:Y:S01]  /*5c50*/  IMAD.WIDE R222, R222, 0x4, R4 ;  /* 0x00000004dede7825 */ /* 0x000fe200078e0204 */
[----:B------:R-:W-:Y:S01]  /*5c60*/  LDGSTS.E [R249+0xc004], desc[UR16][R172.64], !P5 ;  /* 0x0c004000acf97fae */ /* 0x000fe2000e921850 */
[----:B------:R-:W-:Y:S02]  /*5c70*/  ISETP.GE.U32.AND P5, PT, R3, 0x7fffff90, PT ;  /* 0x7fffff900300780c */ /* 0x000fe40003fa6070 */
[----:B------:R-:W-:Y:S01]  /*5c80*/  IADD3 R3, R2, -0x33, RZ ;  /* 0xffffffcd02037810 */ /* 0x000fe20007ffe0ff */
[----:B------:R-:W-:Y:S01]  /*5c90*/  LDGSTS.E [R249+0x8008], desc[UR16][R180.64], !P4 ;  /* 0x08008000b4f97fae */ /* 0x000fe2000e121850 */
[C---:B------:R-:W-:Y:S02]  /*5ca0*/  IMAD R226, R244.reuse, 0x1c, RZ ;  /* 0x0000001cf4e27824 */ /* 0x040fe400078e02ff */
[----:B------:R-:W-:Y:S01]  /*5cb0*/  IMAD R228, R244, 0x1d, RZ ;  /* 0x0000001df4e47824 */ /* 0x000fe200078e02ff */
[----:B------:R-:W-:Y:S01]  /*5cc0*/  LDGSTS.E [R249+0xc008], desc[UR16][R176.64], !P4 ;  /* 0x0c008000b0f97fae */ /* 0x000fe2000e121850 */
[----:B------:R-:W-:Y:S01]  /*5cd0*/  ISETP.GE.U32.AND P4, PT, R0, 0x7fffff8f, PT ;  /* 0x7fffff8f0000780c */ /* 0x000fe20003f86070 */
[----:B------:R-:W-:-:S02]  /*5ce0*/  IMAD.SHL.U32 R0, R244, 0x10, RZ ;  /* 0x00000010f4007824 */ /* 0x000fc400078e00ff */
[----:B------:R-:W-:Y:S01]  /*5cf0*/  LDGSTS.E [R249+0x800c], desc[UR16][R238.64], !P0 ;  /* 0x0800c000eef97fae */ /* 0x000fe2000c121850 */
[----:B------:R-:W-:Y:S02]  /*5d00*/  IMAD.MOV.U32 R171, RZ, RZ, R227 ;  /* 0x000000ffffab7224 */ /* 0x000fe400078e00e3 */
[----:B-1----:R-:W-:Y:S01]  /*5d10*/  IMAD.WIDE R146, R0, 0x4, R142 ;  /* 0x0000000400927825 */ /* 0x002fe200078e028e */
[----:B------:R2:W-:Y:S03]  /*5d20*/  STL.64 [R1+0x170], R144 ;  /* 0x0001709001007387 */ /* 0x0005e60000100a00 */
[----:B------:R-:W-:Y:S01]  /*5d30*/  VIADD R15, R15, UR12 ;  /* 0x0000000c0f0f7c36 */ /* 0x000fe20008000000 */
[----:B------:R-:W-:Y:S01]  /*5d40*/  LDGSTS.E [R249+0xc00c], desc[UR16][R178.64], !P0 ;  /* 0x0c00c000b2f97fae */ /* 0x000fe2000c121850 */
[----:B------:R-:W-:Y:S01]  /*5d50*/  ISETP.GE.U32.AND P0, PT, R3, 0x7fffff8e, PT ;  /* 0x7fffff8e0300780c */ /* 0x000fe20003f06070 */
[----:B------:R-:W-:-:S02]  /*5d60*/  VIADD R3, R2, 0xffffffcc ;  /* 0xffffffcc02037836 */ /* 0x000fc40000000000 */
[----:B------:R1:W-:Y:S01]  /*5d70*/  LDGSTS.E [R252], desc[UR16][R146.64], !P2 ;  /* 0x0000000092fc7fae */ /* 0x0003e2000d121850 */
[----:B------:R-:W-:-:S03]  /*5d80*/  IMAD.WIDE R156, R226, 0x4, R142 ;  /* 0x00000004e29c7825 */ /* 0x000fc600078e028e */
[----:B------:R-:W-:Y:S01]  /*5d90*/  STL.64 [R1+0x768], R184 ;  /* 0x000768b801007387 */ /* 0x000fe20000100a00 */
[----:B--2---:R-:W-:-:S03]  /*5da0*/  IMAD.WIDE R144, R0, 0x4, R4 ;  /* 0x0000000400907825 */ /* 0x004fc600078e0204 */
[----:B------:R1:W-:Y:S01]  /*5db0*/  STL.64 [R1+0x168], R146 ;  /* 0x0001689201007387 */ /* 0x0003e20000100a00 */
[----:B------:R-:W-:Y:S02]  /*5dc0*/  IMAD R0, R244, 0x11, RZ ;  /* 0x00000011f4007824 */ /* 0x000fe400078e02ff */
[----:B------:R-:W-:Y:S01]  /*5dd0*/  IMAD.WIDE R226, R226, 0x4, R4 ;  /* 0x00000004e2e27825 */ /* 0x000fe200078e0204 */
[----:B------:R2:W-:Y:S01]  /*5de0*/  LDGSTS.E [R252+0x4000], desc[UR16][R144.64], !P2 ;  /* 0x0400000090fc7fae */ /* 0x0005e2000d121850 */
[----:B------:R-:W-:Y:S02]  /*5df0*/  ISETP.GE.U32.AND P2, PT, R3, 0x7fffff8d, PT ;  /* 0x7fffff8d0300780c */ /* 0x000fe40003f46070 */
[C---:B------:R-:W-:Y:S01]  /*5e00*/  IMAD.WIDE R150, R0.reuse, 0x4, R142 ;  /* 0x0000000400967825 */ /* 0x040fe200078e028e */
[----:B------:R2:W-:Y:S03]  /*5e10*/  STL.64 [R1+0x160], R144 ;  /* 0x0001609001007387 */ /* 0x0005e60000100a00 */
[----:B------:R-:W-:Y:S01]  /*5e20*/  IMAD.WIDE R148, R0, 0x4, R4 ;  /* 0x0000000400947825 */ /* 0x000fe200078e0204 */
[----:B------:R-:W-:Y:S03]  /*5e30*/  LDGSTS.E [R252+0x4], desc[UR16][R150.64], !P1 ;  /* 0x0000400096fc7fae */ /* 0x000fe6000c921850 */
[----:B------:R-:W-:Y:S01]  /*5e40*/  IMAD R3, R244, 0x12, RZ ;  /* 0x00000012f4037824 */ /* 0x000fe200078e02ff */
[----:B------:R-:W-:Y:S01]  /*5e50*/  LDGSTS.E [R252+0x4004], desc[UR16][R148.64], !P1 ;  /* 0x0400400094fc7fae */ /* 0x000fe2000c921850 */
[----:B------:R-:W-:-:S02]  /*5e60*/  VIADD R0, R2, 0xffffffeb ;  /* 0xffffffeb02007836 */ /* 0x000fc40000000000 */
[C---:B-1----:R-:W-:Y:S01]  /*5e70*/  IMAD.WIDE R146, R3.reuse, 0x4, R142 ;  /* 0x0000000403927825 */ /* 0x042fe200078e028e */
[----:B------:R-:W-:Y:S02]  /*5e80*/  STL.64 [R1+0x158], R150 ;  /* 0x0001589601007387 */ /* 0x000fe40000100a00 */
[----:B------:R-:W-:Y:S01]  /*5e90*/  ISETP.GE.U32.AND P1, PT, R0, 0x7fffffac, PT ;  /* 0x7fffffac0000780c */ /* 0x000fe20003f26070 */
[----:B--2---:R-:W-:Y:S01]  /*5ea0*/  IMAD.WIDE R144, R3, 0x4, R4 ;  /* 0x0000000403907825 */ /* 0x004fe200078e0204 */
[----:B------:R-:W-:Y:S01]  /*5eb0*/  STL.64 [R1+0x150], R148 ;  /* 0x0001509401007387 */ /* 0x000fe20000100a00 */
[----:B------:R-:W-:Y:S02]  /*5ec0*/  IADD3 R3, R2, -0x16, RZ ;  /* 0xffffffea02037810 */ /* 0x000fe40007ffe0ff */
[----:B------:R-:W-:Y:S01]  /*5ed0*/  IMAD R0, R244, 0x13, RZ ;  /* 0x00000013f4007824 */ /* 0x000fe200078e02ff */
[----:B------:R1:W-:Y:S01]  /*5ee0*/  STL.64 [R1+0x148], R146 ;  /* 0x0001489201007387 */ /* 0x0003e20000100a00 */
[----:B------:R-:W-:-:S02]  /*5ef0*/  IMAD.MOV.U32 R153, RZ, RZ, R229 ;  /* 0x000000ffff997224 */ /* 0x000fc400078e00e5 */
[C---:B------:R-:W-:Y:S01]  /*5f00*/  IMAD.WIDE R230, R228.reuse, 0x4, R142 ;  /* 0x00000004e4e67825 */ /* 0x040fe200078e028e */
[----:B------:R1:W-:Y:S02]  /*5f10*/  LDGSTS.E [R252+0x8], desc[UR16][R146.64], !P6 ;  /* 0x0000800092fc7fae */ /* 0x0003e4000f121850 */
[----:B------:R-:W-:Y:S01]  /*5f20*/  MOV R161, R153 ;  /* 0x0000009900a17202 */ /* 0x000fe20000000f00 */
[----:B------:R-:W-:Y:S01]  /*5f30*/  IMAD.WIDE R228, R228, 0x4, R4 ;  /* 0x00000004e4e47825 */ /* 0x000fe200078e0204 */
[----:B------:R2:W-:Y:S04]  /*5f40*/  STL.64 [R1+0x140], R144 ;  /* 0x0001409001007387 */ /* 0x0005e80000100a00 */
[----:B------:R2:W-:Y:S01]  /*5f50*/  LDGSTS.E [R252+0x4008], desc[UR16][R144.64], !P6 ;  /* 0x0400800090fc7fae */ /* 0x0005e2000f121850 */
[----:B------:R-:W-:Y:S01]  /*5f60*/  ISETP.GE.U32.AND P6, PT, R3, 0x7fffffab, PT ;  /* 0x7fffffab0300780c */ /* 0x000fe20003fc6070 */
[----:B------:R-:W-:-:S02]  /*5f70*/  VIADD R3, R2, 0xffffffcb ;  /* 0xffffffcb02037836 */ /* 0x000fc40000000000 */
[----:B-1----:R-:W-:-:S05]  /*5f80*/  IMAD.WIDE R146, R0, 0x4, R142 ;  /* 0x0000000400927825 */ /* 0x002fca00078e028e */
[----:B------:R1:W-:Y:S01]  /*5f90*/  LDGSTS.E [R252+0xc], desc[UR16][R146.64], !P3 ;  /* 0x0000c00092fc7fae */ /* 0x0003e2000d921850 */
[----:B--2---:R-:W-:-:S03]  /*5fa0*/  IMAD.WIDE R144, R0, 0x4, R4 ;  /* 0x0000000400907825 */ /* 0x004fc600078e0204 */
[----:B------:R1:W-:Y:S01]  /*5fb0*/  STL.64 [R1+0x138], R146 ;  /* 0x0001389201007387 */ /* 0x0003e20000100a00 */
[----:B------:R-:W-:-:S03]  /*5fc0*/  VIADD R0, R2, 0xffffffe9 ;  /* 0xffffffe902007836 */ /* 0x000fc60000000000 */
[----:B------:R2:W-:Y:S02]  /*5fd0*/  LDGSTS.E [R252+0x400c], desc[UR16][R144.64], !P3 ;  /* 0x0400c00090fc7fae */ /* 0x0005e4000d921850 */
[----:B------:R-:W-:Y:S01]  /*5fe0*/  ISETP.GE.U32.AND P3, PT, R0, 0x7fffffaa, PT ;  /* 0x7fffffaa0000780c */ /* 0x000fe20003f66070 */
[----:B------:R-:W-:Y:S01]  /*5ff0*/  VIADD R0, R2, 0xffffffe8 ;  /* 0xffffffe802007836 */ /* 0x000fe20000000000 */
[----:B------:R-:W-:Y:S04]  /*6000*/  LDGSTS.E [R252+0x8000], desc[UR16][R198.64], !P5 ;  /* 0x08000000c6fc7fae */ /* 0x000fe8000e921850 */
[----:B------:R-:W-:Y:S01]  /*6010*/  LDGSTS.E [R252+0xc000], desc[UR16][R182.64], !P5 ;  /* 0x0c000000b6fc7fae */ /* 0x000fe2000e921850 */
[----:B------:R-:W-:Y:S02]  /*6020*/  ISETP.GE.U32.AND P5, PT, R0, 0x7fffffa9, PT ;  /* 0x7fffffa90000780c */ /* 0x000fe40003fa6070 */
[C---:B------:R-:W-:Y:S01]  /*6030*/  IADD3 R0, R2.reuse, -0x36, RZ ;  /* 0xffffffca02007810 */ /* 0x040fe20007ffe0ff */
[----:B------:R-:W-:Y:S04]  /*6040*/  LDGSTS.E [R252+0x8004], desc[UR16][R188.64], !P4 ;  /* 0x08004000bcfc7fae */ /* 0x000fe8000e121850 */
[----:B------:R-:W-:Y:S01]  /*6050*/  LDGSTS.E [R252+0xc004], desc[UR16][R186.64], !P4 ;  /* 0x0c004000bafc7fae */ /* 0x000fe2000e121850 */
[----:B------:R-:W-:Y:S01]  /*6060*/  ISETP.GE.U32.AND P4, PT, R3, 0x7fffff8c, PT ;  /* 0x7fffff8c0300780c */ /* 0x000fe20003f86070 */
[----:B------:R-:W-:-:S02]  /*6070*/  VIADD R3, R2, 0xffffffc9 ;  /* 0xffffffc902037836 */ /* 0x000fc40000000000 */
[----:B------:R-:W-:Y:S04]  /*6080*/  LDGSTS.E [R252+0x8008], desc[UR16][R194.64], !P0 ;  /* 0x08008000c2fc7fae */ /* 0x000fe8000c121850 */
[----:B------:R-:W-:Y:S01]  /*6090*/  LDGSTS.E [R252+0xc008], desc[UR16][R190.64], !P0 ;  /* 0x0c008000befc7fae */ /* 0x000fe2000c121850 */
[----:B------:R-:W-:Y:S01]  /*60a0*/  ISETP.GE.U32.AND P0, PT, R0, 0x7fffff8b, PT ;  /* 0x7fffff8b0000780c */ /* 0x000fe20003f06070 */
[----:B------:R-:W-:Y:S02]  /*60b0*/  IMAD R0, R244, 0x14, RZ ;  /* 0x00000014f4007824 */ /* 0x000fe400078e02ff */
[----:B------:R-:W-:Y:S02]  /*60c0*/  LDGSTS.E [R252+0x800c], desc[UR16][R236.64], !P2 ;  /* 0x0800c000ecfc7fae */ /* 0x000fe4000d121850 */
[----:B-1----:R-:W-:-:S02]  /*60d0*/  IMAD.WIDE R146, R0, 0x4, R142 ;  /* 0x0000000400927825 */ /* 0x002fc400078e028e */
[----:B------:R2:W-:Y:S04]  /*60e0*/  STL.64 [R1+0x130], R144 ;  /* 0x0001309001007387 */ /* 0x0005e80000100a00 */
[----:B------:R-:W-:Y:S01]  /*60f0*/  LDGSTS.E [R252+0xc00c], desc[UR16][R192.64], !P2 ;  /* 0x0c00c000c0fc7fae */ /* 0x000fe2000d121850 */
[----:B------:R-:W-:Y:S01]  /*6100*/  ISETP.GE.U32.AND P2, PT, R3, 0x7fffff8a, PT ;  /* 0x7fffff8a0300780c */ /* 0x000fe20003f46070 */
[----:B------:R-:W-:Y:S02]  /*6110*/  VIADD R3, R2, 0xffffffc8 ;  /* 0xffffffc802037836 */ /* 0x000fe40000000000 */
[----:B------:R1:W-:Y:S01]  /*6120*/  LDGSTS.E [R250], desc[UR16][R146.64], !P1 ;  /* 0x0000000092fa7fae */ /* 0x0003e2000c921850 */
[----:B--2---:R-:W-:-:S03]  /*6130*/  IMAD.WIDE R144, R0, 0x4, R4 ;  /* 0x0000000400907825 */ /* 0x004fc600078e0204 */
[----:B------:R1:W-:Y:S01]  /*6140*/  STL.64 [R1+0x128], R146 ;  /* 0x0001289201007387 */ /* 0x0003e20000100a00 */
[----:B------:R-:W-:-:S03]  /*6150*/  IMAD R0, R244, 0x15, RZ ;  /* 0x00000015f4007824 */ /* 0x000fc600078e02ff */
[----:B------:R2:W-:Y:S01]  /*6160*/  LDGSTS.E [R250+0x4000], desc[UR16][R144.64], !P1 ;  /* 0x0400000090fa7fae */ /* 0x0005e2000c921850 */
[----:B------:R-:W-:Y:S01]  /*6170*/  ISETP.GE.U32.AND P1, PT, R3, 0x7fffff89, PT ;  /* 0x7fffff890300780c */ /* 0x000fe20003f26070 */
[----:B------:R-:W-:Y:S02]  /*6180*/  IMAD R3, R244, 0x16, RZ ;  /* 0x00000016f4037824 */ /* 0x000fe400078e02ff */
[C---:B------:R-:W-:Y:S01]  /*6190*/  IMAD.WIDE R150, R0.reuse, 0x4, R142 ;  /* 0x0000000400967825 */ /* 0x040fe200078e028e */
[----:B------:R2:W-:Y:S03]  /*61a0*/  STL.64 [R1+0x120], R144 ;  /* 0x0001209001007387 */ /* 0x0005e60000100a00 */
[----:B------:R-:W-:Y:S01]  /*61b0*/  IMAD.WIDE R148, R0, 0x4, R4 ;  /* 0x0000000400947825 */ /* 0x000fe200078e0204 */
[----:B------:R-:W-:Y:S01]  /*61c0*/  IADD3 R0, R2, -0x19, RZ ;  /* 0xffffffe702007810 */ /* 0x000fe20007ffe0ff */
[----:B------:R-:W-:Y:S02]  /*61d0*/  LDGSTS.E [R250+0x4], desc[UR16][R150.64], !P6 ;  /* 0x0000400096fa7fae */ /* 0x000fe4000f121850 */
[----:B-1----:R-:W-:-:S02]  /*61e0*/  IMAD.WIDE R146, R3, 0x4, R142 ;  /* 0x0000000403927825 */ /* 0x002fc400078e028e */
[----:B------:R-:W-:Y:S01]  /*61f0*/  LDGSTS.E [R250+0x4004], desc[UR16][R148.64], !P6 ;  /* 0x0400400094fa7fae */ /* 0x000fe2000f121850 */
[----:B------:R-:W-:Y:S01]  /*6200*/  ISETP.GE.U32.AND P6, PT, R0, 0x7fffffa8, PT ;  /* 0x7fffffa80000780c */ /* 0x000fe20003fc6070 */
[----:B------:R-:W-:Y:S02]  /*6210*/  IMAD R0, R244, 0x17, RZ ;  /* 0x00000017f4007824 */ /* 0x000fe400078e02ff */
[----:B--2---:R-:W-:Y:S01]  /*6220*/  IMAD.WIDE R144, R3, 0x4, R4 ;  /* 0x0000000403907825 */ /* 0x004fe200078e0204 */
[----:B------:R-:W-:Y:S03]  /*6230*/  STL.64 [R1+0x118], R150 ;  /* 0x0001189601007387 */ /* 0x000fe60000100a00 */
[----:B------:R-:W-:Y:S01]  /*6240*/  VIADD R3, R2, 0xffffffe6 ;  /* 0xffffffe602037836 */ /* 0x000fe20000000000 */
[----:B------:R-:W-:Y:S04]  /*6250*/  STL.64 [R1+0x110], R148 ;  /* 0x0001109401007387 */ /* 0x000fe80000100a00 */
[----:B------:R1:W-:Y:S04]  /*6260*/  STL.64 [R1+0x108], R146 ;  /* 0x0001089201007387 */ /* 0x0003e80000100a00 */
[----:B------:R1:W-:Y:S04]  /*6270*/  LDGSTS.E [R250+0x8], desc[UR16][R146.64], !P3 ;  /* 0x0000800092fa7fae */ /* 0x0003e8000d921850 */
[----:B------:R2:W-:Y:S04]  /*6280*/  STL.64 [R1+0x100], R144 ;  /* 0x0001009001007387 */ /* 0x0005e80000100a00 */
[----:B------:R2:W-:Y:S01]  /*6290*/  LDGSTS.E [R250+0x4008], desc[UR16][R144.64], !P3 ;  /* 0x0400800090fa7fae */ /* 0x0005e2000d921850 */
[----:B------:R-:W-:-:S02]  /*62a0*/  ISETP.GE.U32.AND P3, PT, R3, 0x7fffffa7, PT ;  /* 0x7fffffa70300780c */ /* 0x000fc40003f66070 */
[----:B------:R-:W-:Y:S01]  /*62b0*/  IADD3 R3, R2, -0x39, RZ ;  /* 0xffffffc702037810 */ /* 0x000fe20007ffe0ff */
        /* <DEDUP_REMOVED lines=10> */
[----:B------:R-:W-:Y:S01]  /*6360*/  ISETP.GE.U32.AND P4, PT, R0, 0x7fffffa5, PT ;  /* 0x7fffffa50000780c */ /* 0x000fe20003f86070 */
[----:B------:R-:W-:-:S02]  /*6370*/  VIADD R0, R2, 0xffffffc6 ;  /* 0xffffffc602007836 */ /* 0x000fc40000000000 */
[----:B------:R-:W-:Y:S04]  /*6380*/  LDGSTS.E [R250+0x8004], desc[UR16][R202.64], !P0 ;  /* 0x08004000cafa7fae */ /* 0x000fe8000c121850 */
[----:B------:R-:W-:Y:S01]  /*6390*/  LDGSTS.E [R250+0xc004], desc[UR16][R200.64], !P0 ;  /* 0x0c004000c8fa7fae */ /* 0x000fe2000c121850 */
[----:B------:R-:W-:Y:S01]  /*63a0*/  ISETP.GE.U32.AND P0, PT, R3, 0x7fffff88, PT ;  /* 0x7fffff880300780c */ /* 0x000fe20003f06070 */
[----:B------:R-:W-:Y:S02]  /*63b0*/  VIADD R3, R2, 0xffffffc5 ;  /* 0xffffffc502037836 */ /* 0x000fe40000000000 */
[----:B------:R-:W-:Y:S04]  /*63c0*/  LDGSTS.E [R250+0x8008], desc[UR16][R232.64], !P2 ;  /* 0x08008000e8fa7fae */ /* 0x000fe8000d121850 */
[----:B------:R-:W-:Y:S01]  /*63d0*/  LDGSTS.E [R250+0xc008], desc[UR16][R204.64], !P2 ;  /* 0x0c008000ccfa7fae */ /* 0x000fe2000d121850 */
[----:B------:R-:W-:Y:S01]  /*63e0*/  ISETP.GE.U32.AND P2, PT, R0, 0x7fffff87, PT ;  /* 0x7fffff870000780c */ /* 0x000fe20003f46070 */
[----:B------:R-:W-:-:S02]  /*63f0*/  IMAD R0, R244, 0x18, RZ ;  /* 0x00000018f4007824 */ /* 0x000fc400078e02ff */
[----:B------:R2:W-:Y:S02]  /*6400*/  STL.64 [R1+0xf0], R144 ;  /* 0x0000f09001007387 */ /* 0x0005e40000100a00 */
[----:B-1----:R-:W-:Y:S02]  /*6410*/  IMAD.WIDE R146, R0, 0x4, R142 ;  /* 0x0000000400927825 */ /* 0x002fe400078e028e */
[----:B------:R-:W-:Y:S04]  /*6420*/  LDGSTS.E [R250+0x800c], desc[UR16][R206.64], !P1 ;  /* 0x0800c000cefa7fae */ /* 0x000fe8000c921850 */
[----:B------:R-:W-:Y:S01]  /*6430*/  LDGSTS.E [R250+0xc00c], desc[UR16][R208.64], !P1 ;  /* 0x0c00c000d0fa7fae */ /* 0x000fe2000c921850 */
[----:B------:R-:W-:Y:S02]  /*6440*/  ISETP.GE.U32.AND P1, PT, R3, 0x7fffff86, PT ;  /* 0x7fffff860300780c */ /* 0x000fe40003f26070 */
[----:B------:R-:W-:Y:S01]  /*6450*/  IADD3 R3, R2, -0x3c, RZ ;  /* 0xffffffc402037810 */ /* 0x000fe20007ffe0ff */
[----:B--2---:R-:W-:Y:S01]  /*6460*/  IMAD.WIDE R144, R0, 0x4, R4 ;  /* 0x0000000400907825 */ /* 0x004fe200078e0204 */
[----:B------:R1:W-:Y:S03]  /*6470*/  LDGSTS.E [R251], desc[UR16][R146.64], !P6 ;  /* 0x0000000092fb7fae */ /* 0x0003e6000f121850 */
[C---:B------:R-:W-:Y:S01]  /*6480*/  IMAD R0, R244.reuse, 0x19, RZ ;  /* 0x00000019f4007824 */ /* 0x040fe200078e02ff */
[----:B------:R2:W-:Y:S01]  /*6490*/  LDGSTS.E [R251+0x4000], desc[UR16][R144.64], !P6 ;  /* 0x0400000090fb7fae */ /* 0x0005e2000f121850 */
[----:B------:R-:W-:Y:S01]  /*64a0*/  ISETP.GE.U32.AND P6, PT, R3, 0x7fffff85, PT ;  /* 0x7fffff850300780c */ /* 0x000fe20003fc6070 */
[----:B------:R-:W-:-:S02]  /*64b0*/  IMAD R3, R244, 0x1a, RZ ;  /* 0x0000001af4037824 */ /* 0x000fc400078e02ff */
[C---:B------:R-:W-:Y:S01]  /*64c0*/  IMAD.WIDE R150, R0.reuse, 0x4, R142 ;  /* 0x0000000400967825 */ /* 0x040fe200078e028e */
[----:B------:R1:W-:Y:S03]  /*64d0*/  STL.64 [R1+0xe8], R146 ;  /* 0x0000e89201007387 */ /* 0x0003e60000100a00 */
[----:B------:R-:W-:Y:S01]  /*64e0*/  IMAD.WIDE R148, R0, 0x4, R4 ;  /* 0x0000000400947825 */ /* 0x000fe200078e0204 */
[----:B------:R3:W-:Y:S03]  /*64f0*/  LDGSTS.E [R251+0x4], desc[UR16][R150.64], !P3 ;  /* 0x0000400096fb7fae */ /* 0x0007e6000d921850 */
[----:B------:R-:W-:Y:S01]  /*6500*/  VIADD R0, R2, 0xffffffe3 ;  /* 0xffffffe302007836 */ /* 0x000fe20000000000 */
[----:B------:R4:W-:Y:S01]  /*6510*/  LDGSTS.E [R251+0x4004], desc[UR16][R148.64], !P3 ;  /* 0x0400400094fb7fae */ /* 0x0009e2000d921850 */
[----:B-1----:R-:W-:-:S03]  /*6520*/  IMAD.WIDE R146, R3, 0x4, R142 ;  /* 0x0000000403927825 */ /* 0x002fc600078e028e */
[----:B------:R-:W-:Y:S01]  /*6530*/  ISETP.GE.U32.AND P3, PT, R0, 0x7fffffa4, PT ;  /* 0x7fffffa40000780c */ /* 0x000fe20003f66070 */
[----:B------:R2:W-:Y:S01]  /*6540*/  STL.64 [R1+0xe0], R144 ;  /* 0x0000e09001007387 */ /* 0x0005e20000100a00 */
[----:B------:R-:W-:-:S03]  /*6550*/  IMAD R0, R244, 0x1b, RZ ;  /* 0x0000001bf4007824 */ /* 0x000fc600078e02ff */
[----:B------:R3:W-:Y:S04]  /*6560*/  STL.64 [R1+0xd8], R150 ;  /* 0x0000d89601007387 */ /* 0x0007e80000100a00 */
[----:B------:R4:W-:Y:S01]  /*6570*/  STL.64 [R1+0xd0], R148 ;  /* 0x0000d09401007387 */ /* 0x0009e20000100a00 */
[----:B--2---:R-:W-:-:S03]  /*6580*/  IMAD.WIDE R144, R3, 0x4, R4 ;  /* 0x0000000403907825 */ /* 0x004fc600078e0204 */
[----:B------:R1:W-:Y:S01]  /*6590*/  STL.64 [R1+0xc8], R146 ;  /* 0x0000c89201007387 */ /* 0x0003e20000100a00 */
[----:B------:R-:W-:-:S03]  /*65a0*/  VIADD R3, R2, 0xffffffe2 ;  /* 0xffffffe202037836 */ /* 0x000fc60000000000 */
[----:B------:R1:W-:Y:S01]  /*65b0*/  LDGSTS.E [R251+0x8], desc[UR16][R146.64], !P5 ;  /* 0x0000800092fb7fae */ /* 0x0003e2000e921850 */
[----:B---3--:R-:W-:Y:S01]  /*65c0*/  MOV R150, R224 ;  /* 0x000000e000967202 */ /* 0x008fe20000000f00 */
[----:B------:R-:W-:Y:S02]  /*65d0*/  IMAD R224, R244, 0x3b, RZ ;  /* 0x0000003bf4e07824 */ /* 0x000fe400078e02ff */
[----:B------:R2:W-:Y:S01]  /*65e0*/  STL.64 [R1+0xc0], R144 ;  /* 0x0000c09001007387 */ /* 0x0005e20000100a00 */
[----:B----4-:R-:W-:Y:S02]  /*65f0*/  IMAD.MOV.U32 R148, RZ, RZ, R212 ;  /* 0x000000ffff947224 */ /* 0x010fe400078e00d4 */
[----:B------:R-:W-:Y:S01]  /*6600*/  IMAD.MOV.U32 R149, RZ, RZ, R213 ;  /* 0x000000ffff957224 */ /* 0x000fe200078e00d5 */
[----:B------:R2:W-:Y:S01]  /*6610*/  LDGSTS.E [R251+0x4008], desc[UR16][R144.64], !P5 ;  /* 0x0400800090fb7fae */ /* 0x0005e2000e921850 */
[----:B------:R-:W-:Y:S01]  /*6620*/  ISETP.GE.U32.AND P5, PT, R3, 0x7fffffa3, PT ;  /* 0x7fffffa30300780c */ /* 0x000fe20003fa6070 */
[----:B------:R-:W-:-:S02]  /*6630*/  IMAD.MOV.U32 R151, RZ, RZ, R225 ;  /* 0x000000ffff977224 */ /* 0x000fc400078e00e1 */
[----:B-1----:R-:W-:-:S04]  /*6640*/  IMAD.WIDE R146, R0, 0x4, R142 ;  /* 0x0000000400927825 */ /* 0x002fc800078e028e */
[----:B------:R-:W-:Y:S01]  /*6650*/  VIADD R3, R2, 0xffffffc3 ;  /* 0xffffffc302037836 */ /* 0x000fe20000000000 */
[----:B------:R1:W-:Y:S01]  /*6660*/  STL.64 [R1+0xb8], R146 ;  /* 0x0000b89201007387 */ /* 0x0003e20000100a00 */
[----:B--2---:R-:W-:-:S03]  /*6670*/  IMAD.WIDE R144, R0, 0x4, R4 ;  /* 0x0000000400907825 */ /* 0x004fc600078e0204 */
[----:B------:R1:W-:Y:S01]  /*6680*/  LDGSTS.E [R251+0xc], desc[UR16][R146.64], !P4 ;  /* 0x0000c00092fb7fae */ /* 0x0003e2000e121850 */
[----:B------:R-:W-:-:S03]  /*6690*/  VIADD R0, R2, 0xffffffe1 ;  /* 0xffffffe102007836 */ /* 0x000fc60000000000 */
[----:B------:R2:W-:Y:S02]  /*66a0*/  LDGSTS.E [R251+0x400c], desc[UR16][R144.64], !P4 ;  /* 0x0400c00090fb7fae */ /* 0x0005e4000e121850 */
[----:B------:R-:W-:Y:S02]  /*66b0*/  ISETP.GE.U32.AND P4, PT, R0, 0x7fffffa2, PT ;  /* 0x7fffffa20000780c */ /* 0x000fe40003f86070 */
[----:B------:R2:W-:Y:S01]  /*66c0*/  STL.64 [R1+0xb0], R144 ;  /* 0x0000b09001007387 */ /* 0x0005e20000100a00 */
[----:B------:R-:W-:Y:S02]  /*66d0*/  IADD3 R0, R2, -0x20, RZ ;  /* 0xffffffe002007810 */ /* 0x000fe40007ffe0ff */
[----:B-1----:R-:W-:Y:S01]  /*66e0*/  MOV R146, R220 ;  /* 0x000000dc00927202 */ /* 0x002fe20000000f00 */
[----:B------:R-:W-:Y:S01]  /*66f0*/  IMAD R220, R244, 0x39, RZ ;  /* 0x00000039f4dc7824 */ /* 0x000fe200078e02ff */
[----:B------:R-:W-:Y:S01]  /*6700*/  LDGSTS.E [R251+0x8000], desc[UR16][R210.64], !P0 ;  /* 0x08000000d2fb7fae */ /* 0x000fe2000c121850 */
[----:B------:R-:W-:-:S02]  /*6710*/  IMAD.MOV.U32 R147, RZ, RZ, R221 ;  /* 0x000000ffff937224 */ /* 0x000fc400078e00dd */
[----:B------:R-:W-:Y:S01]  /*6720*/  IMAD.WIDE R212, R220, 0x4, R142 ;  /* 0x00000004dcd47825 */ /* 0x000fe200078e028e */
[----:B------:R-:W-:Y:S01]  /*6730*/  LDGSTS.E [R251+0xc000], desc[UR16][R218.64], !P0 ;  /* 0x0c000000dafb7fae */ /* 0x000fe2000c121850 */
[----:B------:R-:W-:Y:S02]  /*6740*/  ISETP.GE.U32.AND P0, PT, R0, 0x7fffffa1, PT ;  /* 0x7fffffa10000780c */ /* 0x000fe40003f06070 */
[----:B------:R-:W-:Y:S01]  /*6750*/  IMAD.WIDE R220, R220, 0x4, R4 ;  /* 0x00000004dcdc7825 */ /* 0x000fe200078e0204 */
[----:B------:R-:W-:Y:S03]  /*6760*/  LDGSTS.E [R251+0x8004], desc[UR16][R212.64], !P2 ;  /* 0x08004000d4fb7fae */ /* 0x000fe6000d121850 */
[----:B--2---:R-:W-:Y:S01]  /*6770*/  IMAD.MOV.U32 R144, RZ, RZ, R216 ;  /* 0x000000ffff907224 */ /* 0x004fe200078e00d8 */
[----:B------:R-:W-:Y:S01]  /*6780*/  LDGSTS.E [R251+0xc004], desc[UR16][R220.64], !P2 ;  /* 0x0c004000dcfb7fae */ /* 0x000fe2000d121850 */
[----:B------:R-:W-:Y:S01]  /*6790*/  IMAD.MOV.U32 R145, RZ, RZ, R217 ;  /* 0x000000ffff917224 */ /* 0x000fe200078e00d9 */
[----:B------:R-:W-:Y:S01]  /*67a0*/  ISETP.GE.U32.AND P2, PT, R3, 0x7fffff84, PT ;  /* 0x7fffff840300780c */ /* 0x000fe20003f46070 */
[C---:B------:R-:W-:Y:S01]  /*67b0*/  IMAD.WIDE R216, R224.reuse, 0x4, R142 ;  /* 0x00000004e0d87825 */ /* 0x040fe200078e028e */
[----:B------:R-:W-:Y:S03]  /*67c0*/  LDGSTS.E [R251+0x8008], desc[UR16][R214.64], !P1 ;  /* 0x08008000d6fb7fae */ /* 0x000fe6000c921850 */
[----:B------:R-:W-:Y:S01]  /*67d0*/  IMAD.WIDE R224, R224, 0x4, R4 ;  /* 0x00000004e0e07825 */ /* 0x000fe200078e0204 */
[----:B------:R-:W-:Y:S03]  /*67e0*/  LDGSTS.E [R251+0xc008], desc[UR16][R222.64], !P1 ;  /* 0x0c008000defb7fae */ /* 0x000fe6000c921850 */
[C---:B------:R-:W-:Y:S01]  /*67f0*/  VIADD R0, R2.reuse, 0xffffffc2 ;  /* 0xffffffc202007836 */ /* 0x040fe20000000000 */
[----:B------:R-:W-:Y:S01]  /*6800*/  LDGSTS.E [R251+0x800c], desc[UR16][R216.64], !P6 ;  /* 0x0800c000d8fb7fae */ /* 0x000fe2000f121850 */
[----:B------:R-:W-:-:S03]  /*6810*/  VIADD R3, R2, 0xffffffc1 ;  /* 0xffffffc102037836 */ /* 0x000fc60000000000 */
[----:B------:R-:W-:Y:S01]  /*6820*/  LDGSTS.E [R251+0xc00c], desc[UR16][R224.64], !P6 ;  /* 0x0c00c000e0fb7fae */ /* 0x000fe2000f121850 */
[----:B------:R-:W-:Y:S02]  /*6830*/  ISETP.GE.U32.AND P1, PT, R0, 0x7fffff83, PT ;  /* 0x7fffff830000780c */ /* 0x000fe40003f26070 */
[----:B------:R-:W-:Y:S01]  /*6840*/  ISETP.GT.AND P6, PT, R10, 0x3f, PT ;  /* 0x0000003f0a00780c */ /* 0x000fe20003fc4270 */
[----:B------:R1:W-:Y:S01]  /*6850*/  LDGSTS.E [R15], desc[UR16][R156.64], !P3 ;  /* 0x000000009c0f7fae */ /* 0x0003e2000d921850 */
[----:B------:R-:W-:Y:S02]  /*6860*/  IADD3 R0, R2, -0x40, RZ ;  /* 0xffffffc002007810 */ /* 0x000fe40007ffe0ff */
[----:B------:R-:W-:Y:S01]  /*6870*/  SEL R2, RZ, 0x4, !P6 ;  /* 0x00000004ff027807 */ /* 0x000fe20007000000 */
[----:B------:R-:W-:Y:S01]  /*6880*/  LDGSTS.E [R15+0x4000], desc[UR16][R226.64], !P3 ;  /* 0x04000000e20f7fae */ /* 0x000fe2000d921850 */
[C---:B------:R-:W-:Y:S02]  /*6890*/  ISETP.GE.AND P3, PT, R6.reuse, UR4, PT ;  /* 0x0000000406007c0c */ /* 0x040fe4000bf66270 */
[----:B------:R-:W-:Y:S01]  /*68a0*/  ISETP.GE.AND P6, PT, R6, R0, PT ;  /* 0x000000000600720c */ /* 0x000fe20003fc6270 */
[----:B------:R-:W-:Y:S01]  /*68b0*/  LDGSTS.E [R15+0x4], desc[UR16][R230.64], !P5 ;  /* 0x00004000e60f7fae */ /* 0x000fe2000e921850 */
[----:B------:R-:W2:Y:S01]  /*68c0*/  LDC R6, c[0x0][0x230] ;  /* 0x00008c00ff067b82 */ /* 0x000ea20000000800 */
[----:B------:R-:W-:-:S02]  /*68d0*/  SEL R2, R2, RZ, !P3 ;  /* 0x000000ff02027207 */ /* 0x000fc40005800000 */
[----:B------:R-:W-:Y:S01]  /*68e0*/  LDGSTS.E [R15+0x4004], desc[UR16][R228.64], !P5 ;  /* 0x04004000e40f7fae */ /* 0x000fe2000e921850 */
[----:B------:R-:W-:Y:S01]  /*68f0*/  ISETP.GE.U32.AND P5, PT, R3, 0x7fffff82, PT ;  /* 0x7fffff820300780c */ /* 0x000fe20003fa6070 */
[----:B------:R-:W-:Y:S01]  /*6900*/  IMAD R3, R244, 0x1e, RZ ;  /* 0x0000001ef4037824 */ /* 0x000fe200078e02ff */
[----:B------:R-:W-:Y:S01]  /*6910*/  ISETP.GE.U32.AND P3, PT, R0, 0x7fffff81, PT ;  /* 0x7fffff810000780c */ /* 0x000fe20003f66070 */
[----:B------:R1:W-:Y:S01]  /*6920*/  STL.64 [R1], R156 ;  /* 0x0000009c01007387 */ /* 0x0003e20000100a00 */
[----:B------:R-:W-:Y:S01]  /*6930*/  SEL R0, RZ, 0x4, P6 ;  /* 0x00000004ff007807 */ /* 0x000fe20003000000 */
[----:B------:R-:W-:Y:S01]  /*6940*/  IMAD.WIDE R158, R3, 0x4, R142 ;  /* 0x00000004039e7825 */ /* 0x000fe200078e028e */
[----:B------:R-:W-:Y:S01]  /*6950*/  ISETP.GT.AND P6, PT, R10, 0x7f, PT ;  /* 0x0000007f0a00780c */ /* 0x000fe20003fc4270 */
[----:B------:R3:W-:Y:S03]  /*6960*/  STL.64 [R1+0x760], R10 ;  /* 0x0007600a01007387 */ /* 0x0007e60000100a00 */
[----:B------:R-:W-:Y:S01]  /*6970*/  SEL R0, R0, RZ, P6 ;  /* 0x000000ff00007207 */ /* 0x000fe20003000000 */
[----:B------:R4:W-:Y:S01]  /*6980*/  STL.64 [R1+0xa8], R158 ;  /* 0x0000a89e01007387 */ /* 0x0009e20000100a00 */
[----:B------:R-:W-:Y:S01]  /*6990*/  ISETP.NE.U32.AND P6, PT, R2, RZ, PT ;  /* 0x000000ff0200720c */ /* 0x000fe20003fc5070 */
[----:B------:R-:W-:-:S02]  /*69a0*/  VIADD R2, R13, 0xffffffbf ;  /* 0xffffffbf0d027836 */ /* 0x000fc40000000000 */
[----:B-1----:R-:W-:Y:S01]  /*69b0*/  IMAD.WIDE R156, R3, 0x4, R4 ;  /* 0x00000004039c7825 */ /* 0x002fe200078e0204 */
[----:B------:R4:W-:Y:S01]  /*69c0*/  LDGSTS.E [R15+0x8], desc[UR16][R158.64], !P4 ;  /* 0x000080009e0f7fae */ /* 0x0009e2000e121850 */
[----:B------:R-:W1:Y:S02]  /*69d0*/  LDC R13, c[0x0][0x230] ;  /* 0x00008c00ff0d7b82 */ /* 0x000e640000000800 */
[----:B------:R-:W-:Y:S01]  /*69e0*/  IMAD R3, R244, 0x1f, RZ ;  /* 0x0000001ff4037824 */ /* 0x000fe200078e02ff */
[----:B------:R4:W-:Y:S04]  /*69f0*/  STL.64 [R1+0xa0], R156 ;  /* 0x0000a09c01007387 */ /* 0x0009e80000100a00 */
[----:B------:R2:W-:Y:S01]  /*6a00*/  LDGSTS.E [R15+0x4008], desc[UR16][R156.64], !P4 ;  /* 0x040080009c0f7fae */ /* 0x0005e2000e121850 */
[----:B---3--:R-:W3:Y:S01]  /*6a10*/  LDC R11, c[0x0][0x230] ;  /* 0x00008c00ff0b7b82 */ /* 0x008ee20000000800 */
[----:B------:R-:W-:Y:S01]  /*6a20*/  ISETP.NE.U32.AND P4, PT, R0, RZ, PT ;  /* 0x000000ff0000720c */ /* 0x000fe20003f85070 */
[----:B------:R-:W-:-:S02]  /*6a30*/  IMAD R0, R244, 0x3c, RZ ;  /* 0x0000003cf4007824 */ /* 0x000fc400078e02ff */
[----:B----4-:R-:W-:-:S04]  /*6a40*/  IMAD.WIDE R158, R3, 0x4, R142 ;  /* 0x00000004039e7825 */ /* 0x010fc800078e028e */
[----:B------:R-:W4:Y:S01]  /*6a50*/  LDC R10, c[0x0][0x230] ;  /* 0x00008c00ff0a7b82 */ /* 0x000f220000000800 */
[----:B------:R3:W-:Y:S01]  /*6a60*/  LDGSTS.E [R15+0xc], desc[UR16][R158.64], !P0 ;  /* 0x0000c0009e0f7fae */ /* 0x0007e2000c121850 */
[----:B------:R-:W-:-:S03]  /*6a70*/  IMAD.WIDE R184, R0, 0x4, R142 ;  /* 0x0000000400b87825 */ /* 0x000fc600078e028e */
[----:B------:R3:W-:Y:S01]  /*6a80*/  STL.64 [R1+0x98], R158 ;  /* 0x0000989e01007387 */ /* 0x0007e20000100a00 */
[----:B--2---:R-:W-:-:S04]  /*6a90*/  IMAD.WIDE R156, R3, 0x4, R4 ;  /* 0x00000004039c7825 */ /* 0x004fc800078e0204 */
[----:B------:R-:W-:Y:S01]  /*6aa0*/  IMAD.WIDE R166, R0, 0x4, R4 ;  /* 0x0000000400a67825 */ /* 0x000fe200078e0204 */
[----:B------:R2:W-:Y:S01]  /*6ab0*/  LDGSTS.E [R15+0x400c], desc[UR16][R156.64], !P0 ;  /* 0x0400c0009c0f7fae */ /* 0x0005e2000c121850 */
[----:B------:R-:W-:Y:S02]  /*6ac0*/  ISETP.GE.U32.AND P0, PT, R2, 0x7fffff80, PT ;  /* 0x7fffff800200780c */ /* 0x000fe40003f06070 */
[----:B------:R-:W-:Y:S01]  /*6ad0*/  IMAD R2, R244, 0x3d, RZ ;  /* 0x0000003df4027824 */ /* 0x000fe200078e02ff */
[----:B------:R2:W-:Y:S01]  /*6ae0*/  STL.64 [R1+0x90], R156 ;  /* 0x0000909c01007387 */ /* 0x0005e20000100a00 */
[----:B------:R-:W-:Y:S01]  /*6af0*/  IADD3 R0, R6, -0x42, RZ ;  /* 0xffffffbe06007810 */ /* 0x000fe20007ffe0ff */
[----:B---3--:R-:W-:Y:S01]  /*6b00*/  VIADD R3, R11, 0xffffffbc ;  /* 0xffffffbc0b037836 */ /* 0x008fe20000000000 */
[----:B------:R-:W-:Y:S01]  /*6b10*/  LOP3.LUT R6, R14, 0x40, RZ, 0x3c, !PT ;  /* 0x000000400e067812 */ /* 0x000fe200078e3cff */
[----:B------:R-:W-:Y:S01]  /*6b20*/  IMAD.WIDE R158, R2, 0x4, R142 ;  /* 0x00000004029e7825 */ /* 0x000fe200078e028e */
[----:B------:R-:W-:Y:S03]  /*6b30*/  LDGSTS.E [R15+0x8000], desc[UR16][R184.64], !P2 ;  /* 0x08000000b80f7fae */ /* 0x000fe6000d121850 */
[----:B------:R-:W-:Y:S01]  /*6b40*/  VIADD R6, R6, UR12 ;  /* 0x0000000c06067c36 */ /* 0x000fe20008000000 */
[----:B------:R-:W-:Y:S01]  /*6b50*/  LDGSTS.E [R15+0xc000], desc[UR16][R166.64], !P2 ;  /* 0x0c000000a60f7fae */ /* 0x000fe2000d121850 */
[----:B------:R-:W-:Y:S01]  /*6b60*/  ISETP.GE.U32.AND P2, PT, R0, 0x7fffff7f, PT ;  /* 0x7fffff7f0000780c */ /* 0x000fe20003f46070 */
[----:B------:R-:W-:-:S02]  /*6b70*/  IMAD R0, R244, 0x3e, RZ ;  /* 0x0000003ef4007824 */ /* 0x000fc400078e02ff */
[----:B--2---:R-:W-:Y:S01]  /*6b80*/  IMAD.WIDE R156, R2, 0x4, R4 ;  /* 0x00000004029c7825 */ /* 0x004fe200078e0204 */
[----:B------:R2:W-:Y:S03]  /*6b90*/  LDGSTS.E [R15+0x8004], desc[UR16][R158.64], !P1 ;  /* 0x080040009e0f7fae */ /* 0x0005e6000c921850 */
[----:B------:R-:W-:Y:S01]  /*6ba0*/  VIADD R2, R160, 0xffffffbd ;  /* 0xffffffbda0027836 */ /* 0x000fe20000000000 */
[----:B------:R-:W-:Y:S01]  /*6bb0*/  STL.64 [R1+0x40], R184 ;  /* 0x000040b801007387 */ /* 0x000fe20000100a00 */
[----:B------:R-:W-:Y:S02]  /*6bc0*/  IMAD.MOV.U32 R160, RZ, RZ, R152 ;  /* 0x000000ffffa07224 */ /* 0x000fe400078e0098 */
[----:B------:R-:W-:Y:S01]  /*6bd0*/  IMAD.WIDE R152, R0, 0x4, R4 ;  /* 0x0000000400987825 */ /* 0x000fe200078e0204 */
[----:B------:R3:W-:Y:S01]  /*6be0*/  LDGSTS.E [R15+0xc004], desc[UR16][R156.64], !P1 ;  /* 0x0c0040009c0f7fae */ /* 0x0007e2000c921850 */
[----:B------:R-:W-:-:S02]  /*6bf0*/  ISETP.GE.U32.AND P1, PT, R2, 0x7fffff7e, PT ;  /* 0x7fffff7e0200780c */ /* 0x000fc40003f26070 */
[----:B------:R-:W-:Y:S01]  /*6c00*/  IMAD R2, R244, 0x3f, RZ ;  /* 0x0000003ff4027824 */ /* 0x000fe200078e02ff */
[----:B------:R-:W-:Y:S04]  /*6c10*/  STL.64 [R1+0x38], R166 ;  /* 0x000038a601007387 */ /* 0x000fe80000100a00 */
[----:B------:R2:W-:Y:S04]  /*6c20*/  STL.64 [R1+0x30], R158 ;  /* 0x0000309e01007387 */ /* 0x0005e80000100a00 */
[----:B------:R3:W-:Y:S01]  /*6c30*/  STL.64 [R1+0x28], R156 ;  /* 0x0000289c01007387 */ /* 0x0007e20000100a00 */
[----:B--2---:R-:W-:-:S04]  /*6c40*/  IMAD.WIDE R158, R0, 0x4, R142 ;  /* 0x00000004009e7825 */ /* 0x004fc800078e028e */
[----:B---3--:R-:W-:Y:S01]  /*6c50*/  IMAD.MOV.U32 R156, RZ, RZ, R242 ;  /* 0x000000ffff9c7224 */ /* 0x008fe200078e00f2 */
[----:B------:R2:W-:Y:S01]  /*6c60*/  LDGSTS.E [R15+0x8008], desc[UR16][R158.64], !P5 ;  /* 0x080080009e0f7fae */ /* 0x0005e2000e921850 */
[----:B------:R-:W-:Y:S01]  /*6c70*/  IMAD.MOV.U32 R157, RZ, RZ, R243 ;  /* 0x000000ffff9d7224 */ /* 0x000fe200078e00f3 */
[----:B------:R-:W-:Y:S01]  /*6c80*/  MOV R243, R149 ;  /* 0x0000009500f37202 */ /* 0x000fe20000000f00 */
[----:B------:R-:W-:Y:S01]  /*6c90*/  IMAD.MOV.U32 R242, RZ, RZ, R148 ;  /* 0x000000fffff27224 */ /* 0x000fe200078e0094 */
[----:B------:R3:W-:Y:S01]  /*6ca0*/  LDGSTS.E [R15+0xc008], desc[UR16][R152.64], !P5 ;  /* 0x0c008000980f7fae */ /* 0x0007e2000e921850 */
[----:B----4-:R-:W-:Y:S01]  /*6cb0*/  VIADD R0, R10, 0xffffffbb ;  /* 0xffffffbb0a007836 */ /* 0x010fe20000000000 */
[----:B------:R-:W-:Y:S01]  /*6cc0*/  ISETP.GE.U32.AND P5, PT, R3, 0x7fffff7d, PT ;  /* 0x7fffff7d0300780c */ /* 0x000fe20003fa6070 */
[----:B------:R-:W-:Y:S01]  /*6cd0*/  IMAD.WIDE R148, R2, 0x4, R142 ;  /* 0x0000000402947825 */ /* 0x000fe200078e028e */
[----:B------:R-:W-:Y:S01]  /*6ce0*/  LOP3.LUT R3, R14, 0x20, RZ, 0x3c, !PT ;  /* 0x000000200e037812 */ /* 0x000fe200078e3cff */
[----:B------:R2:W-:Y:S01]  /*6cf0*/  STL.64 [R1+0x20], R158 ;  /* 0x0000209e01007387 */ /* 0x0005e20000100a00 */
[----:B------:R-:W-:Y:S01]  /*6d00*/  MOV R185, R157 ;  /* 0x0000009d00b97202 */ /* 0x000fe20000000f00 */
[----:B------:R-:W-:Y:S01]  /*6d10*/  IMAD.WIDE R10, R2, 0x4, R4 ;  /* 0x00000004020a7825 */ /* 0x000fe200078e0204 */
[----:B------:R-:W-:Y:S01]  /*6d20*/  IADD3 R3, R3, UR12, RZ ;  /* 0x0000000c03037c10 */ /* 0x000fe2000fffe0ff */
[----:B------:R4:W-:Y:S01]  /*6d30*/  LDGSTS.E [R15+0x800c], desc[UR16][R148.64], !P3 ;  /* 0x0800c000940f7fae */ /* 0x0009e2000d921850 */
[----:B------:R-:W4:Y:S01]  /*6d40*/  LDC R157, c[0x0][0x230] ;  /* 0x00008c00ff9d7b82 */ /* 0x000f220000000800 */
[----:B-1----:R-:W-:-:S02]  /*6d50*/  VIADD R2, R13, 0xffffffba ;  /* 0xffffffba0d027836 */ /* 0x002fc40000000000 */
[----:B------:R-:W-:Y:S01]  /*6d60*/  LDGSTS.E [R15+0xc00c], desc[UR16][R10.64], !P3 ;  /* 0x0c00c0000a0f7fae */ /* 0x000fe2000d921850 */
[----:B------:R-:W-:Y:S01]  /*6d70*/  ISETP.GE.U32.AND P3, PT, R0, 0x7fffff7c, PT ;  /* 0x7fffff7c0000780c */ /* 0x000fe20003f66070 */
[C---:B------:R-:W-:Y:S02]  /*6d80*/  VIADD R0, R14.reuse, UR12 ;  /* 0x0000000c0e007c36 */ /* 0x040fe40008000000 */
[----:B------:R-:W0:Y:S01]  /*6d90*/  LDGDEPBAR ;  /* 0x00000000000079af */ /* 0x000e220000000000 */
[----:B--2---:R-:W-:Y:S01]  /*6da0*/  LOP3.LUT R158, R14, 0x60, RZ, 0x3c, !PT ;  /* 0x000000600e9e7812 */ /* 0x004fe200078e3cff */
[----:B------:R-:W-:Y:S01]  /*6db0*/  IMAD.MOV.U32 R166, RZ, RZ, R242 ;  /* 0x000000ffffa67224 */ /* 0x000fe200078e00f2 */
[----:B------:R-:W1:Y:S01]  /*6dc0*/  LDC R159, c[0x0][0x230] ;  /* 0x00008c00ff9f7b82 */ /* 0x000e620000000800 */
[----:B------:R-:W-:Y:S01]  /*6dd0*/  LDGSTS.E [R0+0x30000], desc[UR16][R78.64], P6 ;  /* 0x300000004e007fae */ /* 0x000fe2000b121850 */
[----:B------:R-:W-:Y:S02]  /*6de0*/  IMAD.MOV.U32 R167, RZ, RZ, R243 ;  /* 0x000000ffffa77224 */ /* 0x000fe400078e00f3 */
[----:B------:R-:W-:Y:S01]  /*6df0*/  VIADD R13, R158, UR12 ;  /* 0x0000000c9e0d7c36 */ /* 0x000fe20008000000 */
[----:B------:R-:W-:Y:S01]  /*6e00*/  LDGSTS.E [R0+0x30400], desc[UR16][R68.64], P6 ;  /* 0x3040000044007fae */ /* 0x000fe2000b121850 */
[----:B------:R-:W-:-:S02]  /*6e10*/  IMAD.MOV.U32 R184, RZ, RZ, R156 ;  /* 0x000000ffffb87224 */ /* 0x000fc400078e009c */
[----:B------:R-:W2:Y:S01]  /*6e20*/  LDC R158, c[0x0][0x230] ;  /* 0x00008c00ff9e7b82 */ /* 0x000ea20000000800 */
[----:B------:R-:W-:Y:S04]  /*6e30*/  LDGSTS.E [R0+0x30800], desc[UR16][R72.64], P6 ;  /* 0x3080000048007fae */ /* 0x000fe8000b121850 */
        /* <DEDUP_REMOVED lines=53> */
[----:B------:R3:W-:Y:S04]  /*7190*/  STL.64 [R1+0x18], R152 ;  /* 0x0000189801007387 */ /* 0x0007e80000100a00 */
[----:B------:R-:W-:Y:S04]  /*71a0*/  LDGSTS.E [R13+0x32300], desc[UR16][R42.64], P6 ;  /* 0x323000002a0d7fae */ /* 0x000fe8000b121850 */
[----:B------:R4:W-:Y:S04]  /*71b0*/  STL.64 [R1+0x10], R148 ;  /* 0x0000109401007387 */ /* 0x0009e80000100a00 */
[----:B------:R-:W-:Y:S01]  /*71c0*/  LDGSTS.E [R13+0x32700], desc[UR16][R62.64], P6 ;  /* 0x327000003e0d7fae */ /* 0x000fe2000b121850 */
[----:B---3--:R-:W3:Y:S03]  /*71d0*/  LDC R153, c[0x0][0x230] ;  /* 0x00008c00ff997b82 */ /* 0x008ee60000000800 */
[----:B------:R-:W-:Y:S04]  /*71e0*/  LDGSTS.E [R13+0x32b00], desc[UR16][R98.64], P6 ;  /* 0x32b00000620d7fae */ /* 0x000fe8000b121850 */
[----:B------:R-:W-:Y:S01]  /*71f0*/  LDGSTS.E [R13+0x32f00], desc[UR16][R58.64], P6 ;  /* 0x32f000003a0d7fae */ /* 0x000fe2000b121850 */
[----:B----4-:R-:W4:Y:S03]  /*7200*/  LDC R149, c[0x0][0x230] ;  /* 0x00008c00ff957b82 */ /* 0x010f260000000800 */
[----:B------:R-:W-:Y:S04]  /*7210*/  LDGSTS.E [R13+0x33300], desc[UR16][R74.64], P6 ;  /* 0x333000004a0d7fae */ /* 0x000fe8000b121850 */
[----:B------:R-:W-:Y:S01]  /*7220*/  LDGSTS.E [R13+0x33700], desc[UR16][R90.64], P6 ;  /* 0x337000005a0d7fae */ /* 0x000fe2000b121850 */
[----:B------:R-:W1:Y:S03]  /*7230*/  LDC R148, c[0x0][0x230] ;  /* 0x00008c00ff947b82 */ /* 0x000e660000000800 */
[----:B------:R-:W-:Y:S04]  /*7240*/  LDGSTS.E [R13+0x33b00], desc[UR16][R82.64], P6 ;  /* 0x33b00000520d7fae */ /* 0x000fe8000b121850 */
[----:B------:R-:W-:Y:S01]  /*7250*/  LDGSTS.E [R13+0x33f00], desc[UR16][R54.64], P6 ;  /* 0x33f00000360d7fae */ /* 0x000fe2000b121850 */
[----:B------:R-:W2:Y:S03]  /*7260*/  LDC R152, c[0x0][0x230] ;  /* 0x00008c00ff987b82 */ /* 0x000ea60000000800 */
[----:B------:R-:W0:Y:S05]  /*7270*/  LDGDEPBAR ;  /* 0x00000000000079af */ /* 0x000e2a0000000000 */
[----:B------:R-:W-:Y:S01]  /*7280*/  BAR.SYNC.DEFER_BLOCKING 0x0 ;  /* 0x0000000000007b1d */ /* 0x000fe20000010000 */
[----:B------:R-:W-:Y:S01]  /*7290*/  ISETP.GE.U32.AND P6, PT, R2, 0x7fffff7b, PT ;  /* 0x7fffff7b0200780c */ /* 0x000fe20003fc6070 */
[----:B------:R-:W-:Y:S01]  /*72a0*/  IMAD.SHL.U32 R2, R244, 0x40, RZ ;  /* 0x00000040f4027824 */ /* 0x000fe200078e00ff */
[----:B----4-:R-:W-:-:S03]  /*72b0*/  IADD3 R156, R149, -0x47, RZ ;  /* 0xffffffb9959c7810 */ /* 0x010fc60007ffe0ff */
[----:B------:R-:W-:Y:S01]  /*72c0*/  IMAD.WIDE R142, R2, 0x4, R142 ;  /* 0x00000004028e7825 */ /* 0x000fe200078e028e */
[----:B------:R-:W4:Y:S03]  /*72d0*/  LDL.64 R242, [R1+0x230] ;  /* 0x0002300001f27983 */ /* 0x000f260000100a00 */
[----:B-1----:R-:W-:Y:S02]  /*72e0*/  VIADD R244, R148, 0xffffff9f ;  /* 0xffffff9f94f47836 */ /* 0x002fe40000000000 */
[C---:B------:R-:W-:Y:S01]  /*72f0*/  IMAD.WIDE R148, R2.reuse, 0x4, R4 ;  /* 0x0000000402947825 */ /* 0x040fe200078e0204 */
[----:B------:R-:W-:Y:S03]  /*7300*/  STL.64 [R1+0x540], R142 ;  /* 0x0005408e01007387 */ /* 0x000fe60000100a00 */
[C---:B------:R-:W-:Y:S01]  /*7310*/  IMAD.WIDE R166, R2.reuse, 0x4, R166 ;  /* 0x0000000402a67825 */ /* 0x040fe200078e02a6 */
[----:B------:R1:W-:Y:S03]  /*7320*/  STL.64 [R1+0x548], R148 ;  /* 0x0005489401007387 */ /* 0x0003e60000100a00 */
[C---:B------:R-:W-:Y:S01]  /*7330*/  IMAD.WIDE R4, R2.reuse, 0x4, R184 ;  /* 0x0000000402047825 */ /* 0x040fe200078e02b8 */
[----:B------:R3:W-:Y:S04]  /*7340*/  STL.64 [R1+0x2c0], R166 ;  /* 0x0002c0a601007387 */ /* 0x0007e80000100a00 */
[----:B------:R-:W-:Y:S01]  /*7350*/  @!PT LDS RZ, [RZ] ;  /* 0x00000000fffff984 */ /* 0x000fe20000000800 */
[----:B------:R-:W-:Y:S01]  /*7360*/  @!PT LDS RZ, [RZ] ;  /* 0x00000000fffff984 */ /* 0x000fe20000000800 */
[----:B------:R-:W-:Y:S01]  /*7370*/  @!PT LDS RZ, [RZ] ;  /* 0x00000000fffff984 */ /* 0x000fe20000000800 */
[----:B------:R-:W-:Y:S04]  /*7380*/  LDGSTS.E [R246+0x10000], desc[UR16][R142.64], !P0 ;  /* 0x100000008ef67fae */ /* 0x000fe8000c121850 */
[----:B------:R2:W-:Y:S04]  /*7390*/  STL.64 [R1+0x2e8], R4 ;  /* 0x0002e80401007387 */ /* 0x0005e80000100a00 */
[----:B------:R-:W-:Y:S04]  /*73a0*/  LDGSTS.E [R246+0x14000], desc[UR16][R148.64], !P0 ;  /* 0x1400000094f67fae */ /* 0x000fe8000c121850 */
[----:B------:R3:W-:Y:S01]  /*73b0*/  LDGSTS.E [R246+0x10004], desc[UR16][R166.64], !P2 ;  /* 0x10004000a6f67fae */ /* 0x0007e2000d121850 */
[----:B------:R-:W-:-:S03]  /*73c0*/  IMAD.WIDE R150, R2, 0x4, R150 ;  /* 0x0000000402967825 */ /* 0x000fc600078e0296 */
[----:B------:R2:W-:Y:S04]  /*73d0*/  LDGSTS.E [R246+0x14004], desc[UR16][R4.64], !P2 ;  /* 0x1400400004f67fae */ /* 0x0005e8000d121850 */
[----:B-1----:R-:W4:Y:S01]  /*73e0*/  LDL.LU.64 R148, [R1+0x70] ;  /* 0x0000700001947983 */ /* 0x002f220000300a00 */
[----:B------:R-:W-:Y:S01]  /*73f0*/  ISETP.GE.U32.AND P2, PT, R244, 0x7fffff60, PT ;  /* 0x7fffff60f400780c */ /* 0x000fe20003f46070 */
[----:B------:R-:W-:Y:S01]  /*7400*/  IMAD.WIDE R146, R2, 0x4, R146 ;  /* 0x0000000402927825 */ /* 0x000fe200078e0292 */
[----:B------:R-:W1:Y:S01]  /*7410*/  LDC R244, c[0x0][0x230] ;  /* 0x00008c00fff47b82 */ /* 0x000e620000000800 */
[----:B------:R-:W-:Y:S02]  /*7420*/  ISETP.GE.U32.AND P0, PT, R156, 0x7fffff7a, PT ;  /* 0x7fffff7a9c00780c */ /* 0x000fe40003f06070 */
[----:B---3--:R-:W-:-:S04]  /*7430*/  IMAD.WIDE R166, R2, 0x4, R160 ;  /* 0x0000000402a67825 */ /* 0x008fc800078e02a0 */
[----:B------:R-:W-:Y:S01]  /*7440*/  IMAD.WIDE R160, R2, 0x4, R170 ;  /* 0x0000000402a07825 */ /* 0x000fe200078e02aa */
[----:B------:R3:W-:Y:S01]  /*7450*/  STL.64 [R1+0x308], R166 ;  /* 0x000308a601007387 */ /* 0x0007e20000100a00 */
[----:B------:R-:W1:Y:S02]  /*7460*/  LDC R156, c[0x0][0x230] ;  /* 0x00008c00ff9c7b82 */ /* 0x000e640000000800 */
[----:B--2---:R-:W-:Y:S01]  /*7470*/  VIADD R5, R153, 0xffffff9e ;  /* 0xffffff9e99057836 */ /* 0x004fe20000000000 */
[----:B------:R-:W-:Y:S01]  /*7480*/  STL.64 [R1+0x320], R160 ;  /* 0x000320a001007387 */ /* 0x000fe20000100a00 */
[----:B------:R-:W-:-:S03]  /*7490*/  VIADD R4, R152, 0xffffff9d ;  /* 0xffffff9d98047836 */ /* 0x000fc60000000000 */
[----:B------:R-:W2:Y:S01]  /*74a0*/  LDL.LU.64 R152, [R1+0x68] ;  /* 0x0000680001987983 */ /* 0x000ea20000300a00 */
[----:B------:R-:W-:-:S03]  /*74b0*/  IMAD.WIDE R144, R2, 0x4, R144 ;  /* 0x0000000402907825 */ /* 0x000fc600078e0290 */
[----:B------:R3:W-:Y:S04]  /*74c0*/  LDGSTS.E [R246+0x10008], desc[UR16][R166.64], !P1 ;  /* 0x10008000a6f67fae */ /* 0x0007e8000c921850 */
[----:B------:R1:W-:Y:S04]  /*74d0*/  LDGSTS.E [R246+0x14008], desc[UR16][R160.64], !P1 ;  /* 0x14008000a0f67fae */ /* 0x0003e8000c921850 */
[----:B------:R-:W-:Y:S01]  /*74e0*/  LDGSTS.E [R246+0x1000c], desc[UR16][R150.64], !P5 ;  /* 0x1000c00096f67fae */ /* 0x000fe2000e921850 */
[----:B---3--:R-:W-:-:S04]  /*74f0*/  IMAD.WIDE R166, R2, 0x4, R154 ;  /* 0x0000000402a67825 */ /* 0x008fc800078e029a */
[C---:B----4-:R-:W-:Y:S02]  /*7500*/  IMAD.WIDE R142, R2.reuse, 0x4, R242 ;  /* 0x00000004028e7825 */ /* 0x050fe400078e02f2 */
[----:B------:R-:W3:Y:S04]  /*7510*/  LDL.LU.64 R242, [R1+0x60] ;  /* 0x0000600001f27983 */ /* 0x000ee80000300a00 */
[----:B------:R4:W-:Y:S04]  /*7520*/  STL.64 [R1+0x330], R150 ;  /* 0x0003309601007387 */ /* 0x0009e80000100a00 */
[----:B------:R1:W-:Y:S04]  /*7530*/  STL.64 [R1+0x338], R142 ;  /* 0x0003388e01007387 */ /* 0x0003e80000100a00 */
[----:B------:R1:W-:Y:S04]  /*7540*/  LDGSTS.E [R246+0x1400c], desc[UR16][R142.64], !P5 ;  /* 0x1400c0008ef67fae */ /* 0x0003e8000e921850 */
[----:B----4-:R-:W4:Y:S04]  /*7550*/  LDL.LU.64 R150, [R1+0x58] ;  /* 0x0000580001967983 */ /* 0x010f280000300a00 */
[----:B------:R-:W4:Y:S04]  /*7560*/  LDL.LU.64 R170, [R1+0x50] ;  /* 0x0000500001aa7983 */ /* 0x000f280000300a00 */
[----:B------:R2:W-:Y:S01]  /*7570*/  STL.64 [R1+0x408], R146 ;  /* 0x0004089201007387 */ /* 0x0005e20000100a00 */
[----:B-1----:R-:W-:-:S03]  /*7580*/  IMAD.WIDE R160, R2, 0x4, R148 ;  /* 0x0000000402a07825 */ /* 0x002fc600078e0294 */
[----:B------:R1:W-:Y:S01]  /*7590*/  STL.64 [R1+0x478], R144 ;  /* 0x0004789001007387 */ /* 0x0003e20000100a00 */
[----:B------:R-:W-:Y:S01]  /*75a0*/  ISETP.GE.U32.AND P1, PT, R5, 0x7fffff5f, PT ;  /* 0x7fffff5f0500780c */ /* 0x000fe20003f26070 */
[----:B------:R-:W4:Y:S02]  /*75b0*/  LDC R142, c[0x0][0x230] ;  /* 0x00008c00ff8e7b82 */ /* 0x000f240000000800 */
[----:B------:R-:W4:Y:S04]  /*75c0*/  LDL.64 R154, [R1+0x228] ;  /* 0x00022800019a7983 */ /* 0x000f280000100a00 */
[----:B------:R4:W-:Y:S02]  /*75d0*/  LDGSTS.E [R246+0x18000], desc[UR16][R146.64], !P2 ;  /* 0x1800000092f67fae */ /* 0x0009e4000d121850 */
[----:B------:R-:W4:Y:S02]  /*75e0*/  LDC R143, c[0x0][0x230] ;  /* 0x00008c00ff8f7b82 */ /* 0x000f240000000800 */
[----:B------:R1:W-:Y:S04]  /*75f0*/  STL.64 [R1+0x4b0], R166 ;  /* 0x0004b0a601007387 */ /* 0x0003e80000100a00 */
[----:B------:R4:W-:Y:S04]  /*7600*/  LDGSTS.E [R246+0x1c000], desc[UR16][R144.64], !P2 ;  /* 0x1c00000090f67fae */ /* 0x0009e8000d121850 */
[----:B--2---:R-:W2:Y:S04]  /*7610*/  LDL.LU.64 R146, [R1+0x220] ;  /* 0x0002200001927983 */ /* 0x004ea80000300a00 */
[----:B------:R3:W-:Y:S04]  /*7620*/  STL.64 [R1+0x4e0], R160 ;  /* 0x0004e0a001007387 */ /* 0x0007e80000100a00 */
[----:B------:R-:W2:Y:S04]  /*7630*/  LDL.64 R148, [R1+0x218] ;  /* 0x0002180001947983 */ /* 0x000ea80000100a00 */
[----:B-1----:R-:W2:Y:S01]  /*7640*/  LDL.64 R144, [R1+0x210] ;  /* 0x0002100001907983 */ /* 0x002ea20000100a00 */
[----:B------:R-:W-:Y:S01]  /*7650*/  ISETP.GE.U32.AND P5, PT, R4, 0x7fffff5e, PT ;  /* 0x7fffff5e0400780c */ /* 0x000fe20003fa6070 */
[----:B------:R-:W-:-:S02]  /*7660*/  VIADD R4, R157, 0xffffff9c ;  /* 0xffffff9c9d047836 */ /* 0x000fc40000000000 */
[----:B------:R-:W-:Y:S01]  /*7670*/  IMAD.WIDE R152, R2, 0x4, R152 ;  /* 0x0000000402987825 */ /* 0x000fe200078e0298 */
[----:B------:R-:W-:Y:S01]  /*7680*/  LDGSTS.E [R246+0x18004], desc[UR16][R166.64], !P1 ;  /* 0x18004000a6f67fae */ /* 0x000fe2000c921850 */
[----:B------:R-:W-:Y:S01]  /*7690*/  IADD3 R5, R159, -0x48, RZ ;  /* 0xffffffb89f057810 */ /* 0x000fe20007ffe0ff */
[----:B------:R-:W1:Y:S01]  /*76a0*/  LDC R157, c[0x0][0x230] ;  /* 0x00008c00ff9d7b82 */ /* 0x000e620000000800 */
[----:B------:R-:W-:Y:S01]  /*76b0*/  ISETP.GE.U32.AND P2, PT, R4, 0x7fffff5d, PT ;  /* 0x7fffff5d0400780c */ /* 0x000fe20003f46070 */
[----:B------:R-:W2:Y:S01]  /*76c0*/  LDL.LU.64 R184, [R1+0x208] ;  /* 0x0002080001b87983 */ /* 0x000ea20000300a00 */
[----:B------:R-:W-:-:S03]  /*76d0*/  VIADD R4, R158, 0xffffffb6 ;  /* 0xffffffb69e047836 */ /* 0x000fc60000000000 */
[----:B------:R-:W-:Y:S04]  /*76e0*/  LDGSTS.E [R246+0x1c004], desc[UR16][R160.64], !P1 ;  /* 0x1c004000a0f67fae */ /* 0x000fe8000c921850 */
[----:B------:R-:W2:Y:S04]  /*76f0*/  LDL.LU.64 R166, [R1+0x200] ;  /* 0x0002000001a67983 */ /* 0x000ea80000300a00 */
[----:B------:R4:W-:Y:S04]  /*7700*/  STL.64 [R1+0x500], R152 ;  /* 0x0005009801007387 */ /* 0x0009e80000100a00 */
[----:B------:R-:W-:Y:S01]  /*7710*/  LDGSTS.E [R246+0x18008], desc[UR16][R152.64], !P5 ;  /* 0x1800800098f67fae */ /* 0x000fe2000e921850 */
[----:B---3--:R-:W-:-:S05]  /*7720*/  IMAD.WIDE R242, R2, 0x4, R242 ;  /* 0x0000000402f27825 */ /* 0x008fca00078e02f2 */
[----:B------:R3:W-:Y:S04]  /*7730*/  STL.64 [R1+0x520], R242 ;  /* 0x000520f201007387 */ /* 0x0007e80000100a00 */
[----:B------:R-:W2:Y:S04]  /*7740*/  LDL.LU.64 R160, [R1+0x1f8] ;  /* 0x0001f80001a07983 */ /* 0x000ea80000300a00 */
[----:B------:R-:W2:Y:S01]  /*7750*/  LDL.LU.64 R158, [R1+0x1f0] ;  /* 0x0001f000019e7983 */ /* 0x000ea20000300a00 */
[----:B----4-:R-:W-:-:S03]  /*7760*/  IMAD.WIDE R150, R2, 0x4, R150 ;  /* 0x0000000402967825 */ /* 0x010fc600078e0296 */
[----:B------:R-:W4:Y:S01]  /*7770*/  LDL.LU.64 R152, [R1+0x7c8] ;  /* 0x0007c80001987983 */ /* 0x000f220000300a00 */
[----:B------:R-:W-:-:S03]  /*7780*/  IMAD.WIDE R170, R2, 0x4, R170 ;  /* 0x0000000402aa7825 */ /* 0x000fc600078e02aa */
[----:B------:R1:W-:Y:S04]  /*7790*/  STL.64 [R1+0x530], R150 ;  /* 0x0005309601007387 */ /* 0x0003e80000100a00 */
[----:B------:R-:W-:Y:S04]  /*77a0*/  LDGSTS.E [R246+0x1c008], desc[UR16][R242.64], !P5 ;  /* 0x1c008000f2f67fae */ /* 0x000fe8000e921850 */
[----:B------:R-:W-:Y:S04]  /*77b0*/  LDGSTS.E [R246+0x1800c], desc[UR16][R150.64], !P2 ;  /* 0x1800c00096f67fae */ /* 0x000fe8000d121850 */
[----:B------:R2:W-:Y:S04]  /*77c0*/  LDGSTS.E [R246+0x1c00c], desc[UR16][R170.64], !P2 ;  /* 0x1c00c000aaf67fae */ /* 0x0005e8000d121850 */
[----:B---3--:R-:W3:Y:S01]  /*77d0*/  LDL.LU.64 R242, [R1+0x7c0] ;  /* 0x0007c00001f27983 */ /* 0x008ee20000300a00 */
[----:B------:R-:W-:-:S03]  /*77e0*/  IMAD.WIDE R154, R2, 0x4, R154 ;  /* 0x00000004029a7825 */ /* 0x000fc600078e029a */
[----:B------:R2:W-:Y:S04]  /*77f0*/  STL.64 [R1+0x538], R170 ;  /* 0x000538aa01007387 */ /* 0x0005e80000100a00 */
[----:B-1----:R-:W4:Y:S01]  /*7800*/  LDL.LU.64 R150, [R1+0x7b8] ;  /* 0x0007b80001967983 */ /* 0x002f220000300a00 */
[----:B--2---:R-:W-:-:S03]  /*7810*/  IMAD.WIDE R146, R2, 0x4, R146 ;  /* 0x0000000402927825 */ /* 0x004fc600078e0292 */
[----:B------:R-:W2:Y:S01]  /*7820*/  LDL.LU.64 R170, [R1+0x48] ;  /* 0x0000480001aa7983 */ /* 0x000ea20000300a00 */
[----:B------:R-:W-:-:S03]  /*7830*/  IMAD.WIDE R148, R2, 0x4, R148 ;  /* 0x0000000402947825 */ /* 0x000fc600078e0294 */
[----:B------:R1:W-:Y:S01]  /*7840*/  STL.64 [R1+0x250], R154 ;  /* 0x0002509a01007387 */ /* 0x0003e20000100a00 */
[----:B------:R-:W-:-:S03]  /*7850*/  IMAD.WIDE R144, R2, 0x4, R144 ;  /* 0x0000000402907825 */ /* 0x000fc600078e0290 */
[----:B------:R1:W-:Y:S01]  /*7860*/  STL.64 [R1+0x268], R146 ;  /* 0x0002689201007387 */ /* 0x0003e20000100a00 */
[----:B------:R-:W-:Y:S01]  /*7870*/  ISETP.GE.U32.AND P1, PT, R5, 0x7fffff79, PT ;  /* 0x7fffff790500780c */ /* 0x000fe20003f26070 */
[----:B------:R-:W3:Y:S02]  /*7880*/  LDC R246, c[0x0][0x230] ;  /* 0x00008c00fff67b82 */ /* 0x000ee40000000800 */
[----:B------:R-:W-:Y:S04]  /*7890*/  LDGSTS.E [R247+0x10000], desc[UR16][R154.64], !P3 ;  /* 0x100000009af77fae */ /* 0x000fe8000d921850 */
[----:B------:R-:W-:Y:S04]  /*78a0*/  LDGSTS.E [R247+0x14000], desc[UR16][R146.64], !P3 ;  /* 0x1400000092f77fae */ /* 0x000fe8000d921850 */
[----:B------:R-:W-:Y:S04]  /*78b0*/  LDGSTS.E [R247+0x10004], desc[UR16][R148.64], !P6 ;  /* 0x1000400094f77fae */ /* 0x000fe8000f121850 */
[----:B-1----:R-:W4:Y:S04]  /*78c0*/  LDL.LU.64 R154, [R1+0x7b0] ;  /* 0x0007b000019a7983 */ /* 0x002f280000300a00 */
[----:B------:R-:W4:Y:S04]  /*78d0*/  LDL.LU.64 R146, [R1+0x7a8] ;  /* 0x0007a80001927983 */ /* 0x000f280000300a00 */
[----:B------:R1:W-:Y:S04]  /*78e0*/  STL.64 [R1+0x290], R148 ;  /* 0x0002909401007387 */ /* 0x0003e80000100a00 */
[----:B------:R1:W-:Y:S04]  /*78f0*/  STL.64 [R1+0x2b8], R144 ;  /* 0x0002b89001007387 */ /* 0x0003e80000100a00 */
[----:B------:R-:W-:Y:S04]  /*7900*/  LDGSTS.E [R247+0x14004], desc[UR16][R144.64], !P6 ;  /* 0x1400400090f77fae */ /* 0x000fe8000f121850 */
[----:B-1----:R-:W4:Y:S04]  /*7910*/  LDL.LU.64 R148, [R1+0x7a0] ;  /* 0x0007a00001947983 */ /* 0x002f280000300a00 */
[----:B------:R-:W4:Y:S01]  /*7920*/  LDL.LU.64 R144, [R1+0x798] ;  /* 0x0007980001907983 */ /* 0x000f220000300a00 */
[----:B------:R-:W-:Y:S01]  /*7930*/  VIADD R5, R244, 0xffffffb7 ;  /* 0xffffffb7f4057836 */ /* 0x000fe20000000000 */
[----:B------:R-:W-:Y:S01]  /*7940*/  ISETP.GE.U32.AND P2, PT, R4, 0x7fffff77, PT ;  /* 0x7fffff770400780c */ /* 0x000fe20003f46070 */
[----:B------:R-:W-:Y:S01]  /*7950*/  VIADD R4, R156, 0xffffff9b ;  /* 0xffffff9b9c047836 */ /* 0x000fe20000000000 */
[----:B------:R-:W1:Y:S02]  /*7960*/  LDC R244, c[0x0][0x230] ;  /* 0x00008c00fff47b82 */ /* 0x000e640000000800 */
[----:B------:R-:W-:-:S02]  /*7970*/  ISETP.GE.U32.AND P5, PT, R5, 0x7fffff78, PT ;  /* 0x7fffff780500780c */ /* 0x000fc40003fa6070 */
[----:B------:R-:W-:Y:S01]  /*7980*/  IADD3 R5, R142, -0x4b, RZ ;  /* 0xffffffb58e057810 */ /* 0x000fe20007ffe0ff */
[----:B------:R-:W-:-:S03]  /*7990*/  IMAD.WIDE R184, R2, 0x4, R184 ;  /* 0x0000000402b87825 */ /* 0x000fc600078e02b8 */
[----:B------:R-:W-:Y:S01]  /*79a0*/  ISETP.GE.U32.AND P3, PT, R5, 0x7fffff76, PT ;  /* 0x7fffff760500780c */ /* 0x000fe20003f66070 */
[----:B------:R-:W-:Y:S01]  /*79b0*/  IMAD.WIDE R166, R2, 0x4, R166 ;  /* 0x0000000402a67825 */ /* 0x000fe200078e02a6 */
[----:B------:R-:W1:Y:S01]  /*79c0*/  LDC R156, c[0x0][0x230] ;  /* 0x00008c00ff9c7b82 */ /* 0x000e620000000800 */
[----:B------:R-:W-:Y:S01]  /*79d0*/  ISETP.GE.U32.AND P6, PT, R4, 0x7fffff5c, PT ;  /* 0x7fffff5c0400780c */ /* 0x000fe20003fc6070 */
[----:B------:R-:W-:Y:S01]  /*79e0*/  LDGSTS.E [R247+0x10008], desc[UR16][R184.64], !P0 ;  /* 0x10008000b8f77fae */ /* 0x000fe2000c121850 */
[----:B------:R-:W-:-:S03]  /*79f0*/  VIADD R5, R143, 0xffffff9a ;  /* 0xffffff9a8f057836 */ /* 0x000fc60000000000 */
[----:B------:R-:W-:Y:S01]  /*7a00*/  LDGSTS.E [R247+0x14008], desc[UR16][R166.64], !P0 ;  /* 0x14008000a6f77fae */ /* 0x000fe2000c121850 */
[----:B------:R-:W-:Y:S01]  /*7a10*/  VIADD R4, R157, 0xffffff99 ;  /* 0xffffff999d047836 */ /* 0x000fe20000000000 */
[----:B------:R-:W-:Y:S01]  /*7a20*/  ISETP.GE.U32.AND P0, PT, R5, 0x7fffff5b, PT ;  /* 0x7fffff5b0500780c */ /* 0x000fe20003f06070 */
[----:B------:R-:W1:Y:S01]  /*7a30*/  LDC R142, c[0x0][0x230] ;  /* 0x00008c00ff8e7b82 */ /* 0x000e620000000800 */
[----:B------:R-:W-:Y:S04]  /*7a40*/  STL.64 [R1+0x2e0], R184 ;  /* 0x0002e0b801007387 */ /* 0x000fe80000100a00 */
[----:B------:R-:W-:Y:S03]  /*7a50*/  STL.64 [R1+0x300], R166 ;  /* 0x000300a601007387 */ /* 0x000fe60000100a00 */
[----:B------:R-:W1:Y:S01]  /*7a60*/  LDC R143, c[0x0][0x230] ;  /* 0x00008c00ff8f7b82 */ /* 0x000e620000000800 */
[----:B------:R-:W-:-:S04]  /*7a70*/  IMAD.WIDE R160, R2, 0x4, R160 ;  /* 0x0000000402a07825 */ /* 0x000fc800078e02a0 */
[----:B------:R-:W-:Y:S01]  /*7a80*/  IMAD.WIDE R158, R2, 0x4, R158 ;  /* 0x00000004029e7825 */ /* 0x000fe200078e029e */
[----:B------:R2:W-:Y:S04]  /*7a90*/  STL.64 [R1+0x318], R160 ;  /* 0x000318a001007387 */ /* 0x0005e80000100a00 */
[----:B------:R2:W-:Y:S04]  /*7aa0*/  LDGSTS.E [R247+0x1000c], desc[UR16][R160.64], !P1 ;  /* 0x1000c000a0f77fae */ /* 0x0005e8000c921850 */
[----:B------:R-:W-:Y:S01]  /*7ab0*/  LDGSTS.E [R247+0x1400c], desc[UR16][R158.64], !P1 ;  /* 0x1400c0009ef77fae */ /* 0x000fe2000c921850 */
[----:B------:R-:W-:Y:S01]  /*7ac0*/  ISETP.GE.U32.AND P1, PT, R4, 0x7fffff5a, PT ;  /* 0x7fffff5a0400780c */ /* 0x000fe20003f26070 */
[----:B---3--:R-:W-:-:S02]  /*7ad0*/  VIADD R4, R246, 0xffffff98 ;  /* 0xffffff98f6047836 */ /* 0x008fc40000000000 */
[----:B------:R-:W-:Y:S01]  /*7ae0*/  STL.64 [R1+0x328], R158 ;  /* 0x0003289e01007387 */ /* 0x000fe20000100a00 */
[----:B--2---:R-:W-:-:S05]  /*7af0*/  IMAD.WIDE R160, R2, 0x4, R170 ;  /* 0x0000000402a07825 */ /* 0x004fca00078e02aa */
[----:B------:R2:W-:Y:S04]  /*7b00*/  STL.64 [R1+0x388], R160 ;  /* 0x000388a001007387 */ /* 0x0005e80000100a00 */
[----:B------:R2:W-:Y:S02]  /*7b10*/  LDGSTS.E [R247+0x18000], desc[UR16][R160.64], !P6 ;  /* 0x18000000a0f77fae */ /* 0x0005e4000f121850 */
[----:B--2---:R-:W-:-:S04]  /*7b20*/  IMAD.WIDE R160, R2, 0x4, R242 ;  /* 0x0000000402a07825 */ /* 0x004fc800078e02f2 */
[----:B----4-:R-:W-:-:S04]  /*7b30*/  IMAD.WIDE R166, R2, 0x4, R154 ;  /* 0x0000000402a67825 */ /* 0x010fc800078e029a */
[----:B------:R-:W-:-:S04]  /*7b40*/  IMAD.WIDE R146, R2, 0x4, R146 ;  /* 0x0000000402927825 */ /* 0x000fc800078e0292 */
[----:B------:R-:W-:-:S04]  /*7b50*/  IMAD.WIDE R158, R2, 0x4, R148 ;  /* 0x00000004029e7825 */ /* 0x000fc800078e0294 */
[----:B------:R-:W-:-:S05]  /*7b60*/  IMAD.WIDE R144, R2, 0x4, R144 ;  /* 0x0000000402907825 */ /* 0x000fca00078e0290 */
[----:B------:R2:W-:Y:S04]  /*7b70*/  STL.64 [R1+0x400], R144 ;  /* 0x0004009001007387 */ /* 0x0005e80000100a00 */
[----:B------:R-:W3:Y:S04]  /*7b80*/  LDL.LU.64 R170, [R1+0x1d8] ;  /* 0x0001d80001aa7983 */ /* 0x000ee80000300a00 */
[----:B------:R2:W-:Y:S01]  /*7b90*/  LDGSTS.E [R247+0x1c000], desc[UR16][R144.64], !P6 ;  /* 0x1c00000090f77fae */ /* 0x0005e2000f121850 */
[----:B------:R-:W-:-:S03]  /*7ba0*/  ISETP.GE.U32.AND P6, PT, R4, 0x7fffff59, PT ;  /* 0x7fffff590400780c */ /* 0x000fc60003fc6070 */
[----:B------:R4:W-:Y:S04]  /*7bb0*/  STL.64 [R1+0x470], R158 ;  /* 0x0004709e01007387 */ /* 0x0009e80000100a00 */
[----:B------:R-:W3:Y:S04]  /*7bc0*/  LDL.LU.64 R148, [R1+0x1d0] ;  /* 0x0001d00001947983 */ /* 0x000ee80000300a00 */
[----:B------:R4:W-:Y:S01]  /*7bd0*/  LDGSTS.E [R247+0x18004], desc[UR16][R158.64], !P0 ;  /* 0x180040009ef77fae */ /* 0x0009e2000c121850 */
[----:B-1----:R-:W-:Y:S01]  /*7be0*/  IADD3 R5, R244, -0x4c, RZ ;  /* 0xffffffb4f4057810 */ /* 0x002fe20007ffe0ff */
[----:B------:R-:W-:Y:S01]  /*7bf0*/  VIADD R4, R156, 0xffffffb2 ;  /* 0xffffffb29c047836 */ /* 0x000fe20000000000 */
[----:B------:R-:W1:Y:S01]  /*7c00*/  LDC R244, c[0x0][0x230] ;  /* 0x00008c00fff47b82 */ /* 0x000e620000000800 */
[----:B------:R4:W-:Y:S04]  /*7c10*/  STL.64 [R1+0x4a8], R146 ;  /* 0x0004a89201007387 */ /* 0x0009e80000100a00 */
[----:B------:R-:W3:Y:S03]  /*7c20*/  LDL.LU.64 R184, [R1+0x1c8] ;  /* 0x0001c80001b87983 */ /* 0x000ee60000300a00 */
[----:B--2---:R-:W2:Y:S01]  /*7c30*/  LDC R145, c[0x0][0x230] ;  /* 0x00008c00ff917b82 */ /* 0x004ea20000000800 */
[C---:B----4-:R-:W-:Y:S01]  /*7c40*/  IMAD.WIDE R158, R2.reuse, 0x4, R150 ;  /* 0x00000004029e7825 */ /* 0x050fe200078e0296 */
[----:B------:R-:W4:Y:S04]  /*7c50*/  LDL.LU.64 R154, [R1+0x1c0] ;  /* 0x0001c000019a7983 */ /* 0x000f280000300a00 */
[----:B------:R1:W-:Y:S01]  /*7c60*/  STL.64 [R1+0x4d8], R166 ;  /* 0x0004d8a601007387 */ /* 0x0003e20000100a00 */
[C---:B------:R-:W-:Y:S01]  /*7c70*/  IMAD.WIDE R156, R2.reuse, 0x4, R152 ;  /* 0x00000004029c7825 */ /* 0x040fe200078e0298 */
[----:B------:R-:W2:Y:S02]  /*7c80*/  LDC R144, c[0x0][0x230] ;  /* 0x00008c00ff907b82 */ /* 0x000ea40000000800 */
[----:B------:R-:W2:Y:S04]  /*7c90*/  LDL.LU.64 R150, [R1+0x1b0] ;  /* 0x0001b00001967983 */ /* 0x000ea80000300a00 */
[----:B------:R1:W-:Y:S04]  /*7ca0*/  STL.64 [R1+0x4f8], R158 ;  /* 0x0004f89e01007387 */ /* 0x0003e80000100a00 */
[----:B------:R-:W4:Y:S04]  /*7cb0*/  LDL.LU.64 R242, [R1+0x1e8] ;  /* 0x0001e80001f27983 */ /* 0x000f280000300a00 */
[----:B------:R1:W-:Y:S04]  /*7cc0*/  LDGSTS.E [R247+0x1c004], desc[UR16][R146.64], !P0 ;  /* 0x1c00400092f77fae */ /* 0x0003e8000c121850 */
[----:B------:R-:W2:Y:S04]  /*7cd0*/  LDL.LU.64 R152, [R1+0x1b8] ;  /* 0x0001b80001987983 */ /* 0x000ea80000300a00 */
[----:B------:R1:W-:Y:S04]  /*7ce0*/  STL.64 [R1+0x518], R160 ;  /* 0x000518a001007387 */ /* 0x0003e80000100a00 */
[----:B------:R-:W-:Y:S01]  /*7cf0*/  LDGSTS.E [R247+0x18008], desc[UR16][R166.64], !P1 ;  /* 0x18008000a6f77fae */ /* 0x000fe2000c921850 */
[----:B-1----:R-:W1:Y:S03]  /*7d00*/  LDC R147, c[0x0][0x230] ;  /* 0x00008c00ff937b82 */ /* 0x002e660000000800 */
[----:B------:R-:W-:Y:S04]  /*7d10*/  LDGSTS.E [R247+0x1c008], desc[UR16][R158.64], !P1 ;  /* 0x1c0080009ef77fae */ /* 0x000fe8000c921850 */
[----:B------:R-:W-:Y:S01]  /*7d20*/  LDGSTS.E [R247+0x1800c], desc[UR16][R160.64], !P6 ;  /* 0x1800c000a0f77fae */ /* 0x000fe2000f121850 */
[C---:B------:R-:W-:Y:S01]  /*7d30*/  IMAD.WIDE R162, R2.reuse, 0x4, R162 ;  /* 0x0000000402a27825 */ /* 0x040fe200078e02a2 */
[----:B------:R-:W1:Y:S02]  /*7d40*/  LDC R146, c[0x0][0x230] ;  /* 0x00008c00ff927b82 */ /* 0x000e640000000800 */
[----:B------:R-:W2:Y:S04]  /*7d50*/  LDL.LU.64 R166, [R1+0x790] ;  /* 0x0007900001a67983 */ /* 0x000ea80000300a00 */
[----:B------:R-:W2:Y:S04]  /*7d60*/  LDL.LU.64 R158, [R1+0x788] ;  /* 0x00078800019e7983 */ /* 0x000ea80000300a00 */
[----:B------:R1:W-:Y:S04]  /*7d70*/  STL.64 [R1+0x528], R156 ;  /* 0x0005289c01007387 */ /* 0x0003e80000100a00 */
[----:B------:R-:W2:Y:S04]  /*7d80*/  LDL.LU.64 R160, [R1+0x780] ;  /* 0x0007800001a07983 */ /* 0x000ea80000300a00 */
[----:B------:R4:W-:Y:S04]  /*7d90*/  LDGSTS.E [R247+0x1c00c], desc[UR16][R156.64], !P6 ;  /* 0x1c00c0009cf77fae */ /* 0x0009e8000f121850 */
[----:B-1----:R-:W2:Y:S04]  /*7da0*/  LDL.LU.64 R156, [R1+0x778] ;  /* 0x00077800019c7983 */ /* 0x002ea80000300a00 */
[----:B------:R-:W2:Y:S01]  /*7db0*/  LDL.LU.64 R246, [R1+0x1e0] ;  /* 0x0001e00001f67983 */ /* 0x000ea20000300a00 */
[----:B---3--:R-:W-:-:S05]  /*7dc0*/  IMAD.WIDE R170, R2, 0x4, R170 ;  /* 0x0000000402aa7825 */ /* 0x008fca00078e02aa */
[----:B------:R1:W-:Y:S01]  /*7dd0*/  STL.64 [R1+0x260], R170 ;  /* 0x000260aa01007387 */ /* 0x0003e20000100a00 */
[----:B------:R-:W-:-:S05]  /*7de0*/  IMAD.WIDE R148, R2, 0x4, R148 ;  /* 0x0000000402947825 */ /* 0x000fca00078e0294 */
[----:B------:R3:W-:Y:S01]  /*7df0*/  STL.64 [R1+0x288], R148 ;  /* 0x0002889401007387 */ /* 0x0007e20000100a00 */
[----:B----4-:R-:W-:-:S05]  /*7e00*/  IMAD.WIDE R242, R2, 0x4, R242 ;  /* 0x0000000402f27825 */ /* 0x010fca00078e02f2 */
[----:B------:R-:W-:Y:S01]  /*7e10*/  LDGSTS.E [R248+0x10000], desc[UR16][R242.64], !P5 ;  /* 0x10000000f2f87fae */ /* 0x000fe2000e921850 */
[----:B--2---:R-:W-:-:S05]  /*7e20*/  IMAD.WIDE R246, R2, 0x4, R246 ;  /* 0x0000000402f67825 */ /* 0x004fca00078e02f6 */
[----:B------:R-:W-:Y:S04]  /*7e30*/  LDGSTS.E [R248+0x14000], desc[UR16][R246.64], !P5 ;  /* 0x14000000f6f87fae */ /* 0x000fe8000e921850 */
[----:B------:R-:W-:Y:S01]  /*7e40*/  LDGSTS.E [R248+0x10004], desc[UR16][R170.64], !P2 ;  /* 0x10004000aaf87fae */ /* 0x000fe2000d121850 */
[----:B------:R-:W-:-:S03]  /*7e50*/  ISETP.GE.U32.AND P0, PT, R5, 0x7fffff75, PT ;  /* 0x7fffff750500780c */ /* 0x000fc60003f06070 */
[----:B-1----:R-:W2:Y:S01]  /*7e60*/  LDL.LU.64 R170, [R1+0x770] ;  /* 0x0007700001aa7983 */ /* 0x002ea20000300a00 */
[----:B------:R-:W-:Y:S01]  /*7e70*/  VIADD R5, R142, 0xffffffb3 ;  /* 0xffffffb38e057836 */ /* 0x000fe20000000000 */
[----:B------:R-:W-:Y:S01]  /*7e80*/  ISETP.GE.U32.AND P6, PT, R4, 0x7fffff73, PT ;  /* 0x7fffff730400780c */ /* 0x000fe20003fc6070 */
[----:B------:R-:W-:Y:S01]  /*7e90*/  IMAD.WIDE R184, R2, 0x4, R184 ;  /* 0x0000000402b87825 */ /* 0x000fe200078e02b8 */
[----:B------:R3:W-:Y:S01]  /*7ea0*/  LDGSTS.E [R248+0x14004], desc[UR16][R148.64], !P2 ;  /* 0x1400400094f87fae */ /* 0x0007e2000d121850 */
[----:B------:R-:W1:Y:S01]  /*7eb0*/  LDC R142, c[0x0][0x230] ;  /* 0x00008c00ff8e7b82 */ /* 0x000e620000000800 */
[----:B------:R-:W-:Y:S02]  /*7ec0*/  ISETP.GE.U32.AND P1, PT, R5, 0x7fffff74, PT ;  /* 0x7fffff740500780c */ /* 0x000fe40003f26070 */
[----:B------:R-:W-:Y:S01]  /*7ed0*/  IADD3 R5, R143, -0x4f, RZ ;  /* 0xffffffb18f057810 */ /* 0x000fe20007ffe0ff */
[----:B------:R-:W-:Y:S01]  /*7ee0*/  VIADD R4, R244, 0xffffff97 ;  /* 0xffffff97f4047836 */ /* 0x000fe20000000000 */
[----:B------:R-:W-:Y:S01]  /*7ef0*/  LDGSTS.E [R248+0x10008], desc[UR16][R184.64], !P3 ;  /* 0x10008000b8f87fae */ /* 0x000fe2000d921850 */
[----:B------:R-:W-:Y:S01]  /*7f00*/  IMAD.WIDE R154, R2, 0x4, R154 ;  /* 0x00000004029a7825 */ /* 0x000fe200078e029a */
[----:B------:R-:W-:Y:S01]  /*7f10*/  ISETP.GE.U32.AND P5, PT, R5, 0x7fffff72, PT ;  /* 0x7fffff720500780c */ /* 0x000fe20003fa6070 */
[----:B------:R-:W4:Y:S02]  /*7f20*/  LDC R143, c[0x0][0x230] ;  /* 0x00008c00ff8f7b82 */ /* 0x000f240000000800 */
[----:B------:R-:W-:Y:S01]  /*7f30*/  VIADD R5, R145, 0xffffff96 ;  /* 0xffffff9691057836 */ /* 0x000fe20000000000 */
[----:B------:R-:W-:Y:S01]  /*7f40*/  ISETP.GE.U32.AND P2, PT, R4, 0x7fffff58, PT ;  /* 0x7fffff580400780c */ /* 0x000fe20003f46070 */
[C---:B------:R-:W-:Y:S01]  /*7f50*/  IMAD.WIDE R152, R2.reuse, 0x4, R152 ;  /* 0x0000000402987825 */ /* 0x040fe200078e0298 */
[----:B------:R3:W-:Y:S02]  /*7f60*/  LDGSTS.E [R248+0x14008], desc[UR16][R154.64], !P3 ;  /* 0x140080009af87fae */ /* 0x0007e4000d921850 */
[----:B------:R-:W-:Y:S01]  /*7f70*/  ISETP.GE.U32.AND P3, PT, R5, 0x7fffff57, PT ;  /* 0x7fffff570500780c */ /* 0x000fe20003f66070 */
[C---:B------:R-:W-:Y:S01]  /*7f80*/  IMAD.WIDE R150, R2.reuse, 0x4, R150 ;  /* 0x0000000402967825 */ /* 0x040fe200078e0296 */
[----:B------:R-:W-:Y:S01]  /*7f90*/  STL.64 [R1+0x2b0], R184 ;  /* 0x0002b0b801007387 */ /* 0x000fe20000100a00 */
[----:B---3--:R-:W3:Y:S03]  /*7fa0*/  LDC R149, c[0x0][0x230] ;  /* 0x00008c00ff957b82 */ /* 0x008ee60000000800 */
[----:B------:R1:W-:Y:S04]  /*7fb0*/  STL.64 [R1+0x2d8], R154 ;  /* 0x0002d89a01007387 */ /* 0x0003e80000100a00 */
[----:B------:R1:W-:Y:S01]  /*7fc0*/  STL.64 [R1+0x2f8], R152 ;  /* 0x0002f89801007387 */ /* 0x0003e20000100a00 */
[----:B------:R-:W4:Y:S03]  /*7fd0*/  LDC R148, c[0x0][0x230] ;  /* 0x00008c00ff947b82 */ /* 0x000f260000000800 */
[----:B------:R1:W-:Y:S02]  /*7fe0*/  LDGSTS.E [R248+0x1000c], desc[UR16][R152.64], !P0 ;  /* 0x1000c00098f87fae */ /* 0x0003e4000c121850 */
[----:B-1----:R-:W-:-:S02]  /*7ff0*/  IMAD.WIDE R154, R2, 0x4, R156 ;  /* 0x00000004029a7825 */ /* 0x002fc400078e029c */
[----:B------:R1:W-:Y:S01]  /*8000*/  STL.64 [R1+0x310], R150 ;  /* 0x0003109601007387 */ /* 0x0003e20000100a00 */
[----:B------:R-:W4:Y:S03]  /*8010*/  LDC R145, c[0x0][0x230] ;  /* 0x00008c00ff917b82 */ /* 0x000f260000000800 */
[----:B------:R1:W-:Y:S01]  /*8020*/  LDGSTS.E [R248+0x1400c], desc[UR16][R150.64], !P0 ;  /* 0x1400c00096f87fae */ /* 0x0003e2000c121850 */
[----:B------:R-:W-:-:S04]  /*8030*/  IMAD.WIDE R152, R2, 0x4, R160 ;  /* 0x0000000402987825 */ /* 0x000fc800078e02a0 */
[----:B------:R-:W-:Y:S02]  /*8040*/  VIADD R4, R147, 0xffffff95 ;  /* 0xffffff9593047836 */ /* 0x000fe40000000000 */
[----:B------:R-:W-:-:S04]  /*8050*/  IMAD.WIDE R184, R2, 0x4, R166 ;  /* 0x0000000402b87825 */ /* 0x000fc800078e02a6 */
[----:B--2---:R-:W-:Y:S01]  /*8060*/  IMAD.WIDE R170, R2, 0x4, R170 ;  /* 0x0000000402aa7825 */ /* 0x004fe200078e02aa */
[----:B------:R-:W-:Y:S01]  /*8070*/  IADD3 R5, R142, -0x50, RZ ;  /* 0xffffffb08e057810 */ /* 0x000fe20007ffe0ff */
[----:B------:R-:W2:Y:S02]  /*8080*/  LDC R147, c[0x0][0x230] ;  /* 0x00008c00ff937b82 */ /* 0x000ea40000000800 */
[----:B-1----:R-:W-:Y:S01]  /*8090*/  IMAD.WIDE R150, R2, 0x4, R158 ;  /* 0x0000000402967825 */ /* 0x002fe200078e029e */
[----:B------:R1:W-:Y:S04]  /*80a0*/  STL.64 [R1+0x368], R170 ;  /* 0x000368aa01007387 */ /* 0x0003e80000100a00 */
[----:B------:R-:W2:Y:S01]  /*80b0*/  LDL.LU.64 R160, [R1+0x1a8] ;  /* 0x0001a80001a07983 */ /* 0x000ea20000300a00 */
[----:B------:R-:W-:Y:S01]  /*80c0*/  ISETP.GE.U32.AND P0, PT, R4, 0x7fffff56, PT ;  /* 0x7fffff560400780c */ /* 0x000fe20003f06070 */
[----:B------:R-:W-:Y:S01]  /*80d0*/  IMAD.WIDE R240, R2, 0x4, R240 ;  /* 0x0000000402f07825 */ /* 0x000fe200078e02f0 */
[----:B------:R-:W2:Y:S01]  /*80e0*/  LDC R142, c[0x0][0x230] ;  /* 0x00008c00ff8e7b82 */ /* 0x000ea20000000800 */
[----:B------:R3:W-:Y:S04]  /*80f0*/  STL.64 [R1+0x380], R154 ;  /* 0x0003809a01007387 */ /* 0x0007e80000100a00 */
[----:B------:R-:W2:Y:S04]  /*8100*/  LDL.LU.64 R158, [R1+0x1a0] ;  /* 0x0001a000019e7983 */ /* 0x000ea80000300a00 */
[----:B------:R4:W-:Y:S04]  /*8110*/  STL.64 [R1+0x3f0], R152 ;  /* 0x0003f09801007387 */ /* 0x0009e80000100a00 */
[----:B------:R-:W2:Y:S04]  /*8120*/  LDL.LU.64 R156, [R1+0x198] ;  /* 0x00019800019c7983 */ /* 0x000ea80000300a00 */
[----:B------:R-:W-:Y:S04]  /*8130*/  LDGSTS.E [R248+0x18000], desc[UR16][R170.64], !P2 ;  /* 0x18000000aaf87fae */ /* 0x000fe8000d121850 */
[----:B------:R4:W-:Y:S04]  /*8140*/  STL.64 [R1+0x468], R150 ;  /* 0x0004689601007387 */ /* 0x0009e80000100a00 */
[----:B------:R2:W-:Y:S04]  /*8150*/  LDGSTS.E [R248+0x1c000], desc[UR16][R154.64], !P2 ;  /* 0x1c0000009af87fae */ /* 0x0005e8000d121850 */
[----:B-1----:R-:W2:Y:S04]  /*8160*/  LDL.LU.64 R170, [R1+0x188] ;  /* 0x0001880001aa7983 */ /* 0x002ea80000300a00 */
[----:B------:R-:W-:Y:S04]  /*8170*/  LDGSTS.E [R248+0x18004], desc[UR16][R152.64], !P3 ;  /* 0x1800400098f87fae */ /* 0x000fe8000d921850 */
[----:B---3--:R-:W3:Y:S04]  /*8180*/  LDL.LU.64 R154, [R1+0x180] ;  /* 0x00018000019a7983 */ /* 0x008ee80000300a00 */
[----:B------:R-:W-:Y:S04]  /*8190*/  LDGSTS.E [R248+0x1c004], desc[UR16][R150.64], !P3 ;  /* 0x1c00400096f87fae */ /* 0x000fe8000d921850 */
[----:B----4-:R-:W4:Y:S04]  /*81a0*/  LDL.LU.64 R152, [R1+0x178] ;  /* 0x0001780001987983 */ /* 0x010f280000300a00 */
[----:B------:R-:W-:Y:S04]  /*81b0*/  LDGSTS.E [R248+0x18008], desc[UR16][R184.64], !P0 ;  /* 0x18008000b8f87fae */ /* 0x000fe8000c121850 */
[----:B------:R-:W4:Y:S04]  /*81c0*/  LDL.LU.64 R150, [R1+0x170] ;  /* 0x0001700001967983 */ /* 0x000f280000300a00 */
[----:B------:R-:W4:Y:S04]  /*81d0*/  LDL.LU.64 R166, [R1+0x190] ;  /* 0x0001900001a67983 */ /* 0x000f280000300a00 */
[----:B------:R1:W-:Y:S04]  /*81e0*/  STL.64 [R1+0x4a0], R184 ;  /* 0x0004a0b801007387 */ /* 0x0003e80000100a00 */
[----:B------:R-:W-:Y:S01]  /*81f0*/  STL.64 [R1+0x4d0], R162 ;  /* 0x0004d0a201007387 */ /* 0x000fe20000100a00 */
[----:B------:R-:W-:-:S02]  /*8200*/  VIADD R4, R146, 0xffffff94 ;  /* 0xffffff9492047836 */ /* 0x000fc40000000000 */
[----:B------:R-:W-:Y:S01]  /*8210*/  IMAD.WIDE R164, R2, 0x4, R164 ;  /* 0x0000000402a47825 */ /* 0x000fe200078e02a4 */
[----:B------:R-:W-:Y:S01]  /*8220*/  LDGSTS.E [R248+0x1c008], desc[UR16][R162.64], !P0 ;  /* 0x1c008000a2f87fae */ /* 0x000fe2000c121850 */
[----:B------:R-:W-:Y:S01]  /*8230*/  ISETP.GE.U32.AND P3, PT, R5, 0x7fffff71, PT ;  /* 0x7fffff710500780c */ /* 0x000fe20003f66070 */
[----:B------:R-:W4:Y:S02]  /*8240*/  LDC R146, c[0x0][0x230] ;  /* 0x00008c00ff927b82 */ /* 0x000f240000000800 */
[----:B-1----:R-:W4:Y:S01]  /*8250*/  LDL.LU.64 R184, [R1+0x768] ;  /* 0x0007680001b87983 */ /* 0x002f220000300a00 */
[----:B------:R-:W-:Y:S01]  /*8260*/  ISETP.GE.U32.AND P2, PT, R4, 0x7fffff55, PT ;  /* 0x7fffff550400780c */ /* 0x000fe20003f46070 */
[----:B------:R-:W-:Y:S02]  /*8270*/  VIADD R4, R149, 0xffffffae ;  /* 0xffffffae95047836 */ /* 0x000fe40000000000 */
[----:B------:R-:W-:Y:S01]  /*8280*/  VIADD R5, R144, 0xffffffaf ;  /* 0xffffffaf90057836 */ /* 0x000fe20000000000 */
[----:B------:R-:W-:Y:S01]  /*8290*/  STL.64 [R1+0x4f0], R240 ;  /* 0x0004f0f001007387 */ /* 0x000fe20000100a00 */
[----:B------:R-:W1:Y:S03]  /*82a0*/  LDC R144, c[0x0][0x230] ;  /* 0x00008c00ff907b82 */ /* 0x000e660000000800 */
[----:B------:R-:W-:Y:S05]  /*82b0*/  STL.64 [R1+0x510], R164 ;  /* 0x000510a401007387 */ /* 0x000fea0000100a00 */
[----:B------:R-:W-:Y:S04]  /*82c0*/  LDGSTS.E [R248+0x1800c], desc[UR16][R240.64], !P2 ;  /* 0x1800c000f0f87fae */ /* 0x000fe8000d121850 */
[----:B------:R-:W-:Y:S01]  /*82d0*/  LDGSTS.E [R248+0x1c00c], desc[UR16][R164.64], !P2 ;  /* 0x1c00c000a4f87fae */ /* 0x000fe2000d121850 */
[----:B------:R-:W-:Y:S01]  /*82e0*/  ISETP.GE.U32.AND P2, PT, R4, 0x7fffff6f, PT ;  /* 0x7fffff6f0400780c */ /* 0x000fe20003f46070 */
[----:B------:R-:W-:Y:S01]  /*82f0*/  VIADD R4, R148, 0xffffff93 ;  /* 0xffffff9394047836 */ /* 0x000fe20000000000 */
[----:B------:R-:W-:-:S02]  /*8300*/  ISETP.GE.U32.AND P0, PT, R5, 0x7fffff70, PT ;  /* 0x7fffff700500780c */ /* 0x000fc40003f06070 */
[----:B------:R-:W-:Y:S02]  /*8310*/  IADD3 R5, R145, -0x53, RZ ;  /* 0xffffffad91057810 */ /* 0x000fe40007ffe0ff */
[----:B------:R-:W1:Y:S01]  /*8320*/  LDC R145, c[0x0][0x230] ;  /* 0x00008c00ff917b82 */ /* 0x000e620000000800 */
[----:B--2---:R-:W-:-:S04]  /*8330*/  IMAD.WIDE R160, R2, 0x4, R160 ;  /* 0x0000000402a07825 */ /* 0x004fc800078e02a0 */
[C---:B------:R-:W-:Y:S01]  /*8340*/  IMAD.WIDE R158, R2.reuse, 0x4, R158 ;  /* 0x00000004029e7825 */ /* 0x040fe200078e029e */
[----:B------:R-:W-:Y:S04]  /*8350*/  STL.64 [R1+0x1a8], R160 ;  /* 0x0001a8a001007387 */ /* 0x000fe80000100a00 */
[----:B------:R-:W-:Y:S01]  /*8360*/  LDGSTS.E [R249+0x10000], desc[UR16][R160.64], !P1 ;  /* 0x10000000a0f97fae */ /* 0x000fe2000c921850 */
[----:B------:R-:W-:-:S03]  /*8370*/  IMAD.WIDE R156, R2, 0x4, R156 ;  /* 0x00000004029c7825 */ /* 0x000fc600078e029c */
[----:B------:R-:W-:Y:S04]  /*8380*/  STL.64 [R1+0x1b8], R158 ;  /* 0x0001b89e01007387 */ /* 0x000fe80000100a00 */
[----:B------:R-:W-:Y:S04]  /*8390*/  LDGSTS.E [R249+0x14000], desc[UR16][R158.64], !P1 ;  /* 0x140000009ef97fae */ /* 0x000fe8000c921850 */
[----:B------:R2:W-:Y:S04]  /*83a0*/  STL.64 [R1+0x1c8], R156 ;  /* 0x0001c89c01007387 */ /* 0x0005e80000100a00 */
[----:B------:R2:W-:Y:S01]  /*83b0*/  LDGSTS.E [R249+0x10004], desc[UR16][R156.64], !P6 ;  /* 0x100040009cf97fae */ /* 0x0005e2000f121850 */
[----:B------:R-:W-:Y:S01]  /*83c0*/  ISETP.GE.U32.AND P1, PT, R5, 0x7fffff6e, PT ;  /* 0x7fffff6e0500780c */ /* 0x000fe20003f26070 */
[----:B------:R-:W-:-:S02]  /*83d0*/  VIADD R5, R143, 0xffffff92 ;  /* 0xffffff928f057836 */ /* 0x000fc40000000000 */
[----:B---3--:R-:W-:-:S04]  /*83e0*/  IMAD.WIDE R154, R2, 0x4, R154 ;  /* 0x00000004029a7825 */ /* 0x008fc800078e029a */
[----:B--2---:R-:W-:-:S04]  /*83f0*/  IMAD.WIDE R156, R2, 0x4, R170 ;  /* 0x00000004029c7825 */ /* 0x004fc800078e02aa */
[----:B----4-:R-:W-:-:S04]  /*8400*/  IMAD.WIDE R152, R2, 0x4, R152 ;  /* 0x0000000402987825 */ /* 0x010fc800078e0298 */
[----:B------:R-:W-:-:S05]  /*8410*/  IMAD.WIDE R148, R2, 0x4, R166 ;  /* 0x0000000402947825 */ /* 0x000fca00078e02a6 */
[----:B------:R2:W-:Y:S01]  /*8420*/  LDGSTS.E [R249+0x14004], desc[UR16][R148.64], !P6 ;  /* 0x1400400094f97fae */ /* 0x0005e2000f121850 */
[----:B------:R-:W-:Y:S01]  /*8430*/  ISETP.GE.U32.AND P6, PT, R4, 0x7fffff54, PT ;  /* 0x7fffff540400780c */ /* 0x000fe20003fc6070 */
[C---:B------:R-:W-:Y:S02]  /*8440*/  IMAD.WIDE R150, R2.reuse, 0x4, R150 ;  /* 0x0000000402967825 */ /* 0x040fe400078e0296 */
[----:B------:R2:W-:Y:S04]  /*8450*/  STL.64 [R1+0x258], R148 ;  /* 0x0002589401007387 */ /* 0x0005e80000100a00 */
[----:B------:R3:W-:Y:S04]  /*8460*/  STL.64 [R1+0x280], R156 ;  /* 0x0002809c01007387 */ /* 0x0007e80000100a00 */
[----:B------:R3:W-:Y:S04]  /*8470*/  LDGSTS.E [R249+0x10008], desc[UR16][R156.64], !P5 ;  /* 0x100080009cf97fae */ /* 0x0007e8000e921850 */
[----:B------:R4:W-:Y:S01]  /*8480*/  STL.64 [R1+0x2a8], R154 ;  /* 0x0002a89a01007387 */ /* 0x0009e20000100a00 */
[----:B--2---:R-:W2:Y:S03]  /*8490*/  LDC R149, c[0x0][0x230] ;  /* 0x00008c00ff957b82 */ /* 0x004ea60000000800 */
[----:B------:R4:W-:Y:S01]  /*84a0*/  LDGSTS.E [R249+0x14008], desc[UR16][R154.64], !P5 ;  /* 0x140080009af97fae */ /* 0x0009e2000e921850 */
[----:B---3--:R-:W-:-:S03]  /*84b0*/  IMAD.WIDE R156, R2, 0x4, R184 ;  /* 0x00000004029c7825 */ /* 0x008fc600078e02b8 */
[----:B------:R3:W-:Y:S01]  /*84c0*/  STL.64 [R1+0x2d0], R152 ;  /* 0x0002d09801007387 */ /* 0x0007e20000100a00 */
[----:B------:R-:W-:Y:S01]  /*84d0*/  ISETP.GE.U32.AND P5, PT, R5, 0x7fffff53, PT ;  /* 0x7fffff530500780c */ /* 0x000fe20003fa6070 */
[----:B------:R-:W2:Y:S02]  /*84e0*/  LDC R148, c[0x0][0x230] ;  /* 0x00008c00ff947b82 */ /* 0x000ea40000000800 */
[----:B------:R1:W-:Y:S01]  /*84f0*/  STL.64 [R1+0x2f0], R150 ;  /* 0x0002f09601007387 */ /* 0x0003e20000100a00 */
[----:B----4-:R-:W-:-:S03]  /*8500*/  IMAD.WIDE R154, R2, 0x4, R168 ;  /* 0x00000004029a7825 */ /* 0x010fc600078e02a8 */
[----:B------:R3:W-:Y:S04]  /*8510*/  LDGSTS.E [R249+0x1000c], desc[UR16][R152.64], !P3 ;  /* 0x1000c00098f97fae */ /* 0x0007e8000d921850 */
[----:B------:R1:W-:Y:S04]  /*8520*/  LDGSTS.E [R249+0x1400c], desc[UR16][R150.64], !P3 ;  /* 0x1400c00096f97fae */ /* 0x0003e8000d921850 */
[----:B------:R-:W4:Y:S01]  /*8530*/  LDL.LU.64 R166, [R1+0x168] ;  /* 0x0001680001a67983 */ /* 0x000f220000300a00 */
[----:B---3--:R-:W-:-:S03]  /*8540*/  IMAD.WIDE R152, R2, 0x4, R174 ;  /* 0x0000000402987825 */ /* 0x008fc600078e02ae */
[----:B------:R-:W3:Y:S01]  /*8550*/  LDL.LU.64 R160, [R1+0x160] ;  /* 0x0001600001a07983 */ /* 0x000ee20000300a00 */
[----:B-1----:R-:W-:-:S03]  /*8560*/  IMAD.WIDE R150, R2, 0x4, R172 ;  /* 0x0000000402967825 */ /* 0x002fc600078e02ac */
[----:B------:R1:W-:Y:S04]  /*8570*/  STL.64 [R1+0x340], R156 ;  /* 0x0003409c01007387 */ /* 0x0003e80000100a00 */
[----:B------:R2:W-:Y:S04]  /*8580*/  STL.64 [R1+0x348], R154 ;  /* 0x0003489a01007387 */ /* 0x0005e80000100a00 */
[----:B------:R-:W3:Y:S04]  /*8590*/  LDL.LU.64 R158, [R1+0x158] ;  /* 0x00015800019e7983 */ /* 0x000ee80000300a00 */
[----:B------:R2:W-:Y:S04]  /*85a0*/  STL.64 [R1+0x378], R152 ;  /* 0x0003789801007387 */ /* 0x0005e80000100a00 */
[----:B------:R-:W-:Y:S04]  /*85b0*/  LDGSTS.E [R249+0x18000], desc[UR16][R156.64], !P6 ;  /* 0x180000009cf97fae */ /* 0x000fe8000f121850 */
[----:B------:R2:W-:Y:S04]  /*85c0*/  STL.64 [R1+0x3c8], R150 ;  /* 0x0003c89601007387 */ /* 0x0005e80000100a00 */
[----:B------:R-:W-:Y:S04]  /*85d0*/  LDGSTS.E [R249+0x1c000], desc[UR16][R154.64], !P6 ;  /* 0x1c0000009af97fae */ /* 0x000fe8000f121850 */
[----:B-1----:R-:W3:Y:S04]  /*85e0*/  LDL.LU.64 R156, [R1+0x150] ;  /* 0x00015000019c7983 */ /* 0x002ee80000300a00 */
[----:B------:R-:W-:Y:S04]  /*85f0*/  LDGSTS.E [R249+0x18004], desc[UR16][R152.64], !P5 ;  /* 0x1800400098f97fae */ /* 0x000fe8000e921850 */
[----:B--2---:R-:W2:Y:S04]  /*8600*/  LDL.LU.64 R154, [R1+0x148] ;  /* 0x00014800019a7983 */ /* 0x004ea80000300a00 */
[----:B------:R-:W-:Y:S04]  /*8610*/  LDGSTS.E [R249+0x1c004], desc[UR16][R150.64], !P5 ;  /* 0x1c00400096f97fae */ /* 0x000fe8000e921850 */
[----:B------:R-:W2:Y:S04]  /*8620*/  LDL.LU.64 R152, [R1+0x140] ;  /* 0x0001400001987983 */ /* 0x000ea80000300a00 */
[----:B------:R-:W2:Y:S04]  /*8630*/  LDL.LU.64 R150, [R1+0x138] ;  /* 0x0001380001967983 */ /* 0x000ea80000300a00 */
[----:B------:R-:W2:Y:S01]  /*8640*/  LDL.LU.64 R170, [R1+0x130] ;  /* 0x0001300001aa7983 */ /* 0x000ea20000300a00 */
[----:B------:R-:W-:-:S02]  /*8650*/  VIADD R4, R147, 0xffffff91 ;  /* 0xffffff9193047836 */ /* 0x000fc40000000000 */
[----:B------:R-:W1:Y:S03]  /*8660*/  LDC R147, c[0x0][0x230] ;  /* 0x00008c00ff937b82 */ /* 0x000e660000000800 */
[----:B------:R-:W-:Y:S01]  /*8670*/  ISETP.GE.U32.AND P3, PT, R4, 0x7fffff52, PT ;  /* 0x7fffff520400780c */ /* 0x000fe20003f66070 */
[----:B------:R-:W-:-:S04]  /*8680*/  VIADD R4, R144, 0xffffff90 ;  /* 0xffffff9090047836 */ /* 0x000fc80000000000 */
[----:B------:R-:W3:Y:S01]  /*8690*/  LDC R144, c[0x0][0x230] ;  /* 0x00008c00ff907b82 */ /* 0x000ee20000000800 */
[----:B------:R-:W-:Y:S01]  /*86a0*/  ISETP.GE.U32.AND P6, PT, R4, 0x7fffff51, PT ;  /* 0x7fffff510400780c */ /* 0x000fe20003fc6070 */
[----:B------:R-:W-:Y:S01]  /*86b0*/  IMAD.WIDE R168, R2, 0x4, R180 ;  /* 0x0000000402a87825 */ /* 0x000fe200078e02b4 */
[----:B------:R-:W-:-:S03]  /*86c0*/  IADD3 R5, R142, -0x54, RZ ;  /* 0xffffffac8e057810 */ /* 0x000fc60007ffe0ff */
[C---:B------:R-:W-:Y:S01]  /*86d0*/  IMAD.WIDE R164, R2.reuse, 0x4, R176 ;  /* 0x0000000402a47825 */ /* 0x040fe200078e02b0 */
[----:B------:R-:W-:Y:S03]  /*86e0*/  STL.64 [R1+0x460], R168 ;  /* 0x000460a801007387 */ /* 0x000fe60000100a00 */
[C---:B------:R-:W-:Y:S01]  /*86f0*/  IMAD.WIDE R162, R2.reuse, 0x4, R238 ;  /* 0x0000000402a27825 */ /* 0x040fe200078e02ee */
[----:B------:R-:W-:Y:S03]  /*8700*/  LDGSTS.E [R249+0x18008], desc[UR16][R168.64], !P3 ;  /* 0x18008000a8f97fae */ /* 0x000fe6000d921850 */
[----:B------:R-:W-:Y:S01]  /*8710*/  IMAD.WIDE R142, R2, 0x4, R178 ;  /* 0x00000004028e7825 */ /* 0x000fe200078e02b2 */
[----:B------:R-:W-:Y:S01]  /*8720*/  STL.64 [R1+0x498], R164 ;  /* 0x000498a401007387 */ /* 0x000fe20000100a00 */
[----:B------:R-:W-:-:S02]  /*8730*/  ISETP.GE.U32.AND P5, PT, R5, 0x7fffff6d, PT ;  /* 0x7fffff6d0500780c */ /* 0x000fc40003fa6070 */
[----:B------:R-:W-:Y:S01]  /*8740*/  VIADD R4, R149, 0xffffffaa ;  /* 0xffffffaa95047836 */ /* 0x000fe20000000000 */
[----:B------:R-:W-:Y:S01]  /*8750*/  LDGSTS.E [R249+0x1c008], desc[UR16][R164.64], !P3 ;  /* 0x1c008000a4f97fae */ /* 0x000fe2000d921850 */
[----:B------:R-:W-:Y:S01]  /*8760*/  VIADD R5, R146, 0xffffffab ;  /* 0xffffffab92057836 */ /* 0x000fe20000000000 */
[----:B------:R-:W2:Y:S02]  /*8770*/  LDC R149, c[0x0][0x230] ;  /* 0x00008c00ff957b82 */ /* 0x000ea40000000800 */
[----:B------:R-:W-:Y:S04]  /*8780*/  STL.64 [R1+0x4c8], R162 ;  /* 0x0004c8a201007387 */ /* 0x000fe80000100a00 */
[----:B------:R-:W-:Y:S02]  /*8790*/  LDGSTS.E [R249+0x1800c], desc[UR16][R162.64], !P6 ;  /* 0x1800c000a2f97fae */ /* 0x000fe4000f121850 */
[----:B------:R-:W2:Y:S02]  /*87a0*/  LDC R146, c[0x0][0x230] ;  /* 0x00008c00ff927b82 */ /* 0x000ea40000000800 */
[----:B------:R1:W-:Y:S01]  /*87b0*/  LDGSTS.E [R249+0x1c00c], desc[UR16][R142.64], !P6 ;  /* 0x1c00c0008ef97fae */ /* 0x0003e2000f121850 */
[----:B------:R-:W-:Y:S01]  /*87c0*/  ISETP.GE.U32.AND P6, PT, R4, 0x7fffff6b, PT ;  /* 0x7fffff6b0400780c */ /* 0x000fe20003fc6070 */
[----:B-1----:R-:W-:Y:S01]  /*87d0*/  VIADD R4, R147, 0xffffff8f ;  /* 0xffffff8f93047836 */ /* 0x002fe20000000000 */
[----:B------:R-:W-:-:S02]  /*87e0*/  ISETP.GE.U32.AND P3, PT, R5, 0x7fffff6c, PT ;  /* 0x7fffff6c0500780c */ /* 0x000fc40003f66070 */
[----:B------:R-:W-:Y:S01]  /*87f0*/  IADD3 R5, R145, -0x57, RZ ;  /* 0xffffffa991057810 */ /* 0x000fe20007ffe0ff */
[----:B------:R1:W-:Y:S01]  /*8800*/  STL.64 [R1+0x4e8], R142 ;  /* 0x0004e88e01007387 */ /* 0x0003e20000100a00 */
[----:B------:R-:W2:Y:S08]  /*8810*/  LDC R147, c[0x0][0x230] ;  /* 0x00008c00ff937b82 */ /* 0x000eb00000000800 */
[----:B-1----:R-:W1:Y:S08]  /*8820*/  LDC R143, c[0x0][0x230] ;  /* 0x00008c00ff8f7b82 */ /* 0x002e700000000800 */
[----:B------:R-:W1:Y:S01]  /*8830*/  LDC R142, c[0x0][0x230] ;  /* 0x00008c00ff8e7b82 */ /* 0x000e620000000800 */
[----:B----4-:R-:W-:-:S04]  /*8840*/  IMAD.WIDE R162, R2, 0x4, R166 ;  /* 0x0000000402a27825 */ /* 0x010fc800078e02a6 */
[C---:B---3--:R-:W-:Y:S01]  /*8850*/  IMAD.WIDE R160, R2.reuse, 0x4, R160 ;  /* 0x0000000402a07825 */ /* 0x048fe200078e02a0 */
[----:B------:R-:W-:Y:S04]  /*8860*/  LDGSTS.E [R252+0x10000], desc[UR16][R162.64], !P0 ;  /* 0x10000000a2fc7fae */ /* 0x000fe8000c121850 */
[----:B------:R-:W-:Y:S01]  /*8870*/  LDGSTS.E [R252+0x14000], desc[UR16][R160.64], !P0 ;  /* 0x14000000a0fc7fae */ /* 0x000fe2000c121850 */
[----:B------:R-:W-:-:S03]  /*8880*/  IMAD.WIDE R158, R2, 0x4, R158 ;  /* 0x00000004029e7825 */ /* 0x000fc600078e029e */
[----:B------:R-:W-:Y:S04]  /*8890*/  STL.64 [R1+0x168], R162 ;  /* 0x000168a201007387 */ /* 0x000fe80000100a00 */
[----:B------:R-:W-:Y:S01]  /*88a0*/  LDGSTS.E [R252+0x10004], desc[UR16][R158.64], !P2 ;  /* 0x100040009efc7fae */ /* 0x000fe2000d121850 */
[----:B------:R-:W-:Y:S01]  /*88b0*/  ISETP.GE.U32.AND P0, PT, R5, 0x7fffff6a, PT ;  /* 0x7fffff6a0500780c */ /* 0x000fe20003f06070 */
[----:B------:R-:W-:Y:S02]  /*88c0*/  VIADD R5, R144, 0xffffff8e ;  /* 0xffffff8e90057836 */ /* 0x000fe40000000000 */
[----:B------:R-:W-:Y:S01]  /*88d0*/  STL.64 [R1+0x160], R160 ;  /* 0x000160a001007387 */ /* 0x000fe20000100a00 */
[----:B------:R-:W-:-:S05]  /*88e0*/  IMAD.WIDE R156, R2, 0x4, R156 ;  /* 0x00000004029c7825 */ /* 0x000fca00078e029c */
[----:B------:R3:W-:Y:S01]  /*88f0*/  LDGSTS.E [R252+0x14004], desc[UR16][R156.64], !P2 ;  /* 0x140040009cfc7fae */ /* 0x0007e2000d121850 */
[----:B------:R-:W-:Y:S01]  /*8900*/  ISETP.GE.U32.AND P2, PT, R4, 0x7fffff50, PT ;  /* 0x7fffff500400780c */ /* 0x000fe20003f46070 */
[C---:B--2---:R-:W-:Y:S02]  /*8910*/  IMAD.WIDE R154, R2.reuse, 0x4, R154 ;  /* 0x00000004029a7825 */ /* 0x044fe400078e029a */
[----:B------:R-:W-:Y:S04]  /*8920*/  STL.64 [R1+0x170], R158 ;  /* 0x0001709e01007387 */ /* 0x000fe80000100a00 */
[----:B------:R3:W-:Y:S01]  /*8930*/  STL.64 [R1+0x178], R156 ;  /* 0x0001789c01007387 */ /* 0x0007e20000100a00 */
[----:B------:R-:W-:-:S03]  /*8940*/  IMAD.WIDE R152, R2, 0x4, R152 ;  /* 0x0000000402987825 */ /* 0x000fc600078e0298 */
[----:B------:R2:W-:Y:S01]  /*8950*/  STL.64 [R1+0x180], R154 ;  /* 0x0001809a01007387 */ /* 0x0005e20000100a00 */
[----:B------:R-:W-:-:S03]  /*8960*/  IMAD.WIDE R150, R2, 0x4, R150 ;  /* 0x0000000402967825 */ /* 0x000fc600078e0296 */
[----:B------:R4:W-:Y:S01]  /*8970*/  STL.64 [R1+0x188], R152 ;  /* 0x0001889801007387 */ /* 0x0009e20000100a00 */
[----:B------:R-:W-:-:S03]  /*8980*/  IMAD.WIDE R144, R2, 0x4, R170 ;  /* 0x0000000402907825 */ /* 0x000fc600078e02aa */
[----:B------:R2:W-:Y:S01]  /*8990*/  LDGSTS.E [R252+0x10008], desc[UR16][R154.64], !P1 ;  /* 0x100080009afc7fae */ /* 0x0005e2000c921850 */
[----:B---3--:R-:W-:-:S03]  /*89a0*/  IMAD.WIDE R156, R2, 0x4, R198 ;  /* 0x00000004029c7825 */ /* 0x008fc600078e02c6 */
[----:B------:R3:W-:Y:S04]  /*89b0*/  STL.64 [R1+0x2a0], R150 ;  /* 0x0002a09601007387 */ /* 0x0007e80000100a00 */
[----:B------:R4:W-:Y:S01]  /*89c0*/  LDGSTS.E [R252+0x14008], desc[UR16][R152.64], !P1 ;  /* 0x1400800098fc7fae */ /* 0x0009e2000c921850 */
[----:B--2---:R-:W-:-:S03]  /*89d0*/  IMAD.WIDE R154, R2, 0x4, R182 ;  /* 0x00000004029a7825 */ /* 0x004fc600078e02b6 */
[----:B------:R-:W-:Y:S04]  /*89e0*/  STL.64 [R1+0x2c8], R144 ;  /* 0x0002c89001007387 */ /* 0x000fe80000100a00 */
[----:B------:R3:W-:Y:S01]  /*89f0*/  LDGSTS.E [R252+0x1000c], desc[UR16][R150.64], !P5 ;  /* 0x1000c00096fc7fae */ /* 0x0007e2000e921850 */
[----:B----4-:R-:W-:-:S03]  /*8a00*/  IMAD.WIDE R152, R2, 0x4, R188 ;  /* 0x0000000402987825 */ /* 0x010fc600078e02bc */
[----:B------:R-:W2:Y:S01]  /*8a10*/  LDL.LU.64 R160, [R1+0x128] ;  /* 0x0001280001a07983 */ /* 0x000ea20000300a00 */
[----:B------:R-:W-:-:S03]  /*8a20*/  ISETP.GE.U32.AND P1, PT, R5, 0x7fffff4f, PT ;  /* 0x7fffff4f0500780c */ /* 0x000fc60003f26070 */
[----:B------:R-:W4:Y:S01]  /*8a30*/  LDL.LU.64 R158, [R1+0x120] ;  /* 0x00012000019e7983 */ /* 0x000f220000300a00 */
[----:B---3--:R-:W-:-:S03]  /*8a40*/  IMAD.WIDE R150, R2, 0x4, R186 ;  /* 0x0000000402967825 */ /* 0x008fc600078e02ba */
[----:B------:R3:W-:Y:S04]  /*8a50*/  LDGSTS.E [R252+0x1400c], desc[UR16][R144.64], !P5 ;  /* 0x1400c00090fc7fae */ /* 0x0007e8000e921850 */
[----:B------:R3:W-:Y:S04]  /*8a60*/  STL.64 [R1+0x350], R156 ;  /* 0x0003509c01007387 */ /* 0x0007e80000100a00 */
[----:B------:R3:W-:Y:S04]  /*8a70*/  STL.64 [R1+0x358], R154 ;  /* 0x0003589a01007387 */ /* 0x0007e80000100a00 */
[----:B------:R-:W-:Y:S01]  /*8a80*/  LDGSTS.E [R252+0x18000], desc[UR16][R156.64], !P2 ;  /* 0x180000009cfc7fae */ /* 0x000fe2000d121850 */
[----:B------:R-:W-:Y:S01]  /*8a90*/  VIADD R4, R148, 0xffffff8d ;  /* 0xffffff8d94047836 */ /* 0x000fe20000000000 */
[----:B-1----:R-:W-:Y:S01]  /*8aa0*/  IADD3 R5, R143, -0x58, RZ ;  /* 0xffffffa88f057810 */ /* 0x002fe20007ffe0ff */
[C---:B------:R-:W-:Y:S01]  /*8ab0*/  IMAD.WIDE R172, R2.reuse, 0x4, R194 ;  /* 0x0000000402ac7825 */ /* 0x040fe200078e02c2 */
[----:B------:R-:W-:Y:S01]  /*8ac0*/  LDGSTS.E [R252+0x1c000], desc[UR16][R154.64], !P2 ;  /* 0x1c0000009afc7fae */ /* 0x000fe2000d121850 */
[----:B------:R-:W1:Y:S03]  /*8ad0*/  LDC R143, c[0x0][0x230] ;  /* 0x00008c00ff8f7b82 */ /* 0x000e660000000800 */
[----:B------:R-:W-:Y:S04]  /*8ae0*/  LDGSTS.E [R252+0x18004], desc[UR16][R152.64], !P1 ;  /* 0x1800400098fc7fae */ /* 0x000fe8000c921850 */
[----:B---3--:R-:W3:Y:S01]  /*8af0*/  LDL.LU.64 R156, [R1+0x118] ;  /* 0x00011800019c7983 */ /* 0x008ee20000300a00 */
[C---:B------:R-:W-:Y:S01]  /*8b00*/  IMAD.WIDE R168, R2.reuse, 0x4, R190 ;  /* 0x0000000402a87825 */ /* 0x040fe200078e02be */
[----:B------:R-:W1:Y:S02]  /*8b10*/  LDC R148, c[0x0][0x230] ;  /* 0x00008c00ff947b82 */ /* 0x000e640000000800 */
[----:B------:R1:W-:Y:S04]  /*8b20*/  STL.64 [R1+0x360], R152 ;  /* 0x0003609801007387 */ /* 0x0003e80000100a00 */
[----:B------:R1:W-:Y:S01]  /*8b30*/  STL.64 [R1+0x370], R150 ;  /* 0x0003709601007387 */ /* 0x0003e20000100a00 */
[C---:B------:R-:W-:Y:S01]  /*8b40*/  IMAD.WIDE R164, R2.reuse, 0x4, R236 ;  /* 0x0000000402a47825 */ /* 0x040fe200078e02ec */
[----:B------:R-:W3:Y:S02]  /*8b50*/  LDC R145, c[0x0][0x230] ;  /* 0x00008c00ff917b82 */ /* 0x000ee40000000800 */
[----:B------:R-:W3:Y:S04]  /*8b60*/  LDL.LU.64 R166, [R1+0x110] ;  /* 0x0001100001a67983 */ /* 0x000ee80000300a00 */
[----:B------:R-:W3:Y:S01]  /*8b70*/  LDL.LU.64 R170, [R1+0x108] ;  /* 0x0001080001aa7983 */ /* 0x000ee20000300a00 */
[----:B------:R-:W-:Y:S01]  /*8b80*/  IMAD.WIDE R162, R2, 0x4, R192 ;  /* 0x0000000402a27825 */ /* 0x000fe200078e02c0 */
[----:B------:R-:W3:Y:S02]  /*8b90*/  LDC R144, c[0x0][0x230] ;  /* 0x00008c00ff907b82 */ /* 0x000ee40000000800 */
[----:B------:R-:W3:Y:S04]  /*8ba0*/  LDL.LU.64 R154, [R1+0x100] ;  /* 0x00010000019a7983 */ /* 0x000ee80000300a00 */
[----:B------:R-:W-:Y:S04]  /*8bb0*/  LDGSTS.E [R252+0x1c004], desc[UR16][R150.64], !P1 ;  /* 0x1c00400096fc7fae */ /* 0x000fe8000c921850 */
[----:B-1----:R-:W3:Y:S04]  /*8bc0*/  LDL.LU.64 R152, [R1+0xf8] ;  /* 0x0000f80001987983 */ /* 0x002ee80000300a00 */
[----:B------:R-:W3:Y:S01]  /*8bd0*/  LDL.LU.64 R150, [R1+0xf0] ;  /* 0x0000f00001967983 */ /* 0x000ee20000300a00 */
[----:B------:R-:W-:Y:S01]  /*8be0*/  ISETP.GE.U32.AND P5, PT, R4, 0x7fffff4e, PT ;  /* 0x7fffff4e0400780c */ /* 0x000fe20003fa6070 */
[----:B------:R-:W-:Y:S01]  /*8bf0*/  VIADD R4, R146, 0xffffff8c ;  /* 0xffffff8c92047836 */ /* 0x000fe20000000000 */
[----:B------:R-:W-:Y:S01]  /*8c00*/  ISETP.GE.U32.AND P1, PT, R5, 0x7fffff69, PT ;  /* 0x7fffff690500780c */ /* 0x000fe20003f26070 */
[----:B------:R-:W-:-:S02]  /*8c10*/  VIADD R5, R142, 0xffffffa7 ;  /* 0xffffffa78e057836 */ /* 0x000fc40000000000 */
[----:B------:R-:W1:Y:S01]  /*8c20*/  LDC R142, c[0x0][0x230] ;  /* 0x00008c00ff8e7b82 */ /* 0x000e620000000800 */
[----:B------:R-:W-:Y:S01]  /*8c30*/  ISETP.GE.U32.AND P2, PT, R4, 0x7fffff4d, PT ;  /* 0x7fffff4d0400780c */ /* 0x000fe20003f46070 */
[----:B------:R-:W-:Y:S01]  /*8c40*/  VIADD R4, R147, 0xffffffa6 ;  /* 0xffffffa693047836 */ /* 0x000fe20000000000 */
[----:B------:R-:W-:Y:S05]  /*8c50*/  STL.64 [R1+0x3c0], R172 ;  /* 0x0003c0ac01007387 */ /* 0x000fea0000100a00 */
[----:B------:R-:W-:Y:S04]  /*8c60*/  LDGSTS.E [R252+0x18008], desc[UR16][R172.64], !P5 ;  /* 0x18008000acfc7fae */ /* 0x000fe8000e921850 */
[----:B------:R-:W-:Y:S04]  /*8c70*/  LDGSTS.E [R252+0x1c008], desc[UR16][R168.64], !P5 ;  /* 0x1c008000a8fc7fae */ /* 0x000fe8000e921850 */
[----:B------:R-:W-:Y:S04]  /*8c80*/  LDGSTS.E [R252+0x1800c], desc[UR16][R164.64], !P2 ;  /* 0x1800c000a4fc7fae */ /* 0x000fe8000d121850 */
[----:B------:R-:W-:Y:S04]  /*8c90*/  STL.64 [R1+0x458], R168 ;  /* 0x000458a801007387 */ /* 0x000fe80000100a00 */
[----:B------:R1:W-:Y:S01]  /*8ca0*/  LDGSTS.E [R252+0x1c00c], desc[UR16][R162.64], !P2 ;  /* 0x1c00c000a2fc7fae */ /* 0x0003e2000d121850 */
[----:B------:R-:W-:Y:S01]  /*8cb0*/  ISETP.GE.U32.AND P2, PT, R4, 0x7fffff67, PT ;  /* 0x7fffff670400780c */ /* 0x000fe20003f46070 */
[----:B------:R-:W-:-:S02]  /*8cc0*/  VIADD R4, R149, 0xffffff8b ;  /* 0xffffff8b95047836 */ /* 0x000fc40000000000 */
[----:B------:R-:W-:Y:S04]  /*8cd0*/  STL.64 [R1+0x490], R164 ;  /* 0x000490a401007387 */ /* 0x000fe80000100a00 */
[----:B------:R1:W-:Y:S02]  /*8ce0*/  STL.64 [R1+0x4c0], R162 ;  /* 0x0004c0a201007387 */ /* 0x0003e40000100a00 */
[----:B-1----:R-:W-:-:S04]  /*8cf0*/  IMAD.WIDE R162, R2, 0x4, R234 ;  /* 0x0000000402a27825 */ /* 0x002fc800078e02ea */
[----:B--2---:R-:W-:-:S04]  /*8d00*/  IMAD.WIDE R160, R2, 0x4, R160 ;  /* 0x0000000402a07825 */ /* 0x004fc800078e02a0 */
[C---:B----4-:R-:W-:Y:S01]  /*8d10*/  IMAD.WIDE R158, R2.reuse, 0x4, R158 ;  /* 0x00000004029e7825 */ /* 0x050fe200078e029e */
[----:B------:R-:W-:Y:S04]  /*8d20*/  STL.64 [R1+0x190], R160 ;  /* 0x000190a001007387 */ /* 0x000fe80000100a00 */
[----:B------:R-:W-:Y:S04]  /*8d30*/  LDGSTS.E [R250+0x10000], desc[UR16][R160.64], !P3 ;  /* 0x10000000a0fa7fae */ /* 0x000fe8000d921850 */
[----:B------:R-:W-:Y:S04]  /*8d40*/  STL.64 [R1+0x198], R158 ;  /* 0x0001989e01007387 */ /* 0x000fe80000100a00 */
[----:B------:R-:W-:Y:S01]  /*8d50*/  LDGSTS.E [R250+0x14000], desc[UR16][R158.64], !P3 ;  /* 0x140000009efa7fae */ /* 0x000fe2000d921850 */
[----:B---3--:R-:W-:-:S05]  /*8d60*/  IMAD.WIDE R156, R2, 0x4, R156 ;  /* 0x00000004029c7825 */ /* 0x008fca00078e029c */
[----:B------:R1:W-:Y:S04]  /*8d70*/  STL.64 [R1+0x1a0], R156 ;  /* 0x0001a09c01007387 */ /* 0x0003e80000100a00 */
[----:B------:R1:W-:Y:S01]  /*8d80*/  LDGSTS.E [R250+0x10004], desc[UR16][R156.64], !P6 ;  /* 0x100040009cfa7fae */ /* 0x0003e2000f121850 */
[----:B------:R-:W-:-:S05]  /*8d90*/  IMAD.WIDE R146, R2, 0x4, R166 ;  /* 0x0000000402927825 */ /* 0x000fca00078e02a6 */
[----:B------:R2:W-:Y:S01]  /*8da0*/  LDGSTS.E [R250+0x14004], desc[UR16][R146.64], !P6 ;  /* 0x1400400092fa7fae */ /* 0x0005e2000f121850 */
[----:B------:R-:W-:Y:S01]  /*8db0*/  ISETP.GE.U32.AND P6, PT, R4, 0x7fffff4c, PT ;  /* 0x7fffff4c0400780c */ /* 0x000fe20003fc6070 */
[----:B------:R-:W-:Y:S02]  /*8dc0*/  VIADD R4, R143, 0xffffff8a ;  /* 0xffffff8a8f047836 */ /* 0x000fe40000000000 */
[----:B-1----:R-:W-:-:S04]  /*8dd0*/  IMAD.WIDE R156, R2, 0x4, R170 ;  /* 0x00000004029c7825 */ /* 0x002fc800078e02aa */
[C---:B------:R-:W-:Y:S01]  /*8de0*/  IMAD.WIDE R154, R2.reuse, 0x4, R154 ;  /* 0x00000004029a7825 */ /* 0x040fe200078e029a */
[----:B------:R-:W-:Y:S01]  /*8df0*/  LDGSTS.E [R250+0x10008], desc[UR16][R156.64], !P0 ;  /* 0x100080009cfa7fae */ /* 0x000fe2000c121850 */
[----:B------:R-:W1:Y:S02]  /*8e00*/  LDC R143, c[0x0][0x230] ;  /* 0x00008c00ff8f7b82 */ /* 0x000e640000000800 */
[----:B------:R-:W-:Y:S01]  /*8e10*/  IMAD.WIDE R152, R2, 0x4, R152 ;  /* 0x0000000402987825 */ /* 0x000fe200078e0298 */
[----:B------:R3:W-:Y:S01]  /*8e20*/  LDGSTS.E [R250+0x14008], desc[UR16][R154.64], !P0 ;  /* 0x140080009afa7fae */ /* 0x0007e2000c121850 */
[----:B------:R-:W-:Y:S02]  /*8e30*/  ISETP.GE.U32.AND P0, PT, R4, 0x7fffff4b, PT ;  /* 0x7fffff4b0400780c */ /* 0x000fe40003f06070 */
[----:B------:R-:W-:Y:S02]  /*8e40*/  VIADD R4, R142, 0xffffff89 ;  /* 0xffffff898e047836 */ /* 0x000fe40000000000 */
[----:B------:R-:W-:Y:S01]  /*8e50*/  IMAD.WIDE R150, R2, 0x4, R150 ;  /* 0x0000000402967825 */ /* 0x000fe200078e0296 */
[----:B------:R2:W-:Y:S01]  /*8e60*/  STL.64 [R1+0x1b0], R146 ;  /* 0x0001b09201007387 */ /* 0x0005e20000100a00 */
[----:B------:R-:W4:Y:S03]  /*8e70*/  LDC R142, c[0x0][0x230] ;  /* 0x00008c00ff8e7b82 */ /* 0x000f260000000800 */
[----:B------:R-:W-:Y:S04]  /*8e80*/  STL.64 [R1+0x1c0], R156 ;  /* 0x0001c09c01007387 */ /* 0x000fe80000100a00 */
[----:B------:R3:W-:Y:S04]  /*8e90*/  LDGSTS.E [R250+0x1000c], desc[UR16][R152.64], !P1 ;  /* 0x1000c00098fa7fae */ /* 0x0007e8000c921850 */
[----:B------:R3:W-:Y:S01]  /*8ea0*/  STL.64 [R1+0x200], R154 ;  /* 0x0002009a01007387 */ /* 0x0007e20000100a00 */
[----:B--2---:R-:W2:Y:S03]  /*8eb0*/  LDC R146, c[0x0][0x230] ;  /* 0x00008c00ff927b82 */ /* 0x004ea60000000800 */
[----:B------:R1:W-:Y:S01]  /*8ec0*/  LDGSTS.E [R250+0x1400c], desc[UR16][R150.64], !P1 ;  /* 0x1400c00096fa7fae */ /* 0x0003e2000c921850 */
[----:B------:R-:W-:Y:S01]  /*8ed0*/  ISETP.GE.U32.AND P1, PT, R4, 0x7fffff4a, PT ;  /* 0x7fffff4a0400780c */ /* 0x000fe20003f26070 */
[----:B------:R-:W-:-:S02]  /*8ee0*/  VIADD R4, R148, 0xffffff88 ;  /* 0xffffff8894047836 */ /* 0x000fc40000000000 */
[----:B------:R1:W-:Y:S01]  /*8ef0*/  STL.64 [R1+0x278], R152 ;  /* 0x0002789801007387 */ /* 0x0003e20000100a00 */
[----:B------:R-:W-:Y:S01]  /*8f00*/  ISETP.GE.U32.AND P5, PT, R5, 0x7fffff68, PT ;  /* 0x7fffff680500780c */ /* 0x000fe20003fa6070 */
[C---:B------:R-:W-:Y:S01]  /*8f10*/  IMAD.WIDE R164, R2.reuse, 0x4, R210 ;  /* 0x0000000402a47825 */ /* 0x040fe200078e02d2 */
[----:B------:R-:W4:Y:S01]  /*8f20*/  LDC R147, c[0x0][0x230] ;  /* 0x00008c00ff937b82 */ /* 0x000f220000000800 */
[----:B------:R2:W-:Y:S02]  /*8f30*/  LDGSTS.E [R250+0x18000], desc[UR16][R162.64], !P6 ;  /* 0x18000000a2fa7fae */ /* 0x0005e4000f121850 */
[----:B---3--:R-:W-:Y:S02]  /*8f40*/  IMAD.WIDE R154, R2, 0x4, R196 ;  /* 0x00000004029a7825 */ /* 0x008fe400078e02c4 */
[----:B------:R3:W-:Y:S04]  /*8f50*/  STL.64 [R1+0x298], R150 ;  /* 0x0002989601007387 */ /* 0x0007e80000100a00 */
[----:B------:R2:W-:Y:S01]  /*8f60*/  LDGSTS.E [R250+0x1c000], desc[UR16][R154.64], !P6 ;  /* 0x1c0000009afa7fae */ /* 0x0005e2000f121850 */
[----:B------:R-:W-:Y:S01]  /*8f70*/  ISETP.GE.U32.AND P6, PT, R4, 0x7fffff49, PT ;  /* 0x7fffff490400780c */ /* 0x000fe20003fc6070 */
[----:B-1----:R-:W-:-:S02]  /*8f80*/  IMAD.WIDE R152, R2, 0x4, R202 ;  /* 0x0000000402987825 */ /* 0x002fc400078e02ca */
[----:B------:R-:W4:Y:S04]  /*8f90*/  LDL.LU.64 R158, [R1+0xe8] ;  /* 0x0000e800019e7983 */ /* 0x000f280000300a00 */
[----:B------:R-:W4:Y:S01]  /*8fa0*/  LDL.LU.64 R156, [R1+0xe0] ;  /* 0x0000e000019c7983 */ /* 0x000f220000300a00 */
[----:B---3--:R-:W-:-:S03]  /*8fb0*/  IMAD.WIDE R150, R2, 0x4, R200 ;  /* 0x0000000402967825 */ /* 0x008fc600078e02c8 */
[----:B------:R-:W3:Y:S04]  /*8fc0*/  LDL.LU.64 R166, [R1+0xd8] ;  /* 0x0000d80001a67983 */ /* 0x000ee80000300a00 */
[----:B------:R-:W3:Y:S04]  /*8fd0*/  LDL.LU.64 R160, [R1+0xd0] ;  /* 0x0000d00001a07983 */ /* 0x000ee80000300a00 */
[----:B------:R2:W-:Y:S01]  /*8fe0*/  STL.64 [R1+0x390], R162 ;  /* 0x000390a201007387 */ /* 0x0005e20000100a00 */
[----:B------:R-:W-:-:S03]  /*8ff0*/  IMAD.WIDE R148, R2, 0x4, R208 ;  /* 0x0000000402947825 */ /* 0x000fc600078e02d0 */
[----:B------:R1:W-:Y:S04]  /*9000*/  STL.64 [R1+0x398], R154 ;  /* 0x0003989a01007387 */ /* 0x0003e80000100a00 */
[----:B------:R1:W-:Y:S01]  /*9010*/  STL.64 [R1+0x3a0], R152 ;  /* 0x0003a09801007387 */ /* 0x0003e20000100a00 */
[----:B--2---:R-:W-:-:S03]  /*9020*/  IMAD.WIDE R162, R2, 0x4, R232 ;  /* 0x0000000402a27825 */ /* 0x004fc600078e02e8 */
[----:B------:R2:W-:Y:S01]  /*9030*/  LDGSTS.E [R250+0x18004], desc[UR16][R152.64], !P0 ;  /* 0x1800400098fa7fae */ /* 0x0005e2000c121850 */
[----:B-1----:R-:W-:-:S03]  /*9040*/  IMAD.WIDE R154, R2, 0x4, R204 ;  /* 0x00000004029a7825 */ /* 0x002fc600078e02cc */
[----:B------:R1:W-:Y:S04]  /*9050*/  STL.64 [R1+0x3a8], R150 ;  /* 0x0003a89601007387 */ /* 0x0003e80000100a00 */
[----:B------:R-:W-:Y:S01]  /*9060*/  LDGSTS.E [R250+0x1c004], desc[UR16][R150.64], !P0 ;  /* 0x1c00400096fa7fae */ /* 0x000fe2000c121850 */
[----:B--2---:R-:W-:-:S03]  /*9070*/  IMAD.WIDE R152, R2, 0x4, R206 ;  /* 0x0000000402987825 */ /* 0x004fc600078e02ce */
[----:B------:R-:W2:Y:S04]  /*9080*/  LDL.LU.64 R170, [R1+0xc8] ;  /* 0x0000c80001aa7983 */ /* 0x000ea80000300a00 */
[----:B------:R-:W-:Y:S04]  /*9090*/  LDGSTS.E [R250+0x18008], desc[UR16][R162.64], !P1 ;  /* 0x18008000a2fa7fae */ /* 0x000fe8000c921850 */
[----:B-1----:R-:W2:Y:S04]  /*90a0*/  LDL.LU.64 R150, [R1+0xb8] ;  /* 0x0000b80001967983 */ /* 0x002ea80000300a00 */
[----:B------:R-:W-:Y:S04]  /*90b0*/  STL.64 [R1+0x3b0], R162 ;  /* 0x0003b0a201007387 */ /* 0x000fe80000100a00 */
[----:B------:R-:W-:Y:S04]  /*90c0*/  STL.64 [R1+0x3b8], R154 ;  /* 0x0003b89a01007387 */ /* 0x000fe80000100a00 */
[----:B------:R1:W-:Y:S04]  /*90d0*/  STL.64 [R1+0x450], R152 ;  /* 0x0004509801007387 */ /* 0x0003e80000100a00 */
[----:B------:R-:W-:Y:S04]  /*90e0*/  LDGSTS.E [R250+0x1c008], desc[UR16][R154.64], !P1 ;  /* 0x1c0080009afa7fae */ /* 0x000fe8000c921850 */
[----:B------:R3:W-:Y:S04]  /*90f0*/  STL.64 [R1+0x488], R148 ;  /* 0x0004889401007387 */ /* 0x0007e80000100a00 */
[----:B------:R-:W-:Y:S01]  /*9100*/  LDGSTS.E [R250+0x1800c], desc[UR16][R152.64], !P6 ;  /* 0x1800c00098fa7fae */ /* 0x000fe2000f121850 */
[----:B------:R-:W-:Y:S01]  /*9110*/  IADD3 R5, R145, -0x5b, RZ ;  /* 0xffffffa591057810 */ /* 0x000fe20007ffe0ff */
[----:B------:R-:W-:Y:S01]  /*9120*/  VIADD R4, R143, 0xffffff86 ;  /* 0xffffff868f047836 */ /* 0x000fe20000000000 */
[----:B------:R-:W2:Y:S01]  /*9130*/  LDC R145, c[0x0][0x230] ;  /* 0x00008c00ff917b82 */ /* 0x000ea20000000800 */
[----:B------:R3:W-:Y:S04]  /*9140*/  LDGSTS.E [R250+0x1c00c], desc[UR16][R148.64], !P6 ;  /* 0x1c00c00094fa7fae */ /* 0x0007e8000f121850 */
[----:B-1----:R-:W2:Y:S04]  /*9150*/  LDL.LU.64 R152, [R1+0xc0] ;  /* 0x0000c00001987983 */ /* 0x002ea80000300a00 */
[----:B------:R-:W2:Y:S01]  /*9160*/  LDL.LU.64 R154, [R1+0xb0] ;  /* 0x0000b000019a7983 */ /* 0x000ea20000300a00 */
[----:B------:R-:W-:-:S02]  /*9170*/  ISETP.GE.U32.AND P3, PT, R5, 0x7fffff66, PT ;  /* 0x7fffff660500780c */ /* 0x000fc40003f66070 */
[----:B------:R-:W-:Y:S02]  /*9180*/  IADD3 R5, R144, -0x5c, RZ ;  /* 0xffffffa490057810 */ /* 0x000fe40007ffe0ff */
[----:B------:R-:W1:Y:S02]  /*9190*/  LDC R144, c[0x0][0x230] ;  /* 0x00008c00ff907b82 */ /* 0x000e640000000800 */
[----:B------:R-:W-:Y:S01]  /*91a0*/  ISETP.GE.U32.AND P0, PT, R5, 0x7fffff65, PT ;  /* 0x7fffff650500780c */ /* 0x000fe20003f06070 */
[----:B------:R-:W-:-:S05]  /*91b0*/  VIADD R5, R146, 0xffffff87 ;  /* 0xffffff8792057836 */ /* 0x000fca0000000000 */
[----:B------:R-:W-:Y:S01]  /*91c0*/  ISETP.GE.U32.AND P6, PT, R5, 0x7fffff48, PT ;  /* 0x7fffff480500780c */ /* 0x000fe20003fc6070 */
[----:B----4-:R-:W-:Y:S01]  /*91d0*/  IMAD.WIDE R158, R2, 0x4, R158 ;  /* 0x00000004029e7825 */ /* 0x010fe200078e029e */
[----:B------:R-:W-:Y:S01]  /*91e0*/  IADD3 R5, R142, -0x7b, RZ ;  /* 0xffffff858e057810 */ /* 0x000fe20007ffe0ff */
[----:B------:R-:W4:Y:S02]  /*91f0*/  LDC R146, c[0x0][0x230] ;  /* 0x00008c00ff927b82 */ /* 0x000f240000000800 */
[C---:B------:R-:W-:Y:S01]  /*9200*/  IMAD.WIDE R156, R2.reuse, 0x4, R156 ;  /* 0x00000004029c7825 */ /* 0x040fe200078e029c */
[----:B------:R-:W-:Y:S03]  /*9210*/  STL.64 [R1+0x1d0], R158 ;  /* 0x0001d09e01007387 */ /* 0x000fe60000100a00 */
[C---:B---3--:R-:W-:Y:S01]  /*9220*/  IMAD.WIDE R148, R2.reuse, 0x4, R166 ;  /* 0x0000000402947825 */ /* 0x048fe200078e02a6 */
[----:B------:R3:W-:Y:S03]  /*9230*/  STL.64 [R1+0x1d8], R156 ;  /* 0x0001d89c01007387 */ /* 0x0007e60000100a00 */
[C---:B------:R-:W-:Y:S01]  /*9240*/  IMAD.WIDE R142, R2.reuse, 0x4, R160 ;  /* 0x00000004028e7825 */ /* 0x040fe200078e02a0 */
[----:B------:R-:W-:Y:S03]  /*9250*/  LDGSTS.E [R251+0x10000], desc[UR16][R158.64], !P5 ;  /* 0x100000009efb7fae */ /* 0x000fe6000e921850 */
[C---:B------:R-:W-:Y:S01]  /*9260*/  IMAD.WIDE R160, R2.reuse, 0x4, R212 ;  /* 0x0000000402a07825 */ /* 0x040fe200078e02d4 */
[----:B------:R3:W-:Y:S04]  /*9270*/  LDGSTS.E [R251+0x14000], desc[UR16][R156.64], !P5 ;  /* 0x140000009cfb7fae */ /* 0x0007e8000e921850 */
[----:B------:R1:W-:Y:S04]  /*9280*/  STL.64 [R1+0x1e0], R148 ;  /* 0x0001e09401007387 */ /* 0x0003e80000100a00 */
[----:B------:R1:W-:Y:S01]  /*9290*/  STL.64 [R1+0x1e8], R142 ;  /* 0x0001e88e01007387 */ /* 0x0003e20000100a00 */
[----:B---3--:R-:W-:-:S04]  /*92a0*/  IMAD.WIDE R156, R2, 0x4, R214 ;  /* 0x00000004029c7825 */ /* 0x008fc800078e02d6 */
[----:B--2---:R-:W-:-:S04]  /*92b0*/  IMAD.WIDE R172, R2, 0x4, R170 ;  /* 0x0000000402ac7825 */ /* 0x004fc800078e02aa */
[C---:B------:R-:W-:Y:S01]  /*92c0*/  IMAD.WIDE R168, R2.reuse, 0x4, R150 ;  /* 0x0000000402a87825 */ /* 0x040fe200078e0296 */
[----:B------:R-:W-:Y:S04]  /*92d0*/  STL.64 [R1+0x1f0], R172 ;  /* 0x0001f0ac01007387 */ /* 0x000fe80000100a00 */
[----:B------:R-:W-:Y:S04]  /*92e0*/  STL.64 [R1+0x270], R168 ;  /* 0x000270a801007387 */ /* 0x000fe80000100a00 */
[----:B------:R2:W-:Y:S04]  /*92f0*/  STL.64 [R1+0x3d0], R164 ;  /* 0x0003d0a401007387 */ /* 0x0005e80000100a00 */
[----:B------:R-:W-:Y:S04]  /*9300*/  STL.64 [R1+0x3e0], R160 ;  /* 0x0003e0a001007387 */ /* 0x000fe80000100a00 */
[----:B------:R-:W-:Y:S01]  /*9310*/  STL.64 [R1+0x480], R156 ;  /* 0x0004809c01007387 */ /* 0x000fe20000100a00 */
[----:B------:R-:W-:Y:S01]  /*9320*/  IMAD.WIDE R166, R2, 0x4, R154 ;  /* 0x0000000402a67825 */ /* 0x000fe200078e029a */
[----:B------:R-:W-:-:S02]  /*9330*/  ISETP.GE.U32.AND P1, PT, R4, 0x7fffff47, PT ;  /* 0x7fffff470400780c */ /* 0x000fc40003f26070 */
[----:B------:R1:W-:Y:S01]  /*9340*/  LDGSTS.E [R251+0x10004], desc[UR16][R148.64], !P2 ;  /* 0x1000400094fb7fae */ /* 0x0003e2000d121850 */
[C---:B------:R-:W-:Y:S01]  /*9350*/  IMAD.WIDE R170, R2.reuse, 0x4, R152 ;  /* 0x0000000402aa7825 */ /* 0x040fe200078e0298 */
[----:B------:R-:W-:Y:S02]  /*9360*/  ISETP.GE.U32.AND P5, PT, R5, 0x7fffff46, PT ;  /* 0x7fffff460500780c */ /* 0x000fe40003fa6070 */
[----:B------:R3:W-:Y:S04]  /*9370*/  LDGSTS.E [R251+0x14004], desc[UR16][R142.64], !P2 ;  /* 0x140040008efb7fae */ /* 0x0007e8000d121850 */
[----:B------:R-:W-:Y:S04]  /*9380*/  STL.64 [R1+0x1f8], R170 ;  /* 0x0001f8aa01007387 */ /* 0x000fe80000100a00 */
[----:B------:R-:W4:Y:S01]  /*9390*/  LDL.LU.64 R154, [R1] ;  /* 0x00000000019a7983 */ /* 0x000f220000300a00 */
[----:B------:R-:W-:Y:S01]  /*93a0*/  VIADD R4, R147, 0xffffff84 ;  /* 0xffffff8493047836 */ /* 0x000fe20000000000 */
[----:B-1----:R-:W1:Y:S01]  /*93b0*/  LDC R148, c[0x0][0x230] ;  /* 0x00008c00ff947b82 */ /* 0x002e620000000800 */
[----:B------:R-:W-:Y:S01]  /*93c0*/  IMAD.WIDE R150, R2, 0x4, R216 ;  /* 0x0000000402967825 */ /* 0x000fe200078e02d8 */
[----:B------:R-:W-:Y:S02]  /*93d0*/  LDGSTS.E [R251+0x10008], desc[UR16][R172.64], !P3 ;  /* 0x10008000acfb7fae */ /* 0x000fe4000d921850 */
[----:B------:R-:W-:Y:S01]  /*93e0*/  ISETP.GE.U32.AND P2, PT, R4, 0x7fffff45, PT ;  /* 0x7fffff450400780c */ /* 0x000fe20003f46070 */
[C---:B------:R-:W-:Y:S01]  /*93f0*/  IMAD.WIDE R162, R2.reuse, 0x4, R218 ;  /* 0x0000000402a27825 */ /* 0x040fe200078e02da */
[----:B------:R-:W-:Y:S02]  /*9400*/  STL.64 [R1+0x508], R150 ;  /* 0x0005089601007387 */ /* 0x000fe40000100a00 */
[----:B---3--:R-:W3:Y:S01]  /*9410*/  LDC R142, c[0x0][0x230] ;  /* 0x00008c00ff8e7b82 */ /* 0x008ee20000000800 */
[----:B------:R-:W-:Y:S01]  /*9420*/  IMAD.WIDE R158, R2, 0x4, R220 ;  /* 0x00000004029e7825 */ /* 0x000fe200078e02dc */
[----:B------:R-:W-:Y:S03]  /*9430*/  LDGSTS.E [R251+0x14008], desc[UR16][R170.64], !P3 ;  /* 0x14008000aafb7fae */ /* 0x000fe6000d921850 */
[----:B------:R-:W-:-:S02]  /*9440*/  VIADD R5, R144, 0xffffffa3 ;  /* 0xffffffa390057836 */ /* 0x000fc40000000000 */
[----:B------:R-:W-:Y:S01]  /*9450*/  VIADD R4, R145, 0xffffffa2 ;  /* 0xffffffa291047836 */ /* 0x000fe20000000000 */
[----:B------:R-:W1:Y:S01]  /*9460*/  LDC R149, c[0x0][0x230] ;  /* 0x00008c00ff957b82 */ /* 0x000e620000000800 */
[C---:B------:R-:W-:Y:S01]  /*9470*/  IMAD.WIDE R152, R2.reuse, 0x4, R222 ;  /* 0x0000000402987825 */ /* 0x040fe200078e02de */
[----:B------:R-:W-:Y:S03]  /*9480*/  STL.64 [R1+0x208], R166 ;  /* 0x000208a601007387 */ /* 0x000fe60000100a00 */
[C---:B------:R-:W-:Y:S01]  /*9490*/  IMAD.WIDE R144, R2.reuse, 0x4, R224 ;  /* 0x0000000402907825 */ /* 0x040fe200078e02e0 */
[----:B------:R-:W-:Y:S02]  /*94a0*/  LDGSTS.E [R251+0x1000c], desc[UR16][R168.64], !P0 ;  /* 0x1000c000a8fb7fae */ /* 0x000fe4000c121850 */
[----:B------:R-:W3:Y:S02]  /*94b0*/  LDC R143, c[0x0][0x230] ;  /* 0x00008c00ff8f7b82 */ /* 0x000ee40000000800 */
[----:B------:R-:W-:Y:S04]  /*94c0*/  STL.64 [R1+0x3d8], R162 ;  /* 0x0003d8a201007387 */ /* 0x000fe80000100a00 */
[----:B------:R-:W-:Y:S02]  /*94d0*/  LDGSTS.E [R251+0x1400c], desc[UR16][R166.64], !P0 ;  /* 0x1400c000a6fb7fae */ /* 0x000fe4000c121850 */
[----:B------:R-:W1:Y:S02]  /*94e0*/  LDC R147, c[0x0][0x230] ;  /* 0x00008c00ff937b82 */ /* 0x000e640000000800 */
[----:B------:R2:W-:Y:S04]  /*94f0*/  STL.64 [R1+0x3e8], R158 ;  /* 0x0003e89e01007387 */ /* 0x0005e80000100a00 */
[----:B------:R-:W-:Y:S04]  /*9500*/  LDGSTS.E [R251+0x18000], desc[UR16][R164.64], !P6 ;  /* 0x18000000a4fb7fae */ /* 0x000fe8000f121850 */
[----:B------:R3:W-:Y:S04]  /*9510*/  STL.64 [R1+0x3f8], R152 ;  /* 0x0003f89801007387 */ /* 0x0007e80000100a00 */
[----:B------:R-:W-:Y:S04]  /*9520*/  LDGSTS.E [R251+0x1c000], desc[UR16][R162.64], !P6 ;  /* 0x1c000000a2fb7fae */ /* 0x000fe8000f121850 */
[----:B------:R-:W-:Y:S04]  /*9530*/  STL.64 [R1+0x440], R144 ;  /* 0x0004409001007387 */ /* 0x000fe80000100a00 */
[----:B------:R-:W-:Y:S04]  /*9540*/  LDGSTS.E [R251+0x18004], desc[UR16][R160.64], !P1 ;  /* 0x18004000a0fb7fae */ /* 0x000fe8000c921850 */
[----:B------:R-:W-:Y:S04]  /*9550*/  LDGSTS.E [R251+0x1c004], desc[UR16][R158.64], !P1 ;  /* 0x1c0040009efb7fae */ /* 0x000fe8000c921850 */
[----:B--2---:R-:W2:Y:S04]  /*9560*/  LDL.LU.64 R164, [R1+0xa8] ;  /* 0x0000a80001a47983 */ /* 0x004ea80000300a00 */
[----:B------:R-:W-:Y:S04]  /*9570*/  LDGSTS.E [R251+0x18008], desc[UR16][R156.64], !P5 ;  /* 0x180080009cfb7fae */ /* 0x000fe8000e921850 */
[----:B------:R-:W2:Y:S04]  /*9580*/  LDL.LU.64 R158, [R1+0x98] ;  /* 0x00009800019e7983 */ /* 0x000ea80000300a00 */
[----:B------:R-:W-:Y:S04]  /*9590*/  LDGSTS.E [R251+0x1c008], desc[UR16][R152.64], !P5 ;  /* 0x1c00800098fb7fae */ /* 0x000fe8000e921850 */
[----:B------:R-:W2:Y:S04]  /*95a0*/  LDL.LU.64 R156, [R1+0x40] ;  /* 0x00004000019c7983 */ /* 0x000ea80000300a00 */
[----:B------:R-:W-:Y:S04]  /*95b0*/  LDGSTS.E [R251+0x1800c], desc[UR16][R150.64], !P2 ;  /* 0x1800c00096fb7fae */ /* 0x000fe8000d121850 */
[----:B---3--:R-:W3:Y:S04]  /*95c0*/  LDL.LU.64 R152, [R1+0x30] ;  /* 0x0000300001987983 */ /* 0x008ee80000300a00 */
[----:B------:R-:W3:Y:S04]  /*95d0*/  LDL.LU.64 R240, [R1+0x20] ;  /* 0x0000200001f07983 */ /* 0x000ee80000300a00 */
[----:B------:R-:W3:Y:S04]  /*95e0*/  LDL.LU.64 R162, [R1+0x10] ;  /* 0x0000100001a27983 */ /* 0x000ee80000300a00 */
[----:B------:R-:W3:Y:S04]  /*95f0*/  LDL.LU.64 R166, [R1+0xa0] ;  /* 0x0000a00001a67983 */ /* 0x000ee80000300a00 */
[----:B------:R-:W3:Y:S01]  /*9600*/  LDL.LU.64 R160, [R1+0x90] ;  /* 0x0000900001a07983 */ /* 0x000ee20000300a00 */
[----:B----4-:R-:W-:Y:S01]  /*9610*/  IMAD.WIDE R222, R2, 0x4, R154 ;  /* 0x0000000402de7825 */ /* 0x010fe200078e029a */
[----:B------:R-:W-:-:S02]  /*9620*/  IADD3 R143, R143, -0x5f, RZ ;  /* 0xffffffa18f8f7810 */ /* 0x000fc40007ffe0ff */
[----:B------:R-:W4:Y:S04]  /*9630*/  LDL.LU.64 R154, [R1+0x38] ;  /* 0x00003800019a7983 */ /* 0x000f280000300a00 */
[----:B------:R-:W4:Y:S04]  /*9640*/  LDL.LU.64 R150, [R1+0x28] ;  /* 0x0000280001967983 */ /* 0x000f280000300a00 */
[----:B------:R-:W4:Y:S01]  /*9650*/  LDL.LU.64 R170, [R1+0x18] ;  /* 0x0000180001aa7983 */ /* 0x000f220000300a00 */
[----:B------:R-:W-:Y:S01]  /*9660*/  VIADD R142, R142, 0xffffffa0 ;  /* 0xffffffa08e8e7836 */ /* 0x000fe20000000000 */
[----:B------:R-:W-:Y:S01]  /*9670*/  ISETP.GE.U32.AND P6, PT, R5, 0x7fffff64, PT ;  /* 0x7fffff640500780c */ /* 0x000fe20003fc6070 */
[----:B------:R-:W-:Y:S01]  /*9680*/  VIADD R5, R146, 0xffffff83 ;  /* 0xffffff8392057836 */ /* 0x000fe20000000000 */
[----:B------:R-:W-:Y:S01]  /*9690*/  ISETP.GE.U32.AND P0, PT, R4, 0x7fffff63, PT ;  /* 0x7fffff630400780c */ /* 0x000fe20003f06070 */
[----:B-1----:R-:W-:Y:S01]  /*96a0*/  VIADD R4, R147, 0xffffff82 ;  /* 0xffffff8293047836 */ /* 0x002fe20000000000 */
[----:B------:R-:W-:Y:S01]  /*96b0*/  LDGSTS.E [R251+0x1c00c], desc[UR16][R144.64], !P2 ;  /* 0x1c00c00090fb7fae */ /* 0x000fe2000d121850 */
[----:B------:R-:W-:-:S02]  /*96c0*/  ISETP.GE.U32.AND P1, PT, R143, 0x7fffff62, PT ;  /* 0x7fffff628f00780c */ /* 0x000fc40003f26070 */
[----:B------:R-:W-:Y:S01]  /*96d0*/  ISETP.GE.U32.AND P2, PT, R142, 0x7fffff61, PT ;  /* 0x7fffff618e00780c */ /* 0x000fe20003f46070 */
[----:B------:R-:W-:Y:S01]  /*96e0*/  IMAD.WIDE R142, R2, 0x4, R230 ;  /* 0x00000004028e7825 */ /* 0x000fe200078e02e6 */
[----:B------:R-:W-:Y:S02]  /*96f0*/  ISETP.GE.U32.AND P3, PT, R5, 0x7fffff44, PT ;  /* 0x7fffff440500780c */ /* 0x000fe40003f66070 */
[----:B------:R-:W-:Y:S01]  /*9700*/  ISETP.GE.U32.AND P5, PT, R4, 0x7fffff43, PT ;  /* 0x7fffff430400780c */ /* 0x000fe20003fa6070 */
[----:B------:R-:W-:Y:S01]  /*9710*/  VIADD R5, R149, 0xffffff80 ;  /* 0xffffff8095057836 */ /* 0x000fe20000000000 */
[----:B------:R-:W-:Y:S01]  /*9720*/  IADD3 R4, R148, -0x7f, RZ ;  /* 0xffffff8194047810 */ /* 0x000fe20007ffe0ff */
[C---:B------:R-:W-:Y:S01]  /*9730*/  IMAD.WIDE R218, R2.reuse, 0x4, R226 ;  /* 0x0000000402da7825 */ /* 0x040fe200078e02e2 */
[----:B------:R1:W-:Y:S04]  /*9740*/  STL.64 [R1+0x220], R142 ;  /* 0x0002208e01007387 */ /* 0x0003e80000100a00 */
[----:B------:R-:W-:Y:S04]  /*9750*/  LDGSTS.E [R15+0x10000], desc[UR16][R222.64], !P6 ;  /* 0x10000000de0f7fae */ /* 0x000fe8000f121850 */
[----:B------:R-:W-:Y:S04]  /*9760*/  LDGSTS.E [R15+0x14000], desc[UR16][R218.64], !P6 ;  /* 0x14000000da0f7fae */ /* 0x000fe8000f121850 */
[----:B------:R1:W-:Y:S02]  /*9770*/  LDGSTS.E [R15+0x10004], desc[UR16][R142.64], !P0 ;  /* 0x100040008e0f7fae */ /* 0x0003e4000c121850 */
[----:B-1----:R-:W-:-:S04]  /*9780*/  IMAD.WIDE R142, R2, 0x4, R10 ;  /* 0x00000004028e7825 */ /* 0x002fc800078e020a */
[----:B--2---:R-:W-:-:S04]  /*9790*/  IMAD.WIDE R158, R2, 0x4, R158 ;  /* 0x00000004029e7825 */ /* 0x004fc800078e029e */
[C---:B------:R-:W-:Y:S01]  /*97a0*/  IMAD.WIDE R156, R2.reuse, 0x4, R156 ;  /* 0x00000004029c7825 */ /* 0x040fe200078e029c */
[----:B------:R-:W-:Y:S03]  /*97b0*/  STL.64 [R1+0x240], R158 ;  /* 0x0002409e01007387 */ /* 0x000fe60000100a00 */
[C---:B---3--:R-:W-:Y:S01]  /*97c0*/  IMAD.WIDE R152, R2.reuse, 0x4, R152 ;  /* 0x0000000402987825 */ /* 0x048fe200078e0298 */
[----:B------:R-:W-:Y:S03]  /*97d0*/  STL.64 [R1+0x410], R156 ;  /* 0x0004109c01007387 */ /* 0x000fe60000100a00 */
[C---:B------:R-:W-:Y:S01]  /*97e0*/  IMAD.WIDE R148, R2.reuse, 0x4, R240 ;  /* 0x0000000402947825 */ /* 0x040fe200078e02f0 */
[----:B------:R-:W-:Y:S03]  /*97f0*/  STL.64 [R1+0x420], R152 ;  /* 0x0004209801007387 */ /* 0x000fe60000100a00 */
[C---:B------:R-:W-:Y:S01]  /*9800*/  IMAD.WIDE R144, R2.reuse, 0x4, R162 ;  /* 0x0000000402907825 */ /* 0x040fe200078e02a2 */
[----:B------:R-:W-:Y:S04]  /*9810*/  STL.64 [R1+0x430], R148 ;  /* 0x0004309401007387 */ /* 0x000fe80000100a00 */
[----:B------:R-:W-:Y:S01]  /*9820*/  STL.64 [R1+0x4b8], R144 ;  /* 0x0004b89001007387 */ /* 0x000fe20000100a00 */
[----:B------:R-:W-:Y:S01]  /*9830*/  IMAD.WIDE R224, R2, 0x4, R228 ;  /* 0x0000000402e07825 */ /* 0x000fe200078e02e4 */
[----:B------:R-:W-:-:S03]  /*9840*/  ISETP.GE.U32.AND P6, PT, R4, 0x7fffff42, PT ;  /* 0x7fffff420400780c */ /* 0x000fc60003fc6070 */
[C---:B------:R-:W-:Y:S01]  /*9850*/  IMAD.WIDE R226, R2.reuse, 0x4, R164 ;  /* 0x0000000402e27825 */ /* 0x040fe200078e02a4 */
[----:B------:R-:W-:Y:S01]  /*9860*/  LDGSTS.E [R15+0x14004], desc[UR16][R224.64], !P0 ;  /* 0x14004000e00f7fae */ /* 0x000fe2000c121850 */
[----:B------:R-:W-:Y:S02]  /*9870*/  ISETP.GE.U32.AND P0, PT, R5, 0x7fffff41, PT ;  /* 0x7fffff410500780c */ /* 0x000fe40003f06070 */
[C---:B------:R-:W-:Y:S01]  /*9880*/  IMAD.WIDE R238, R2.reuse, 0x4, R166 ;  /* 0x0000000402ee7825 */ /* 0x040fe200078e02a6 */
[----:B------:R-:W-:Y:S03]  /*9890*/  LDGSTS.E [R15+0x10008], desc[UR16][R226.64], !P1 ;  /* 0x10008000e20f7fae */ /* 0x000fe6000c921850 */
[----:B------:R-:W-:Y:S01]  /*98a0*/  IMAD.WIDE R234, R2, 0x4, R160 ;  /* 0x0000000402ea7825 */ /* 0x000fe200078e02a0 */
[----:B------:R-:W-:Y:S04]  /*98b0*/  LDGSTS.E [R15+0x14008], desc[UR16][R238.64], !P1 ;  /* 0x14008000ee0f7fae */ /* 0x000fe8000c921850 */
[----:B------:R-:W-:Y:S01]  /*98c0*/  LDGSTS.E [R15+0x1000c], desc[UR16][R158.64], !P2 ;  /* 0x1000c0009e0f7fae */ /* 0x000fe2000d121850 */
[----:B------:R-:W-:-:S03]  /*98d0*/  IMAD.SHL.U32 R4, R245, 0x40, RZ ;  /* 0x00000040f5047824 */ /* 0x000fc600078e00ff */
[----:B------:R-:W-:Y:S04]  /*98e0*/  LDGSTS.E [R15+0x1400c], desc[UR16][R234.64], !P2 ;  /* 0x1400c000ea0f7fae */ /* 0x000fe8000d121850 */
[----:B------:R-:W-:Y:S01]  /*98f0*/  LDGSTS.E [R15+0x18000], desc[UR16][R156.64], !P3 ;  /* 0x180000009c0f7fae */ /* 0x000fe2000d921850 */
[----:B----4-:R-:W-:-:S04]  /*9900*/  IMAD.WIDE R154, R2, 0x4, R154 ;  /* 0x00000004029a7825 */ /* 0x010fc800078e029a */
[C---:B------:R-:W-:Y:S01]  /*9910*/  IMAD.WIDE R150, R2.reuse, 0x4, R150 ;  /* 0x0000000402967825 */ /* 0x040fe200078e0296 */
[----:B------:R-:W-:Y:S04]  /*9920*/  STL.64 [R1+0x418], R154 ;  /* 0x0004189a01007387 */ /* 0x000fe80000100a00 */
[----:B------:R-:W-:Y:S04]  /*9930*/  STL.64 [R1+0x428], R150 ;  /* 0x0004289601007387 */ /* 0x000fe80000100a00 */
[----:B------:R-:W2:Y:S01]  /*9940*/  LDL.LU.64 R10, [R1+0x760] ;  /* 0x00076000010a7983 */ /* 0x000ea20000300a00 */
[----:B------:R-:W-:-:S03]  /*9950*/  IMAD.WIDE R146, R2, 0x4, R170 ;  /* 0x0000000402927825 */ /* 0x000fc600078e02aa */
[----:B------:R-:W-:Y:S01]  /*9960*/  LDGSTS.E [R15+0x1c000], desc[UR16][R154.64], !P3 ;  /* 0x1c0000009a0f7fae */ /* 0x000fe2000d921850 */
        /* <DEDUP_REMOVED lines=11> */
[----:B------:R-:W-:Y:S01]  /*9a20*/  STL.64 [R1+0x438], R146 ;  /* 0x0004389201007387 */ /* 0x000fe20000100a00 */
[----:B------:R-:W-:-:S03]  /*9a30*/  IMAD.WIDE R76, R4, 0x4, R76 ;  /* 0x00000004044c7825 */ /* 0x000fc600078e024c */
[----:B------:R-:W-:Y:S01]  /*9a40*/  LDGSTS.E [R15+0x1c00c], desc[UR16][R142.64], !P0 ;  /* 0x1c00c0008e0f7fae */ /* 0x000fe2000c121850 */
[----:B------:R-:W-:-:S03]  /*9a50*/  IMAD.WIDE R240, R4, 0x4, R80 ;  /* 0x0000000404f07825 */ /* 0x000fc600078e0250 */
[----:B------:R-:W-:Y:S04]  /*9a60*/  STL.64 [R1+0x448], R142 ;  /* 0x0004488e01007387 */ /* 0x000fe80000100a00 */
[----:B------:R-:W0:Y:S01]  /*9a70*/  LDGDEPBAR ;  /* 0x00000000000079af */ /* 0x000e220000000000 */
[----:B------:R-:W-:-:S03]  /*9a80*/  IMAD.WIDE R244, R4, 0x4, R114 ;  /* 0x0000000404f47825 */ /* 0x000fc600078e0272 */
[----:B------:R-:W-:Y:S04]  /*9a90*/  STL [R1], RZ ;  /* 0x000000ff01007387 */ /* 0x000fe80000100800 */
[----:B------:R-:W-:Y:S01]  /*9aa0*/  LDGSTS.E [R0+0x38000], desc[UR16][R78.64], P4 ;  /* 0x380000004e007fae */ /* 0x000fe2000a121850 */
[----:B------:R-:W-:-:S03]  /*9ab0*/  IMAD.WIDE R122, R4, 0x4, R122 ;  /* 0x00000004047a7825 */ /* 0x000fc600078e027a */
[----:B------:R-:W-:Y:S04]  /*9ac0*/  STL [R1+0x4], RZ ;  /* 0x000004ff01007387 */ /* 0x000fe80000100800 */
[----:B------:R-:W-:Y:S01]  /*9ad0*/  LDGSTS.E [R0+0x38400], desc[UR16][R68.64], P4 ;  /* 0x3840000044007fae */ /* 0x000fe2000a121850 */
[----:B------:R-:W-:-:S03]  /*9ae0*/  IMAD.WIDE R84, R4, 0x4, R84 ;  /* 0x0000000404547825 */ /* 0x000fc600078e0254 */
[----:B------:R-:W-:Y:S04]  /*9af0*/  STL.64 [R1+0x5c0], R78 ;  /* 0x0005c04e01007387 */ /* 0x000fe80000100a00 */
        /* <DEDUP_REMOVED lines=15> */
[----:B------:R-:W-:Y:S04]  /*9bf0*/  LDGSTS.E [R0+0x39c00], desc[UR16][R240.64], P4 ;  /* 0x39c00000f0007fae */ /* 0x000fe8000a121850 */
[----:B------:R-:W-:Y:S04]  /*9c00*/  STL.64 [R1+0x690], R76 ;  /* 0x0006904c01007387 */ /* 0x000fe80000100a00 */
[----:B------:R-:W-:Y:S04]  /*9c10*/  LDGSTS.E [R0+0x3a000], desc[UR16][R244.64], P4 ;  /* 0x3a000000f4007fae */ /* 0x000fe8000a121850 */
[----:B------:R-:W-:Y:S04]  /*9c20*/  STL.64 [R1+0x6f0], R122 ;  /* 0x0006f07a01007387 */ /* 0x000fe80000100a00 */
[----:B------:R-:W-:Y:S04]  /*9c30*/  LDGSTS.E [R0+0x3a400], desc[UR16][R122.64], P4 ;  /* 0x3a4000007a007fae */ /* 0x000fe8000a121850 */
[----:B------:R-:W-:Y:S04]  /*9c40*/  STL.64 [R1+0x708], R84 ;  /* 0x0007085401007387 */ /* 0x000fe80000100a00 */
[----:B------:R-:W-:Y:S01]  /*9c50*/  LDGSTS.E [R0+0x3a800], desc[UR16][R84.64], P4 ;  /* 0x3a80000054007fae */ /* 0x000fe2000a121850 */
[----:B------:R-:W-:-:S03]  /*9c60*/  IMAD.WIDE R232, R4, 0x4, R16 ;  /* 0x0000000404e87825 */ /* 0x000fc600078e0210 */
[----:B------:R1:W-:Y:S04]  /*9c70*/  STL.64 [R1+0x720], R88 ;  /* 0x0007205801007387 */ /* 0x0003e80000100a00 */
[----:B------:R1:W-:Y:S01]  /*9c80*/  LDGSTS.E [R0+0x3ac00], desc[UR16][R88.64], P4 ;  /* 0x3ac0000058007fae */ /* 0x0003e2000a121850 */
[----:B------:R-:W-:-:S03]  /*9c90*/  IMAD.WIDE R220, R4, 0x4, R110 ;  /* 0x0000000404dc7825 */ /* 0x000fc600078e026e */
[----:B------:R-:W-:Y:S04]  /*9ca0*/  STL.64 [R1+0x730], R94 ;  /* 0x0007305e01007387 */ /* 0x000fe80000100a00 */
[----:B------:R-:W-:Y:S04]  /*9cb0*/  LDGSTS.E [R0+0x3b000], desc[UR16][R94.64], P4 ;  /* 0x3b0000005e007fae */ /* 0x000fe8000a121850 */
[----:B------:R-:W-:Y:S04]  /*9cc0*/  STL.64 [R1+0x740], R102 ;  /* 0x0007406601007387 */ /* 0x000fe80000100a00 */
[----:B------:R-:W-:Y:S01]  /*9cd0*/  LDGSTS.E [R0+0x3b400], desc[UR16][R102.64], P4 ;  /* 0x3b40000066007fae */ /* 0x000fe2000a121850 */
[----:B-1----:R-:W-:-:S03]  /*9ce0*/  IMAD.WIDE R88, R4, 0x4, R104 ;  /* 0x0000000404587825 */ /* 0x002fc600078e0268 */
[----:B------:R-:W-:Y:S04]  /*9cf0*/  STL.64 [R1+0x748], R96 ;  /* 0x0007486001007387 */ /* 0x000fe80000100a00 */
[----:B------:R-:W-:Y:S01]  /*9d00*/  LDGSTS.E [R0+0x3b800], desc[UR16][R96.64], P4 ;  /* 0x3b80000060007fae */ /* 0x000fe2000a121850 */
[----:B------:R-:W-:-:S03]  /*9d10*/  IMAD.WIDE R86, R4, 0x4, R132 ;  /* 0x0000000404567825 */ /* 0x000fc600078e0284 */
[----:B------:R1:W-:Y:S04]  /*9d20*/  STL.64 [R1+0x750], R92 ;  /* 0x0007505c01007387 */ /* 0x0003e80000100a00 */
[----:B------:R1:W-:Y:S01]  /*9d30*/  LDGSTS.E [R0+0x3bc00], desc[UR16][R92.64], P4 ;  /* 0x3bc000005c007fae */ /* 0x0003e2000a121850 */
[----:B------:R-:W-:-:S03]  /*9d40*/  IMAD.WIDE R84, R4, 0x4, R136 ;  /* 0x0000000404547825 */ /* 0x000fc600078e0288 */
[----:B------:R-:W-:Y:S01]  /*9d50*/  LDGSTS.E [R3+0x38100], desc[UR16][R232.64], P4 ;  /* 0x38100000e8037fae */ /* 0x000fe2000a121850 */
[----:B------:R-:W-:-:S03]  /*9d60*/  IMAD.WIDE R18, R4, 0x4, R18 ;  /* 0x0000000404127825 */ /* 0x000fc600078e0212 */
[----:B------:R-:W-:Y:S01]  /*9d70*/  LDGSTS.E [R3+0x38500], desc[UR16][R220.64], P4 ;  /* 0x38500000dc037fae */ /* 0x000fe2000a121850 */
[----:B-1----:R-:W-:-:S04]  /*9d80*/  IMAD.WIDE R92, R4, 0x4, R100 ;  /* 0x00000004045c7825 */ /* 0x002fc800078e0264 */
[C---:B------:R-:W-:Y:S01]  /*9d90*/  IMAD.WIDE R80, R4.reuse, 0x4, R108 ;  /* 0x0000000404507825 */ /* 0x040fe200078e026c */
[----:B------:R-:W-:Y:S03]  /*9da0*/  LDGSTS.E [R3+0x38900], desc[UR16][R92.64], P4 ;  /* 0x389000005c037fae */ /* 0x000fe6000a121850 */
[C---:B------:R-:W-:Y:S01]  /*9db0*/  IMAD.WIDE R250, R4.reuse, 0x4, R112 ;  /* 0x0000000404fa7825 */ /* 0x040fe200078e0270 */
[----:B------:R-:W-:Y:S03]  /*9dc0*/  LDGSTS.E [R3+0x38d00], desc[UR16][R88.64], P4 ;  /* 0x38d0000058037fae */ /* 0x000fe6000a121850 */
[C---:B------:R-:W-:Y:S01]  /*9dd0*/  IMAD.WIDE R78, R4.reuse, 0x4, R118 ;  /* 0x00000004044e7825 */ /* 0x040fe200078e0276 */
[----:B------:R-:W-:Y:S03]  /*9de0*/  STL.64 [R1+0x5b8], R92 ;  /* 0x0005b85c01007387 */ /* 0x000fe60000100a00 */
[C---:B------:R-:W-:Y:S01]  /*9df0*/  IMAD.WIDE R26, R4.reuse, 0x4, R26 ;  /* 0x00000004041a7825 */ /* 0x040fe200078e021a */
[----:B------:R-:W-:Y:S03]  /*9e00*/  LDGSTS.E [R3+0x39100], desc[UR16][R86.64], P4 ;  /* 0x3910000056037fae */ /* 0x000fe6000a121850 */
[C---:B------:R-:W-:Y:S01]  /*9e10*/  IMAD.WIDE R76, R4.reuse, 0x4, R116 ;  /* 0x00000004044c7825 */ /* 0x040fe200078e0274 */
[----:B------:R-:W-:Y:S04]  /*9e20*/  STL.64 [R1+0x5d8], R88 ;  /* 0x0005d85801007387 */ /* 0x000fe80000100a00 */
[----:B------:R-:W-:Y:S01]  /*9e30*/  LDGSTS.E [R3+0x39500], desc[UR16][R84.64], P4 ;  /* 0x3950000054037fae */ /* 0x000fe2000a121850 */
[----:B------:R-:W-:-:S03]  /*9e40*/  IMAD.WIDE R72, R4, 0x4, R120 ;  /* 0x0000000404487825 */ /* 0x000fc600078e0278 */
[----:B------:R-:W-:Y:S01]  /*9e50*/  STL.64 [R1+0x5f8], R86 ;  /* 0x0005f85601007387 */ /* 0x000fe20000100a00 */
[----:B------:R-:W-:-:S03]  /*9e60*/  IMAD.WIDE R68, R4, 0x4, R124 ;  /* 0x0000000404447825 */ /* 0x000fc600078e027c */
[----:B------:R-:W-:Y:S01]  /*9e70*/  LDGSTS.E [R3+0x39900], desc[UR16][R18.64], P4 ;  /* 0x3990000012037fae */ /* 0x000fe2000a121850 */
[----:B------:R-:W-:-:S03]  /*9e80*/  IMAD.WIDE R50, R4, 0x4, R50 ;  /* 0x0000000404327825 */ /* 0x000fc600078e0232 */
[----:B------:R-:W-:Y:S01]  /*9e90*/  STL.64 [R1+0x618], R84 ;  /* 0x0006185401007387 */ /* 0x000fe20000100a00 */
[----:B------:R-:W-:-:S03]  /*9ea0*/  IMAD.WIDE R56, R4, 0x4, R126 ;  /* 0x0000000404387825 */ /* 0x000fc600078e027e */
[----:B------:R-:W-:Y:S01]  /*9eb0*/  LDGSTS.E [R3+0x39d00], desc[UR16][R80.64], P4 ;  /* 0x39d0000050037fae */ /* 0x000fe2000a121850 */
[----:B------:R-:W-:-:S03]  /*9ec0*/  IMAD.WIDE R236, R4, 0x4, R48 ;  /* 0x0000000404ec7825 */ /* 0x000fc600078e0230 */
[----:B------:R-:W-:Y:S04]  /*9ed0*/  STL.64 [R1+0x638], R18 ;  /* 0x0006381201007387 */ /* 0x000fe80000100a00 */
[----:B------:R-:W-:Y:S04]  /*9ee0*/  LDGSTS.E [R3+0x3a100], desc[UR16][R250.64], P4 ;  /* 0x3a100000fa037fae */ /* 0x000fe8000a121850 */
[----:B------:R-:W-:Y:S04]  /*9ef0*/  STL.64 [R1+0x660], R80 ;  /* 0x0006605001007387 */ /* 0x000fe80000100a00 */
[----:B------:R1:W-:Y:S04]  /*9f00*/  LDGSTS.E [R3+0x3a500], desc[UR16][R78.64], P4 ;  /* 0x3a5000004e037fae */ /* 0x0003e8000a121850 */
[----:B------:R1:W-:Y:S04]  /*9f10*/  STL.64 [R1+0x6a8], R78 ;  /* 0x0006a84e01007387 */ /* 0x0003e80000100a00 */
[----:B------:R-:W-:Y:S04]  /*9f20*/  LDGSTS.E [R3+0x3a900], desc[UR16][R26.64], P4 ;  /* 0x3a9000001a037fae */ /* 0x000fe8000a121850 */
[----:B------:R-:W-:Y:S04]  /*9f30*/  STL.64 [R1+0x6c8], R26 ;  /* 0x0006c81a01007387 */ /* 0x000fe80000100a00 */
[----:B------:R3:W-:Y:S01]  /*9f40*/  LDGSTS.E [R3+0x3ad00], desc[UR16][R76.64], P4 ;  /* 0x3ad000004c037fae */ /* 0x0007e2000a121850 */
[----:B-1----:R-:W-:-:S03]  /*9f50*/  IMAD.WIDE R78, R4, 0x4, R128 ;  /* 0x00000004044e7825 */ /* 0x002fc600078e0280 */
[----:B------:R3:W-:Y:S04]  /*9f60*/  STL.64 [R1+0x6e8], R76 ;  /* 0x0006e84c01007387 */ /* 0x0007e80000100a00 */
[----:B------:R1:W-:Y:S01]  /*9f70*/  LDGSTS.E [R3+0x3b100], desc[UR16][R72.64], P4 ;  /* 0x3b10000048037fae */ /* 0x0003e2000a121850 */
[----:B------:R-:W-:-:S03]  /*9f80*/  IMAD.WIDE R40, R4, 0x4, R40 ;  /* 0x0000000404287825 */ /* 0x000fc600078e0228 */
[----:B------:R1:W-:Y:S04]  /*9f90*/  STL.64 [R1+0x700], R72 ;  /* 0x0007004801007387 */ /* 0x0003e80000100a00 */
[----:B------:R4:W-:Y:S01]  /*9fa0*/  LDGSTS.E [R3+0x3b500], desc[UR16][R68.64], P4 ;  /* 0x3b50000044037fae */ /* 0x0009e2000a121850 */
[----:B---3--:R-:W-:-:S03]  /*9fb0*/  IMAD.WIDE R76, R4, 0x4, R140 ;  /* 0x00000004044c7825 */ /* 0x008fc600078e028c */
[----:B------:R4:W-:Y:S01]  /*9fc0*/  STL.64 [R1+0x718], R68 ;  /* 0x0007184401007387 */ /* 0x0009e20000100a00 */
[----:B------:R-:W-:-:S03]  /*9fd0*/  IMAD.WIDE R20, R4, 0x4, R20 ;  /* 0x0000000404147825 */ /* 0x000fc600078e0214 */
[----:B------:R3:W-:Y:S01]  /*9fe0*/  LDGSTS.E [R3+0x3b900], desc[UR16][R50.64], P4 ;  /* 0x3b90000032037fae */ /* 0x0007e2000a121850 */
[----:B-1----:R-:W-:-:S03]  /*9ff0*/  IMAD.WIDE R72, R4, 0x4, R130 ;  /* 0x0000000404487825 */ /* 0x002fc600078e0282 */
[----:B------:R1:W-:Y:S01]  /*a000*/  LDGSTS.E [R3+0x3bd00], desc[UR16][R56.64], P4 ;  /* 0x3bd0000038037fae */ /* 0x0003e2000a121850 */
[----:B------:R-:W-:-:S03]  /*a010*/  IMAD.WIDE R216, R4, 0x4, R24 ;  /* 0x0000000404d87825 */ /* 0x000fc600078e0218 */
[----:B------:R-:W-:Y:S01]  /*a020*/  LDGSTS.E [R6+0x38200], desc[UR16][R236.64], P4 ;  /* 0x38200000ec067fae */ /* 0x000fe2000a121850 */
[----:B----4-:R-:W-:-:S03]  /*a030*/  IMAD.WIDE R68, R4, 0x4, R134 ;  /* 0x0000000404447825 */ /* 0x010fc600078e0286 */
[----:B------:R3:W-:Y:S01]  /*a040*/  STL.64 [R1+0x728], R50 ;  /* 0x0007283201007387 */ /* 0x0007e20000100a00 */
[----:B------:R-:W-:-:S03]  /*a050*/  IMAD.WIDE R228, R4, 0x4, R138 ;  /* 0x0000000404e47825 */ /* 0x000fc600078e028a */
[----:B------:R-:W-:Y:S01]  /*a060*/  LDGSTS.E [R6+0x38600], desc[UR16][R78.64], P4 ;  /* 0x386000004e067fae */ /* 0x000fe2000a121850 */
[----:B------:R-:W-:-:S03]  /*a070*/  IMAD.WIDE R248, R4, 0x4, R52 ;  /* 0x0000000404f87825 */ /* 0x000fc600078e0234 */
[----:B------:R1:W-:Y:S01]  /*a080*/  STL.64 [R1+0x738], R56 ;  /* 0x0007383801007387 */ /* 0x0003e20000100a00 */
[----:B------:R-:W-:-:S03]  /*a090*/  IMAD.WIDE R46, R4, 0x4, R46 ;  /* 0x00000004042e7825 */ /* 0x000fc600078e022e */
[----:B------:R-:W-:Y:S01]  /*a0a0*/  LDGSTS.E [R6+0x38a00], desc[UR16][R76.64], P4 ;  /* 0x38a000004c067fae */ /* 0x000fe2000a121850 */
[----:B---3--:R-:W-:-:S03]  /*a0b0*/  IMAD.WIDE R50, R4, 0x4, R60 ;  /* 0x0000000404327825 */ /* 0x008fc600078e023c */
[----:B------:R-:W-:Y:S04]  /*a0c0*/  STL.64 [R1+0x570], R78 ;  /* 0x0005704e01007387 */ /* 0x000fe80000100a00 */
[----:B------:R-:W-:Y:S01]  /*a0d0*/  LDGSTS.E [R6+0x38e00], desc[UR16][R72.64], P4 ;  /* 0x38e0000048067fae */ /* 0x000fe2000a121850 */
[----:B-1----:R-:W-:-:S03]  /*a0e0*/  IMAD.WIDE R56, R4, 0x4, R66 ;  /* 0x0000000404387825 */ /* 0x002fc600078e0242 */
[----:B------:R-:W-:Y:S01]  /*a0f0*/  STL.64 [R1+0x580], R76 ;  /* 0x0005804c01007387 */ /* 0x000fe20000100a00 */
[----:B------:R-:W-:-:S03]  /*a100*/  IMAD.WIDE R26, R4, 0x4, R32 ;  /* 0x00000004041a7825 */ /* 0x000fc600078e0220 */
[----:B------:R-:W-:Y:S01]  /*a110*/  LDGSTS.E [R6+0x39200], desc[UR16][R68.64], P4 ;  /* 0x3920000044067fae */ /* 0x000fe2000a121850 */
[----:B------:R-:W-:-:S03]  /*a120*/  IMAD.WIDE R18, R4, 0x4, R34 ;  /* 0x0000000404127825 */ /* 0x000fc600078e0222 */
[----:B------:R-:W-:Y:S04]  /*a130*/  STL.64 [R1+0x598], R72 ;  /* 0x0005984801007387 */ /* 0x000fe80000100a00 */
[----:B------:R1:W-:Y:S01]  /*a140*/  LDGSTS.E [R6+0x39600], desc[UR16][R40.64], P4 ;  /* 0x3960000028067fae */ /* 0x0003e2000a121850 */
[----:B------:R-:W-:-:S03]  /*a150*/  IMAD.WIDE R16, R4, 0x4, R28 ;  /* 0x0000000404107825 */ /* 0x000fc600078e021c */
[----:B------:R-:W-:Y:S04]  /*a160*/  STL.64 [R1+0x5b0], R68 ;  /* 0x0005b04401007387 */ /* 0x000fe80000100a00 */
[----:B------:R-:W-:Y:S01]  /*a170*/  LDGSTS.E [R6+0x39a00], desc[UR16][R20.64], P4 ;  /* 0x39a0000014067fae */ /* 0x000fe2000a121850 */
[----:B------:R-:W-:-:S03]  /*a180*/  IMAD.WIDE R36, R4, 0x4, R36 ;  /* 0x0000000404247825 */ /* 0x000fc600078e0224 */
[----:B------:R1:W-:Y:S04]  /*a190*/  STL.64 [R1+0x5d0], R40 ;  /* 0x0005d02801007387 */ /* 0x0003e80000100a00 */
[----:B------:R-:W-:Y:S01]  /*a1a0*/  LDGSTS.E [R6+0x39e00], desc[UR16][R216.64], P4 ;  /* 0x39e00000d8067fae */ /* 0x000fe2000a121850 */
[----:B------:R-:W-:-:S03]  /*a1b0*/  IMAD.WIDE R38, R4, 0x4, R38 ;  /* 0x0000000404267825 */ /* 0x000fc600078e0226 */
[----:B------:R-:W-:Y:S04]  /*a1c0*/  STL.64 [R1+0x5f0], R20 ;  /* 0x0005f01401007387 */ /* 0x000fe80000100a00 */
[----:B------:R-:W-:Y:S04]  /*a1d0*/  LDGSTS.E [R6+0x3a200], desc[UR16][R228.64], P4 ;  /* 0x3a200000e4067fae */ /* 0x000fe8000a121850 */
[----:B------:R-:W-:Y:S04]  /*a1e0*/  STL.64 [R1+0x680], R56 ;  /* 0x0006803801007387 */ /* 0x000fe80000100a00 */
[----:B------:R-:W-:Y:S01]  /*a1f0*/  LDGSTS.E [R6+0x3a600], desc[UR16][R248.64], P4 ;  /* 0x3a600000f8067fae */ /* 0x000fe2000a121850 */
[----:B------:R-:W-:-:S03]  /*a200*/  IMAD.WIDE R30, R4, 0x4, R30 ;  /* 0x00000004041e7825 */ /* 0x000fc600078e021e */
[----:B------:R3:W-:Y:S04]  /*a210*/  STL.64 [R1+0x6a0], R46 ;  /* 0x0006a02e01007387 */ /* 0x0007e80000100a00 */
[----:B------:R-:W-:Y:S01]  /*a220*/  LDGSTS.E [R6+0x3aa00], desc[UR16][R56.64], P4 ;  /* 0x3aa0000038067fae */ /* 0x000fe2000a121850 */
[----:B------:R-:W-:-:S03]  /*a230*/  IMAD.WIDE R44, R4, 0x4, R44 ;  /* 0x00000004042c7825 */ /* 0x000fc600078e022c */
[----:B------:R-:W-:Y:S04]  /*a240*/  STL.64 [R1+0x6c0], R50 ;  /* 0x0006c03201007387 */ /* 0x000fe80000100a00 */
[----:B------:R3:W-:Y:S01]  /*a250*/  LDGSTS.E [R6+0x3ae00], desc[UR16][R46.64], P4 ;  /* 0x3ae000002e067fae */ /* 0x0007e2000a121850 */
[----:B-1----:R-:W-:-:S03]  /*a260*/  IMAD.WIDE R40, R4, 0x4, R98 ;  /* 0x0000000404287825 */ /* 0x002fc600078e0262 */
[----:B------:R1:W-:Y:S01]  /*a270*/  STL.64 [R1+0x6e0], R26 ;  /* 0x0006e01a01007387 */ /* 0x0003e20000100a00 */
[----:B------:R-:W-:-:S03]  /*a280*/  IMAD.WIDE R34, R4, 0x4, R58 ;  /* 0x0000000404227825 */ /* 0x000fc600078e023a */
[----:B------:R4:W-:Y:S01]  /*a290*/  STL.64 [R1+0x6f8], R18 ;  /* 0x0006f81201007387 */ /* 0x0009e20000100a00 */
[----:B---3--:R-:W-:-:S03]  /*a2a0*/  IMAD.WIDE R46, R4, 0x4, R70 ;  /* 0x00000004042e7825 */ /* 0x008fc600078e0246 */
[----:B------:R3:W-:Y:S04]  /*a2b0*/  STL.64 [R1+0x710], R16 ;  /* 0x0007101001007387 */ /* 0x0007e80000100a00 */
[----:B------:R-:W-:Y:S01]  /*a2c0*/  STL.64 [R1+0x558], R36 ;  /* 0x0005582401007387 */ /* 0x000fe20000100a00 */
[----:B------:R-:W-:-:S03]  /*a2d0*/  IMAD.WIDE R32, R4, 0x4, R74 ;  /* 0x0000000404207825 */ /* 0x000fc600078e024a */
[----:B------:R-:W-:Y:S01]  /*a2e0*/  STL.64 [R1+0x560], R38 ;  /* 0x0005602601007387 */ /* 0x000fe20000100a00 */
[----:B------:R-:W-:-:S03]  /*a2f0*/  IMAD.WIDE R28, R4, 0x4, R90 ;  /* 0x00000004041c7825 */ /* 0x000fc600078e025a */
[----:B------:R-:W-:Y:S01]  /*a300*/  LDGSTS.E [R6+0x3b200], desc[UR16][R50.64], P4 ;  /* 0x3b20000032067fae */ /* 0x000fe2000a121850 */
[----:B------:R-:W-:-:S03]  /*a310*/  IMAD.WIDE R24, R4, 0x4, R54 ;  /* 0x0000000404187825 */ /* 0x000fc600078e0236 */
[----:B------:R-:W-:Y:S04]  /*a320*/  STL.64 [R1+0x578], R46 ;  /* 0x0005782e01007387 */ /* 0x000fe80000100a00 */
[----:B------:R1:W-:Y:S04]  /*a330*/  LDGSTS.E [R6+0x3b600], desc[UR16][R26.64], P4 ;  /* 0x3b6000001a067fae */ /* 0x0003e8000a121850 */
[----:B------:R-:W-:Y:S04]  /*a340*/  STL.64 [R1+0x590], R30 ;  /* 0x0005901e01007387 */ /* 0x000fe80000100a00 */
[----:B------:R-:W-:Y:S01]  /*a350*/  STL.64 [R1+0x5c8], R44 ;  /* 0x0005c82c01007387 */ /* 0x000fe20000100a00 */
[----:B-1----:R-:W-:-:S03]  /*a360*/  IMAD.WIDE R26, R4, 0x4, R82 ;  /* 0x00000004041a7825 */ /* 0x002fc600078e0252 */
[----:B------:R-:W-:Y:S04]  /*a370*/  STL.64 [R1+0x628], R40 ;  /* 0x0006282801007387 */ /* 0x000fe80000100a00 */
[----:B------:R-:W-:Y:S04]  /*a380*/  STL.64 [R1+0x648], R34 ;  /* 0x0006482201007387 */ /* 0x000fe80000100a00 */
[----:B------:R-:W-:Y:S04]  /*a390*/  STL.64 [R1+0x678], R32 ;  /* 0x0006782001007387 */ /* 0x000fe80000100a00 */
[----:B------:R-:W-:Y:S04]  /*a3a0*/  STL.64 [R1+0x698], R28 ;  /* 0x0006981c01007387 */ /* 0x000fe80000100a00 */
[----:B------:R-:W-:Y:S04]  /*a3b0*/  STL.64 [R1+0x6b8], R26 ;  /* 0x0006b81a01007387 */ /* 0x000fe80000100a00 */
[----:B------:R1:W-:Y:S04]  /*a3c0*/  STL.64 [R1+0x6d8], R24 ;  /* 0x0006d81801007387 */ /* 0x0003e80000100a00 */
[----:B------:R1:W-:Y:S04]  /*a3d0*/  STL [R1+0x8], RZ ;  /* 0x000008ff01007387 */ /* 0x0003e80000100800 */
        /* <DEDUP_REMOVED lines=56> */
[----:B------:R1:W-:Y:S01]  /*a760*/  STL [R1+0xec], RZ ;  /* 0x0000ecff01007387 */ /* 0x0003e20000100800 */
[----:B--2---:R-:W-:-:S03]  /*a770*/  IMAD.MOV.U32 R3, RZ, RZ, R10 ;  /* 0x000000ffff037224 */ /* 0x004fc600078e000a */
[----:B------:R2:W-:Y:S04]  /*a780*/  STL [R1+0xf0], RZ ;  /* 0x0000f0ff01007387 */ /* 0x0005e80000100800 */
[----:B------:R2:W-:Y:S04]  /*a790*/  STL [R1+0xf4], RZ ;  /* 0x0000f4ff01007387 */ /* 0x0005e80000100800 */
[----:B------:R2:W-:Y:S04]  /*a7a0*/  STL [R1+0xf8], RZ ;  /* 0x0000f8ff01007387 */ /* 0x0005e80000100800 */
[----:B------:R2:W-:Y:S04]  /*a7b0*/  STL [R1+0xfc], RZ ;  /* 0x0000fcff01007387 */ /* 0x0005e80000100800 */
[----:B------:R-:W5:Y:S01]  /*a7c0*/  LDL.LU R10, [R1+0x75c] ;  /* 0x00075c00010a7983 */ /* 0x000f620000300800 */
[----:B------:R-:W-:-:S03]  /*a7d0*/  IMAD.WIDE R230, R4, 0x4, R22 ;  /* 0x0000000404e67825 */ /* 0x000fc600078e0216 */
[----:B------:R4:W-:Y:S01]  /*a7e0*/  LDGSTS.E [R6+0x3ba00], desc[UR16][R18.64], P4 ;  /* 0x3ba0000012067fae */ /* 0x0009e2000a121850 */
[----:B------:R-:W-:-:S03]  /*a7f0*/  IMAD.WIDE R8, R4, 0x4, R8 ;  /* 0x0000000404087825 */ /* 0x000fc600078e0208 */
[----:B------:R3:W-:Y:S04]  /*a800*/  LDGSTS.E [R6+0x3be00], desc[UR16][R16.64], P4 ;  /* 0x3be0000010067fae */ /* 0x0007e8000a121850 */
[----:B------:R-:W-:Y:S01]  /*a810*/  LDGSTS.E [R13+0x38300], desc[UR16][R230.64], P4 ;  /* 0x38300000e60d7fae */ /* 0x000fe2000a121850 */
[----:B------:R-:W-:-:S03]  /*a820*/  IMAD.WIDE R20, R4, 0x4, R62 ;  /* 0x0000000404147825 */ /* 0x000fc600078e023e */
[----:B------:R-:W-:Y:S01]  /*a830*/  LDGSTS.E [R13+0x38700], desc[UR16][R36.64], P4 ;  /* 0x38700000240d7fae */ /* 0x000fe2000a121850 */
[C---:B----4-:R-:W-:Y:S01]  /*a840*/  IMAD.WIDE R18, R4.reuse, 0x4, R42 ;  /* 0x0000000404127825 */ /* 0x050fe200078e022a */
[----:B------:R-:W-:Y:S02]  /*a850*/  ISETP.GE.AND P0, PT, R3, 0x40, PT ;  /* 0x000000400300780c */ /* 0x000fe40003f06270 */
[----:B------:R-:W-:Y:S01]  /*a860*/  LDGSTS.E [R13+0x38b00], desc[UR16][R38.64], P4 ;  /* 0x38b00000260d7fae */ /* 0x000fe2000a121850 */
[----:B---3--:R-:W-:-:S03]  /*a870*/  IMAD.WIDE R16, R4, 0x4, R64 ;  /* 0x0000000404107825 */ /* 0x008fc600078e0240 */
        /* <DEDUP_REMOVED lines=12> */
[----:B------:R1:W-:Y:S01]  /*a940*/  LDGSTS.E [R13+0x3bf00], desc[UR16][R24.64], P4 ;  /* 0x3bf00000180d7fae */ /* 0x0003e2000a121850 */
[----:B------:R-:W-:-:S03]  /*a950*/  CS2R R152, SRZ ;  /* 0x0000000000987805 */ /* 0x000fc6000001ff00 */
[----:B------:R-:W0:Y:S01]  /*a960*/  LDGDEPBAR ;  /* 0x00000000000079af */ /* 0x000e220000000000 */
[----:B------:R-:W-:Y:S02]  /*a970*/  CS2R R154, SRZ ;  /* 0x00000000009a7805 */ /* 0x000fe4000001ff00 */
[----:B------:R-:W-:Y:S02]  /*a980*/  CS2R R156, SRZ ;  /* 0x00000000009c7805 */ /* 0x000fe4000001ff00 */
[----:B------:R-:W-:Y:S02]  /*a990*/  CS2R R158, SRZ ;  /* 0x00000000009e7805 */ /* 0x000fe4000001ff00 */
[----:B------:R-:W-:Y:S02]  /*a9a0*/  CS2R R160, SRZ ;  /* 0x0000000000a07805 */ /* 0x000fe4000001ff00 */
[----:B------:R-:W-:Y:S02]  /*a9b0*/  CS2R R162, SRZ ;  /* 0x0000000000a27805 */ /* 0x000fe4000001ff00 */
[----:B------:R-:W-:-:S02]  /*a9c0*/  CS2R R164, SRZ ;  /* 0x0000000000a47805 */ /* 0x000fc4000001ff00 */
        /* <DEDUP_REMOVED lines=57> */
[----:B-1----:R-:W-:Y:S02]  /*ad60*/  CS2R R24, SRZ ;  /* 0x0000000000187805 */ /* 0x002fe4000001ff00 */
        /* <DEDUP_REMOVED lines=30> */
[----:B------:R-:W-:Y:S01]  /*af50*/  CS2R R86, SRZ ;  /* 0x0000000000567805 */ /* 0x000fe2000001ff00 */
[----:B--2---:R-:W-:Y:S06]  /*af60*/  @!P0 BRA `(.L_x_0) ;  /* 0x000000cc00fc8947 */ /* 0x004fec0003800000 */
[----:B------:R-:W-:Y:S01]  /*af70*/  MOV R84, R16 ;  /* 0x0000001000547202 */ /* 0x000fe20000000f00 */
[----:B------:R-:W-:Y:S01]  /*af80*/  IMAD.MOV.U32 R85, RZ, RZ, R17 ;  /* 0x000000ffff557224 */ /* 0x000fe200078e0011 */
[----:B------:R-:W-:Y:S01]  /*af90*/  MOV R86, R20 ;  /* 0x0000001400567202 */ /* 0x000fe20000000f00 */
[----:B------:R-:W-:Y:S01]  /*afa0*/  IMAD.MOV.U32 R82, RZ, RZ, R18 ;  /* 0x000000ffff527224 */ /* 0x000fe200078e0012 */
[----:B------:R-:W2:Y:S01]  /*afb0*/  LDL.LU.64 R16, [R1+0x240] ;  /* 0x0002400001107983 */ /* 0x000ea20000300a00 */
[----:B------:R-:W-:Y:S01]  /*afc0*/  IMAD.MOV.U32 R83, RZ, RZ, R19 ;  /* 0x000000ffff537224 */ /* 0x000fe200078e0013 */
[----:B------:R-:W-:Y:S01]  /*afd0*/  MOV R18, R224 ;  /* 0x000000e000127202 */ /* 0x000fe20000000f00 */
[----:B------:R-:W-:Y:S01]  /*afe0*/  IMAD.MOV.U32 R87, RZ, RZ, R21 ;  /* 0x000000ffff577224 */ /* 0x000fe200078e0015 */
[----:B------:R-:W3:Y:S01]  /*aff0*/  LDL.LU.64 R22, [R1+0x540] ;  /* 0x0005400001167983 */ /* 0x000ee20000300a00 */
[----:B------:R-:W-:Y:S02]  /*b000*/  IMAD.MOV.U32 R19, RZ, RZ, R225 ;  /* 0x000000ffff137224 */ /* 0x000fe400078e00e1 */
[----:B------:R-:W-:Y:S01]  /*b010*/  IMAD.MOV.U32 R20, RZ, RZ, R226 ;  /* 0x000000ffff147224 */ /* 0x000fe200078e00e2 */
[----:B------:R-:W4:Y:S01]  /*b020*/  LDL.LU.64 R224, [R1+0x548] ;  /* 0x0005480001e07983 */ /* 0x000f220000300a00 */
[----:B------:R-:W-:-:S03]  /*b030*/  IMAD.MOV.U32 R21, RZ, RZ, R227 ;  /* 0x000000ffff157224 */ /* 0x000fc600078e00e3 */
[----:B------:R-:W3:Y:S01]  /*b040*/  LDL.LU.64 R226, [R1+0x2c0] ;  /* 0x0002c00001e27983 */ /* 0x000ee20000300a00 */
[----:B------:R-:W-:-:S03]  /*b050*/  IMAD.MOV.U32 R74, RZ, RZ, R234 ;  /* 0x000000ffff4a7224 */ /* 0x000fc600078e00ea */
[----:B------:R-:W3:Y:S01]  /*b060*/  LDL.LU.64 R72, [R1+0x2e8] ;  /* 0x0002e80001487983 */ /* 0x000ee20000300a00 */
[----:B------:R-:W-:-:S03]  /*b070*/  IMAD.MOV.U32 R75, RZ, RZ, R235 ;  /* 0x000000ffff4b7224 */ /* 0x000fc600078e00eb */
[----:B------:R-:W3:Y:S01]  /*b080*/  LDL.LU.64 R234, [R1+0x308] ;  /* 0x0003080001ea7983 */ /* 0x000ee20000300a00 */
[----:B------:R-:W-:Y:S01]  /*b090*/  MOV R78, R220 ;  /* 0x000000dc004e7202 */ /* 0x000fe20000000f00 */
[----:B------:R-:W-:Y:S02]  /*b0a0*/  IMAD.MOV.U32 R79, RZ, RZ, R221 ;  /* 0x000000ffff4f7224 */ /* 0x000fe400078e00dd */
[----:B------:R-:W-:Y:S01]  /*b0b0*/  IMAD.MOV.U32 R76, RZ, RZ, R84 ;  /* 0x000000ffff4c7224 */ /* 0x000fe200078e0054 */
[----:B------:R-:W3:Y:S01]  /*b0c0*/  LDL.LU.64 R220, [R1+0x320] ;  /* 0x0003200001dc7983 */ /* 0x000ee20000300a00 */
[----:B------:R-:W-:Y:S01]  /*b0d0*/  IMAD.MOV.U32 R77, RZ, RZ, R85 ;  /* 0x000000ffff4d7224 */ /* 0x000fe200078e0055 */
[----:B------:R-:W-:Y:S01]  /*b0e0*/  MOV R62, R20 ;  /* 0x00000014003e7202 */ /* 0x000fe20000000f00 */
[----:B------:R-:W-:Y:S01]  /*b0f0*/  IMAD.MOV.U32 R84, RZ, RZ, R18 ;  /* 0x000000ffff547224 */ /* 0x000fe200078e0012 */
[----:B------:R-:W3:Y:S01]  /*b100*/  LDL.LU.64 R60, [R1+0x330] ;  /* 0x00033000013c7983 */ /* 0x000ee20000300a00 */
[----:B------:R-:W-:-:S02]  /*b110*/  IMAD.MOV.U32 R85, RZ, RZ, R19 ;  /* 0x000000ffff557224 */ /* 0x000fc400078e0013 */
[----:B------:R-:W-:Y:S02]  /*b120*/  IMAD.MOV.U32 R63, RZ, RZ, R21 ;  /* 0x000000ffff3f7224 */ /* 0x000fe400078e0015 */
[----:B------:R-:W-:Y:S01]  /*b130*/  IMAD.MOV.U32 R66, RZ, RZ, R74 ;  /* 0x000000ffff427224 */ /* 0x000fe200078e004a */
[----:B------:R-:W-:Y:S01]  /*b140*/  MOV R74, R216 ;  /* 0x000000d8004a7202 */ /* 0x000fe20000000f00 */
[----:B------:R-:W-:Y:S02]  /*b150*/  IMAD.MOV.U32 R70, RZ, RZ, R232 ;  /* 0x000000ffff467224 */ /* 0x000fe400078e00e8 */
[----:B------:R-:W-:Y:S01]  /*b160*/  IMAD.MOV.U32 R71, RZ, RZ, R233 ;  /* 0x000000ffff477224 */ /* 0x000fe200078e00e9 */
[----:B------:R-:W-:Y:S01]  /*b170*/  MOV R56, R62 ;  /* 0x0000003e00387202 */ /* 0x000fe20000000f00 */
[----:B------:R-:W-:Y:S02]  /*b180*/  IMAD.MOV.U32 R57, RZ, RZ, R63 ;  /* 0x000000ffff397224 */ /* 0x000fe400078e003f */
[----:B------:R-:W-:-:S02]  /*b190*/  IMAD.MOV.U32 R58, RZ, RZ, R84 ;  /* 0x000000ffff3a7224 */ /* 0x000fc400078e0054 */
[----:B------:R-:W-:Y:S02]  /*b1a0*/  IMAD.MOV.U32 R59, RZ, RZ, R85 ;  /* 0x000000ffff3b7224 */ /* 0x000fe400078e0055 */
[----:B--2---:R-:W-:Y:S01]  /*b1b0*/  IMAD.MOV.U32 R81, RZ, RZ, R17 ;  /* 0x000000ffff517224 */ /* 0x004fe200078e0011 */
[----:B------:R-:W-:Y:S02]  /*b1c0*/  MOV R80, R16 ;  /* 0x0000001000507202 */ /* 0x000fe40000000f00 */
[----:B----4-:R-:W-:Y:S01]  /*b1d0*/  MOV R18, R224 ;  /* 0x000000e000127202 */ /* 0x010fe20000000f00 */
[----:B------:R-:W-:Y:S02]  /*b1e0*/  IMAD.MOV.U32 R17, RZ, RZ, R225 ;  /* 0x000000ffff117224 */ /* 0x000fe400078e00e1 */
[----:B------:R-:W2:Y:S01]  /*b1f0*/  LDL.LU.64 R224, [R1+0x338] ;  /* 0x0003380001e07983 */ /* 0x000ea20000300a00 */
[----:B---3--:R-:W-:Y:S02]  /*b200*/  IMAD.MOV.U32 R20, RZ, RZ, R226 ;  /* 0x000000ffff147224 */ /* 0x008fe400078e00e2 */
[----:B------:R-:W-:-:S02]  /*b210*/  IMAD.MOV.U32 R19, RZ, RZ, R227 ;  /* 0x000000ffff137224 */ /* 0x000fc400078e00e3 */
[----:B------:R-:W3:Y:S01]  /*b220*/  LDL.LU.64 R226, [R1+0x250] ;  /* 0x0002500001e27983 */ /* 0x000ee20000300a00 */
[----:B------:R-:W-:-:S03]  /*b230*/  IMAD.MOV.U32 R16, RZ, RZ, R22 ;  /* 0x000000ffff107224 */ /* 0x000fc600078e0016 */
[----:B------:R-:W4:Y:S01]  /*b240*/  LDL.LU.64 R64, [R1+0x268] ;  /* 0x0002680001407983 */ /* 0x000f220000300a00 */
[----:B------:R-:W-:Y:S01]  /*b250*/  MOV R22, R72 ;  /* 0x0000004800167202 */ /* 0x000fe20000000f00 */
[----:B------:R-:W-:Y:S01]  /*b260*/  IMAD.MOV.U32 R21, RZ, RZ, R73 ;  /* 0x000000ffff157224 */ /* 0x000fe200078e0049 */
[----:B------:R-:W-:Y:S01]  /*b270*/  MOV R72, R230 ;  /* 0x000000e600487202 */ /* 0x000fe20000000f00 */
[----:B------:R-:W-:Y:S02]  /*b280*/  IMAD.MOV.U32 R73, RZ, RZ, R231 ;  /* 0x000000ffff497224 */ /* 0x000fe400078e00e7 */
[----:B------:R-:W-:Y:S01]  /*b290*/  IMAD.MOV.U32 R15, RZ, RZ, R23 ;  /* 0x000000ffff0f7224 */ /* 0x000fe200078e0017 */
[----:B------:R-:W4:Y:S01]  /*b2a0*/  LDL.LU.64 R230, [R1+0x290] ;  /* 0x0002900001e67983 */ /* 0x000f220000300a00 */
[----:B------:R-:W-:Y:S02]  /*b2b0*/  IMAD.MOV.U32 R216, RZ, RZ, R234 ;  /* 0x000000ffffd87224 */ /* 0x000fe400078e00ea */
[----:B------:R-:W-:Y:S01]  /*b2c0*/  IMAD.MOV.U32 R23, RZ, RZ, R235 ;  /* 0x000000ffff177224 */ /* 0x000fe200078e00eb */
[----:B------:R-:W4:Y:S04]  /*b2d0*/  LDL.LU.64 R232, [R1+0x2b8] ;  /* 0x0002b80001e87983 */ /* 0x000f280000300a00 */
[----:B------:R-:W4:Y:S04]  /*b2e0*/  LDL.LU.64 R234, [R1+0x2e0] ;  /* 0x0002e00001ea7983 */ /* 0x000f280000300a00 */
[----:B------:R-:W4:Y:S04]  /*b2f0*/  LDL.LU.64 R54, [R1+0x300] ;  /* 0x0003000001367983 */ /* 0x000f280000300a00 */
[----:B------:R-:W4:Y:S04]  /*b300*/  LDL.LU.64 R62, [R1+0x318] ;  /* 0x00031800013e7983 */ /* 0x000f280000300a00 */
[----:B------:R-:W4:Y:S04]  /*b310*/  LDL.LU.64 R84, [R1+0x328] ;  /* 0x0003280001547983 */ /* 0x000f280000300a00 */
[----:B------:R-:W4:Y:S01]  /*b320*/  LDL.LU.64 R46, [R1+0x260] ;  /* 0x00026000012e7983 */ /* 0x000f220000300a00 */
[----:B------:R-:W-:Y:S01]  /*b330*/  MOV R68, R78 ;  /* 0x0000004e00447202 */ /* 0x000fe20000000f00 */
[----:B------:R-:W-:Y:S01]  /*b340*/  IMAD.MOV.U32 R78, RZ, RZ, R218 ;  /* 0x000000ffff4e7224 */ /* 0x000fe200078e00da */
[----:B------:R-:W-:Y:S01]  /*b350*/  MOV R218, R220 ;  /* 0x000000dc00da7202 */ /* 0x000fe20000000f00 */
[----:B------:R-:W-:Y:S01]  /*b360*/  IMAD.MOV.U32 R220, RZ, RZ, R60 ;  /* 0x000000ffffdc7224 */ /* 0x000fe200078e003c */
[----:B------:R-:W-:Y:S01]  /*b370*/  MOV R60, R222 ;  /* 0x000000de003c7202 */ /* 0x000fe20000000f00 */
[----:B------:R-:W-:-:S02]  /*b380*/  IMAD.MOV.U32 R69, RZ, RZ, R79 ;  /* 0x000000ffff457224 */ /* 0x000fc400078e004f */
[----:B------:R-:W-:Y:S02]  /*b390*/  IMAD.MOV.U32 R79, RZ, RZ, R219 ;  /* 0x000000ffff4f7224 */ /* 0x000fe400078e00db */
[----:B------:R-:W-:Y:S02]  /*b3a0*/  IMAD.MOV.U32 R219, RZ, RZ, R61 ;  /* 0x000000ffffdb7224 */ /* 0x000fe400078e003d */
[----:B------:R-:W-:-:S04]  /*b3b0*/  IMAD.MOV.U32 R61, RZ, RZ, R223 ;  /* 0x000000ffff3d7224 */ /* 0x000fc800078e00df */
[----:B------:R-:W-:Y:S02]  /*b3c0*/  IMAD.MOV.U32 R49, RZ, RZ, R61 ;  /* 0x000000ffff317224 */ /* 0x000fe400078e003d */
[----:B------:R-:W-:Y:S02]  /*b3d0*/  IMAD.MOV.U32 R61, RZ, RZ, R237 ;  /* 0x000000ffff3d7224 */ /* 0x000fe400078e00ed */
[----:B------:R-:W-:Y:S02]  /*b3e0*/  IMAD.MOV.U32 R50, RZ, RZ, R56 ;  /* 0x000000ffff327224 */ /* 0x000fe400078e0038 */
[----:B------:R-:W-:Y:S02]  /*b3f0*/  IMAD.MOV.U32 R51, RZ, RZ, R57 ;  /* 0x000000ffff337224 */ /* 0x000fe400078e0039 */
[----:B------:R-:W-:Y:S02]  /*b400*/  IMAD.MOV.U32 R67, RZ, RZ, R75 ;  /* 0x000000ffff437224 */ /* 0x000fe400078e004b */
[----:B------:R-:W-:-:S02]  /*b410*/  IMAD.MOV.U32 R75, RZ, RZ, R217 ;  /* 0x000000ffff4b7224 */ /* 0x000fc400078e00d9 */
[----:B------:R-:W-:Y:S01]  /*b420*/  IMAD.MOV.U32 R217, RZ, RZ, R221 ;  /* 0x000000ffffd97224 */ /* 0x000fe200078e00dd */
[----:B------:R-:W-:Y:S01]  /*b430*/  MOV R52, R58 ;  /* 0x0000003a00347202 */ /* 0x000fe20000000f00 */
[----:B--2---:R-:W-:Y:S01]  /*b440*/  IMAD.MOV.U32 R222, RZ, RZ, R224 ;  /* 0x000000ffffde7224 */ /* 0x004fe200078e00e0 */
[----:B---3--:R-:W-:Y:S01]  /*b450*/  MOV R224, R226 ;  /* 0x000000e200e07202 */ /* 0x008fe20000000f00 */
[----:B----4-:R-:W-:Y:S01]  /*b460*/  IMAD.MOV.U32 R226, RZ, RZ, R64 ;  /* 0x000000ffffe27224 */ /* 0x010fe200078e0040 */
[----:B------:R-:W-:Y:S01]  /*b470*/  MOV R64, R66 ;  /* 0x0000004200407202 */ /* 0x000fe20000000f00 */
[----:B------:R-:W-:Y:S01]  /*b480*/  IMAD.MOV.U32 R66, RZ, RZ, R68 ;  /* 0x000000ffff427224 */ /* 0x000fe200078e0044 */
[----:B------:R-:W-:Y:S01]  /*b490*/  MOV R68, R70 ;  /* 0x0000004600447202 */ /* 0x000fe20000000f00 */
[----:B------:R-:W-:Y:S01]  /*b4a0*/  IMAD.MOV.U32 R70, RZ, RZ, R72 ;  /* 0x000000ffff467224 */ /* 0x000fe200078e0048 */
[----:B------:R-:W-:Y:S01]  /*b4b0*/  MOV R72, R228 ;  /* 0x000000e400487202 */ /* 0x000fe20000000f00 */
[----:B------:R-:W-:Y:S01]  /*b4c0*/  IMAD.MOV.U32 R228, RZ, RZ, R230 ;  /* 0x000000ffffe47224 */ /* 0x000fe200078e00e6 */
[----:B------:R-:W-:Y:S01]  /*b4d0*/  MOV R230, R232 ;  /* 0x000000e800e67202 */ /* 0x000fe20000000f00 */
[----:B------:R-:W-:Y:S01]  /*b4e0*/  IMAD.MOV.U32 R232, RZ, RZ, R234 ;  /* 0x000000ffffe87224 */ /* 0x000fe200078e00ea */
[----:B------:R-:W-:-:S02]  /*b4f0*/  MOV R234, R54 ;  /* 0x0000003600ea7202 */ /* 0x000fc40000000f00 */
[----:B------:R-:W-:Y:S01]  /*b500*/  MOV R54, R238 ;  /* 0x000000ee00367202 */ /* 0x000fe20000000f00 */
[----:B------:R-:W-:Y:S01]  /*b510*/  IMAD.MOV.U32 R238, RZ, RZ, R84 ;  /* 0x000000ffffee7224 */ /* 0x000fe200078e0054 */
[----:B------:R-:W-:Y:S01]  /*b520*/  MOV R84, R248 ;  /* 0x000000f800547202 */ /* 0x000fe20000000f00 */
[----:B------:R-:W-:Y:S02]  /*b530*/  IMAD.MOV.U32 R237, RZ, RZ, R85 ;  /* 0x000000ffffed7224 */ /* 0x000fe400078e0055 */
[----:B------:R-:W-:Y:S02]  /*b540*/  IMAD.MOV.U32 R85, RZ, RZ, R249 ;  /* 0x000000ffff557224 */ /* 0x000fe400078e00f9 */
[----:B------:R-:W2:Y:S04]  /*b550*/  LDL.LU.64 R248, [R1+0x288] ;  /* 0x0002880001f87983 */ /* 0x000ea80000300a00 */
[----:B------:R-:W3:Y:S01]  /*b560*/  LDL.LU.64 R56, [R1+0x2b0] ;  /* 0x0002b00001387983 */ /* 0x000ee20000300a00 */
[----:B------:R-:W-:-:S03]  /*b570*/  IMAD.MOV.U32 R221, RZ, RZ, R225 ;  /* 0x000000ffffdd7224 */ /* 0x000fc600078e00e1 */
[----:B------:R-:W4:Y:S01]  /*b580*/  LDL.LU.64 R38, [R1+0x2d8] ;  /* 0x0002d80001267983 */ /* 0x000f220000300a00 */
[----:B------:R-:W-:Y:S02]  /*b590*/  IMAD.MOV.U32 R225, RZ, RZ, R65 ;  /* 0x000000ffffe17224 */ /* 0x000fe400078e0041 */
[----:B------:R-:W-:Y:S01]  /*b5a0*/  IMAD.MOV.U32 R65, RZ, RZ, R67 ;  /* 0x000000ffff417224 */ /* 0x000fe200078e0043 */
[----:B------:R-:W4:Y:S01]  /*b5b0*/  LDL.LU.64 R40, [R1+0x2f8] ;  /* 0x0002f80001287983 */ /* 0x000f220000300a00 */
[----:B------:R-:W-:Y:S02]  /*b5c0*/  IMAD.MOV.U32 R67, RZ, RZ, R69 ;  /* 0x000000ffff437224 */ /* 0x000fe400078e0045 */
[----:B------:R-:W-:Y:S01]  /*b5d0*/  IMAD.MOV.U32 R69, RZ, RZ, R71 ;  /* 0x000000ffff457224 */ /* 0x000fe200078e0047 */
[----:B------:R-:W4:Y:S01]  /*b5e0*/  LDL.LU.64 R44, [R1+0x310] ;  /* 0x00031000012c7983 */ /* 0x000f220000300a00 */
[----:B------:R-:W-:Y:S02]  /*b5f0*/  IMAD.MOV.U32 R71, RZ, RZ, R73 ;  /* 0x000000ffff477224 */ /* 0x000fe400078e0049 */
[----:B------:R-:W-:Y:S01]  /*b600*/  IMAD.MOV.U32 R73, RZ, RZ, R229 ;  /* 0x000000ffff497224 */ /* 0x000fe200078e00e5 */
[----:B------:R-:W4:Y:S01]  /*b610*/  LDL.LU.64 R34, [R1+0x1b8] ;  /* 0x0001b80001227983 */ /* 0x000f220000300a00 */
[----:B------:R-:W-:-:S02]  /*b620*/  IMAD.MOV.U32 R229, RZ, RZ, R233 ;  /* 0x000000ffffe57224 */ /* 0x000fc400078e00e9 */
[----:B------:R-:W-:Y:S01]  /*b630*/  IMAD.MOV.U32 R58, RZ, RZ, R66 ;  /* 0x000000ffff3a7224 */ /* 0x000fe200078e0042 */
[----:B------:R-:W4:Y:S01]  /*b640*/  LDL.LU.64 R42, [R1+0x2a8] ;  /* 0x0002a800012a7983 */ /* 0x000f220000300a00 */
[----:B------:R-:W-:Y:S02]  /*b650*/  IMAD.MOV.U32 R233, RZ, RZ, R55 ;  /* 0x000000ffffe97224 */ /* 0x000fe400078e0037 */
[----:B------:R-:W-:Y:S01]  /*b660*/  IMAD.MOV.U32 R66, RZ, RZ, R70 ;  /* 0x000000ffff427224 */ /* 0x000fe200078e0046 */
[----:B------:R-:W-:Y:S01]  /*b670*/  MOV R70, R72 ;  /* 0x0000004800467202 */ /* 0x000fe20000000f00 */
[----:B------:R-:W-:Y:S01]  /*b680*/  IMAD.MOV.U32 R55, RZ, RZ, R239 ;  /* 0x000000ffff377224 */ /* 0x000fe200078e00ef */
[----:B------:R-:W-:Y:S01]  /*b690*/  MOV R72, R244 ;  /* 0x000000f400487202 */ /* 0x000fe20000000f00 */
[----:B------:R-:W-:Y:S01]  /*b6a0*/  IMAD.MOV.U32 R239, RZ, RZ, R243 ;  /* 0x000000ffffef7224 */ /* 0x000fe200078e00f3 */
[----:B------:R-:W-:Y:S01]  /*b6b0*/  MOV R244, R46 ;  /* 0x0000002e00f47202 */ /* 0x000fe20000000f00 */
[----:B------:R-:W-:-:S02]  /*b6c0*/  IMAD.MOV.U32 R243, RZ, RZ, R47 ;  /* 0x000000fffff37224 */ /* 0x000fc400078e002f */
[----:B------:R-:W4:Y:S01]  /*b6d0*/  LDL.LU.64 R46, [R1+0x1a8] ;  /* 0x0001a800012e7983 */ /* 0x000f220000300a00 */
[----:B------:R-:W-:Y:S01]  /*b6e0*/  IMAD.MOV.U32 R48, RZ, RZ, R60 ;  /* 0x000000ffff307224 */ /* 0x000fe200078e003c */
[----:B------:R-:W-:Y:S01]  /*b6f0*/  MOV R60, R236 ;  /* 0x000000ec003c7202 */ /* 0x000fe20000000f00 */
[----:B------:R-:W-:Y:S01]  /*b700*/  IMAD.MOV.U32 R236, RZ, RZ, R62 ;  /* 0x000000ffffec7224 */ /* 0x000fe200078e003e */
[----:B------:R-:W-:Y:S01]  /*b710*/  MOV R62, R68 ;  /* 0x00000044003e7202 */ /* 0x000fe20000000f00 */
[----:B------:R-:W-:Y:S01]  /*b720*/  IMAD.MOV.U32 R68, RZ, RZ, R76 ;  /* 0x000000ffff447224 */ /* 0x000fe200078e004c */
[----:B------:R-:W4:Y:S01]  /*b730*/  LDL.LU.64 R36, [R1+0x1c8] ;  /* 0x0001c80001247983 */ /* 0x000f220000300a00 */
[----:B------:R-:W-:Y:S01]  /*b740*/  IMAD.MOV.U32 R76, RZ, RZ, R240 ;  /* 0x000000ffff4c7224 */ /* 0x000fe200078e00f0 */
[----:B------:R-:W-:Y:S01]  /*b750*/  MOV R240, R242 ;  /* 0x000000f200f07202 */ /* 0x000fe20000000f00 */
[----:B------:R-:W-:Y:S02]  /*b760*/  IMAD.MOV.U32 R242, RZ, RZ, R246 ;  /* 0x000000fffff27224 */ /* 0x000fe400078e00f6 */
[----:B------:R-:W-:-:S02]  /*b770*/  IMAD.MOV.U32 R53, RZ, RZ, R59 ;  /* 0x000000ffff357224 */ /* 0x000fc400078e003b */
[----:B------:R-:W-:Y:S02]  /*b780*/  IMAD.MOV.U32 R59, RZ, RZ, R67 ;  /* 0x000000ffff3b7224 */ /* 0x000fe400078e0043 */
[----:B------:R-:W-:Y:S02]  /*b790*/  IMAD.MOV.U32 R67, RZ, RZ, R71 ;  /* 0x000000ffff437224 */ /* 0x000fe400078e0047 */
[----:B------:R-:W-:Y:S02]  /*b7a0*/  IMAD.MOV.U32 R71, RZ, RZ, R73 ;  /* 0x000000ffff477224 */ /* 0x000fe400078e0049 */
[----:B------:R-:W-:Y:S02]  /*b7b0*/  IMAD.MOV.U32 R73, RZ, RZ, R245 ;  /* 0x000000ffff497224 */ /* 0x000fe400078e00f5 */
        /* <DEDUP_REMOVED lines=8> */
[----:B--2---:R-:W-:Y:S01]  /*b840*/  IMAD.MOV.U32 R246, RZ, RZ, R248 ;  /* 0x000000fffff67224 */ /* 0x004fe200078e00f8 */
[----:B---3--:R-:W-:Y:S01]  /*b850*/  MOV R248, R56 ;  /* 0x0000003800f87202 */ /* 0x008fe20000000f00 */
[----:B------:R-:W-:Y:S01]  /*b860*/  IMAD.MOV.U32 R56, RZ, RZ, R58 ;  /* 0x000000ffff387224 */ /* 0x000fe200078e003a */
[----:B------:R-:W-:Y:S01]  /*b870*/  MOV R58, R62 ;  /* 0x0000003e003a7202 */ /* 0x000fe20000000f00 */
[----:B------:R-:W-:Y:S01]  /*b880*/  IMAD.MOV.U32 R62, RZ, RZ, R66 ;  /* 0x000000ffff3e7224 */ /* 0x000fe200078e0042 */
[----:B------:R-:W-:Y:S01]  /*b890*/  MOV R66, R68 ;  /* 0x0000004400427202 */ /* 0x000fe20000000f00 */
[----:B------:R-:W-:Y:S01]  /*b8a0*/  IMAD.MOV.U32 R68, RZ, RZ, R76 ;  /* 0x000000ffff447224 */ /* 0x000fe200078e004c */
[----:B------:R-:W-:Y:S01]  /*b8b0*/  MOV R76, R80 ;  /* 0x00000050004c7202 */ /* 0x000fe20000000f00 */
[----:B------:R-:W-:Y:S02]  /*b8c0*/  IMAD.MOV.U32 R245, RZ, RZ, R249 ;  /* 0x000000fffff57224 */ /* 0x000fe400078e00f9 */
[----:B------:R-:W-:Y:S01]  /*b8d0*/  IMAD.MOV.U32 R80, RZ, RZ, R250 ;  /* 0x000000ffff507224 */ /* 0x000fe200078e00fa */
[----:B----4-:R-:W-:Y:S01]  /*b8e0*/  MOV R250, R38 ;  /* 0x0000002600fa7202 */ /* 0x010fe20000000f00 */
[----:B------:R-:W-:-:S02]  /*b8f0*/  IMAD.MOV.U32 R249, RZ, RZ, R39 ;  /* 0x000000fffff97224 */ /* 0x000fc400078e0027 */
[----:B------:R-:W2:Y:S01]  /*b900*/  LDL.LU.64 R38, [R1+0x258] ;  /* 0x0002580001267983 */ /* 0x000ea20000300a00 */
[----:B------:R-:W-:-:S03]  /*b910*/  MOV R0, R45 ;  /* 0x0000002d00007202 */ /* 0x000fc60000000f00 */
[----:B------:R1:W-:Y:S01]  /*b920*/  STL [R1+0x104], R44 ;  /* 0x0001042c01007387 */ /* 0x0003e20000100800 */
[----:B------:R-:W-:-:S03]  /*b930*/  IMAD.MOV.U32 R247, RZ, RZ, R57 ;  /* 0x000000fffff77224 */ /* 0x000fc600078e0039 */
[----:B-1----:R-:W3:Y:S04]  /*b940*/  LDL.LU.64 R44, [R1+0x280] ;  /* 0x00028000012c7983 */ /* 0x002ee80000300a00 */
[----:B------:R1:W-:Y:S01]  /*b950*/  STL [R1+0x100], R0 ;  /* 0x0001000001007387 */ /* 0x0003e20000100800 */
[----:B------:R-:W-:Y:S02]  /*b960*/  IMAD.MOV.U32 R57, RZ, RZ, R59 ;  /* 0x000000ffff397224 */ /* 0x000fe400078e003b */
[----:B------:R-:W-:Y:S01]  /*b970*/  IMAD.MOV.U32 R59, RZ, RZ, R63 ;  /* 0x000000ffff3b7224 */ /* 0x000fe200078e003f */
[----:B------:R4:W-:Y:S01]  /*b980*/  STL [R1+0x10c], R46 ;  /* 0x00010c2e01007387 */ /* 0x0009e20000100800 */
[----:B------:R-:W-:Y:S02]  /*b990*/  IMAD.MOV.U32 R63, RZ, RZ, R67 ;  /* 0x000000ffff3f7224 */ /* 0x000fe400078e0043 */
[----:B-1----:R-:W-:-:S02]  /*b9a0*/  IMAD.MOV.U32 R0, RZ, RZ, R47 ;  /* 0x000000ffff007224 */ /* 0x002fc400078e002f */
[----:B------:R-:W-:-:S03]  /*b9b0*/  IMAD.MOV.U32 R67, RZ, RZ, R69 ;  /* 0x000000ffff437224 */ /* 0x000fc600078e0045 */
[----:B------:R1:W-:Y:S01]  /*b9c0*/  STL [R1+0x108], R0 ;  /* 0x0001080001007387 */ /* 0x0003e20000100800 */
[----:B------:R-:W-:-:S03]  /*b9d0*/  IMAD.MOV.U32 R69, RZ, RZ, R77 ;  /* 0x000000ffff457224 */ /* 0x000fc600078e004d */
[----:B------:R-:W-:Y:S01]  /*b9e0*/  STL [R1+0x114], R34 ;  /* 0x0001142201007387 */ /* 0x000fe20000100800 */
[----:B------:R-:W-:-:S03]  /*b9f0*/  IMAD.MOV.U32 R77, RZ, RZ, R81 ;  /* 0x000000ffff4d7224 */ /* 0x000fc600078e0051 */
[----:B----4-:R-:W4:Y:S01]  /*ba00*/  LDL.LU.64 R46, [R1+0x2d0] ;  /* 0x0002d000012e7983 */ /* 0x010f220000300a00 */
[----:B------:R-:W-:Y:S02]  /*ba10*/  IMAD.MOV.U32 R81, RZ, RZ, R251 ;  /* 0x000000ffff517224 */ /* 0x000fe400078e00fb */
[----:B------:R-:W-:Y:S02]  /*ba20*/  IMAD.MOV.U32 R252, RZ, RZ, R40 ;  /* 0x000000fffffc7224 */ /* 0x000fe400078e0028 */
[----:B------:R-:W-:Y:S02]  /*ba30*/  IMAD.MOV.U32 R251, RZ, RZ, R41 ;  /* 0x000000fffffb7224 */ /* 0x000fe400078e0029 */
[----:B------:R-:W4:Y:S01]  /*ba40*/  LDL.LU.64 R40, [R1+0x2f0] ;  /* 0x0002f00001287983 */ /* 0x000f220000300a00 */
[----:B-1----:R-:W-:-:S05]  /*ba50*/  IMAD.MOV.U32 R0, RZ, RZ, R35 ;  /* 0x000000ffff007224 */ /* 0x002fca00078e0023 */
[----:B------:R1:W-:Y:S04]  /*ba60*/  STL [R1+0x110], R0 ;  /* 0x0001100001007387 */ /* 0x0003e80000100800 */
[----:B------:R-:W-:Y:S01]  /*ba70*/  STL [R1+0x11c], R36 ;  /* 0x00011c2401007387 */ /* 0x000fe20000100800 */
[----:B-1----:R-:W-:-:S03]  /*ba80*/  IMAD.MOV.U32 R0, RZ, RZ, R37 ;  /* 0x000000ffff007224 */ /* 0x002fc600078e0025 */
[----:B--2---:R-:W-:Y:S04]  /*ba90*/  STL [R1+0x124], R38 ;  /* 0x0001242601007387 */ /* 0x004fe80000100800 */
[----:B------:R1:W-:Y:S02]  /*baa0*/  STL [R1+0x118], R0 ;  /* 0x0001180001007387 */ /* 0x0003e40000100800 */
[----:B-1----:R-:W-:Y:S02]  /*bab0*/  MOV R0, R39 ;  /* 0x0000002700007202 */ /* 0x002fe40000000f00 */
[----:B---3--:R-:W-:Y:S04]  /*bac0*/  STL [R1+0x12c], R44 ;  /* 0x00012c2c01007387 */ /* 0x008fe80000100800 */
[----:B------:R1:W-:Y:S04]  /*bad0*/  STL [R1+0x120], R0 ;  /* 0x0001200001007387 */ /* 0x0003e80000100800 */
[----:B------:R-:W-:Y:S01]  /*bae0*/  STL [R1+0x134], R42 ;  /* 0x0001342a01007387 */ /* 0x000fe20000100800 */
[----:B-1----:R-:W-:-:S05]  /*baf0*/  IMAD.MOV.U32 R0, RZ, RZ, R45 ;  /* 0x000000ffff007224 */ /* 0x002fca00078e002d */
[----:B------:R1:W-:Y:S04]  /*bb00*/  STL [R1+0x128], R0 ;  /* 0x0001280001007387 */ /* 0x0003e80000100800 */
[----:B------:R-:W2:Y:S04]  /*bb10*/  LDL.LU.64 R44, [R1+0x168] ;  /* 0x00016800012c7983 */ /* 0x000ea80000300a00 */
[----:B------:R-:W3:Y:S01]  /*bb20*/  LDL.LU.64 R34, [R1+0x160] ;  /* 0x0001600001227983 */ /* 0x000ee20000300a00 */
[----:B-1----:R-:W-:-:S05]  /*bb30*/  IMAD.MOV.U32 R0, RZ, RZ, R43 ;  /* 0x000000ffff007224 */ /* 0x002fca00078e002b */
[----:B------:R1:W-:Y:S04]  /*bb40*/  STL [R1+0x130], R0 ;  /* 0x0001300001007387 */ /* 0x0003e80000100800 */
[----:B----4-:R-:W-:Y:S01]  /*bb50*/  STL [R1+0x13c], R46 ;  /* 0x00013c2e01007387 */ /* 0x010fe20000100800 */
[----:B-1----:R-:W-:-:S03]  /*bb60*/  IMAD.MOV.U32 R0, RZ, RZ, R47 ;  /* 0x000000ffff007224 */ /* 0x002fc600078e002f */
[----:B------:R-:W-:Y:S04]  /*bb70*/  STL [R1+0x144], R40 ;  /* 0x0001442801007387 */ /* 0x000fe80000100800 */
[----:B------:R1:W-:Y:S04]  /*bb80*/  STL [R1+0x138], R0 ;  /* 0x0001380001007387 */ /* 0x0003e80000100800 */
[----:B------:R-:W4:Y:S04]  /*bb90*/  LDL.LU.64 R42, [R1+0x170] ;  /* 0x00017000012a7983 */ /* 0x000f280000300a00 */
[----:B------:R-:W4:Y:S01]  /*bba0*/  LDL.LU.64 R36, [R1+0x178] ;  /* 0x0001780001247983 */ /* 0x000f220000300a00 */
[----:B-1----:R-:W-:-:S03]  /*bbb0*/  MOV R0, R41 ;  /* 0x0000002900007202 */ /* 0x002fc60000000f00 */
[----:B------:R-:W4:Y:S04]  /*bbc0*/  LDL.LU.64 R46, [R1+0x188] ;  /* 0x00018800012e7983 */ /* 0x000f280000300a00 */
[----:B------:R-:W4:Y:S04]  /*bbd0*/  LDL.LU.64 R38, [R1+0x2c8] ;  /* 0x0002c80001267983 */ /* 0x000f280000300a00 */
[----:B------:R2:W-:Y:S04]  /*bbe0*/  STL [R1+0x140], R0 ;  /* 0x0001400001007387 */ /* 0x0005e80000100800 */
[----:B------:R-:W4:Y:S01]  /*bbf0*/  LDL.LU.64 R40, [R1+0x180] ;  /* 0x0001800001287983 */ /* 0x000f220000300a00 */
[----:B--2---:R-:W-:-:S03]  /*bc00*/  IMAD.MOV.U32 R0, RZ, RZ, R45 ;  /* 0x000000ffff007224 */ /* 0x004fc600078e002d */
[----:B------:R1:W-:Y:S04]  /*bc10*/  STL [R1+0x14c], R44 ;  /* 0x00014c2c01007387 */ /* 0x0003e80000100800 */
[----:B------:R2:W-:Y:S04]  /*bc20*/  STL [R1+0x148], R0 ;  /* 0x0001480001007387 */ /* 0x0005e80000100800 */
[----:B---3--:R-:W-:Y:S04]  /*bc30*/  STL [R1+0x154], R34 ;  /* 0x0001542201007387 */ /* 0x008fe80000100800 */
[----:B-1----:R-:W3:Y:S01]  /*bc40*/  LDL.LU.64 R44, [R1+0x2a0] ;  /* 0x0002a000012c7983 */ /* 0x002ee20000300a00 */
[----:B--2---:R-:W-:-:S03]  /*bc50*/  IMAD.MOV.U32 R0, RZ, RZ, R35 ;  /* 0x000000ffff007224 */ /* 0x004fc600078e0023 */
[----:B----4-:R-:W-:Y:S04]  /*bc60*/  STL [R1+0x15c], R42 ;  /* 0x00015c2a01007387 */ /* 0x010fe80000100800 */
[----:B------:R1:W-:Y:S02]  /*bc70*/  STL [R1+0x150], R0 ;  /* 0x0001500001007387 */ /* 0x0003e40000100800 */
[----:B-1----:R-:W-:-:S05]  /*bc80*/  IMAD.MOV.U32 R0, RZ, RZ, R43 ;  /* 0x000000ffff007224 */ /* 0x002fca00078e002b */
[----:B------:R1:W-:Y:S04]  /*bc90*/  STL [R1+0x158], R0 ;  /* 0x0001580001007387 */ /* 0x0003e80000100800 */
[----:B------:R-:W-:Y:S04]  /*bca0*/  STL [R1+0x164], R36 ;  /* 0x0001642401007387 */ /* 0x000fe80000100800 */
[----:B------:R-:W2:Y:S01]  /*bcb0*/  LDL.LU.64 R42, [R1+0x190] ;  /* 0x00019000012a7983 */ /* 0x000ea20000300a00 */
[----:B-1----:R-:W-:-:S05]  /*bcc0*/  MOV R0, R37 ;  /* 0x0000002500007202 */ /* 0x002fca0000000f00 */
[----:B------:R1:W-:Y:S04]  /*bcd0*/  STL [R1+0x160], R0 ;  /* 0x0001600001007387 */ /* 0x0003e80000100800 */
[----:B------:R-:W-:Y:S01]  /*bce0*/  STL [R1+0x16c], R40 ;  /* 0x00016c2801007387 */ /* 0x000fe20000100800 */
[----:B-1----:R-:W-:-:S05]  /*bcf0*/  IMAD.MOV.U32 R0, RZ, RZ, R41 ;  /* 0x000000ffff007224 */ /* 0x002fca00078e0029 */
[----:B------:R1:W-:Y:S04]  /*bd00*/  STL [R1+0x168], R0 ;  /* 0x0001680001007387 */ /* 0x0003e80000100800 */
[----:B------:R4:W-:Y:S01]  /*bd10*/  STL [R1+0x174], R46 ;  /* 0x0001742e01007387 */ /* 0x0009e20000100800 */
[----:B-1----:R-:W-:-:S03]  /*bd20*/  IMAD.MOV.U32 R0, RZ, RZ, R47 ;  /* 0x000000ffff007224 */ /* 0x002fc600078e002f */
[----:B----4-:R-:W4:Y:S04]  /*bd30*/  LDL.LU.64 R46, [R1+0x198] ;  /* 0x00019800012e7983 */ /* 0x010f280000300a00 */
[----:B------:R3:W-:Y:S04]  /*bd40*/  STL [R1+0x170], R0 ;  /* 0x0001700001007387 */ /* 0x0007e80000100800 */
[----:B------:R-:W4:Y:S04]  /*bd50*/  LDL.LU.64 R34, [R1+0x1a0] ;  /* 0x0001a00001227983 */ /* 0x000f280000300a00 */
[----:B------:R-:W4:Y:S01]  /*bd60*/  LDL.LU.64 R40, [R1+0x298] ;  /* 0x0002980001287983 */ /* 0x000f220000300a00 */
[----:B---3--:R-:W-:-:S03]  /*bd70*/  IMAD.MOV.U32 R0, RZ, RZ, R45 ;  /* 0x000000ffff007224 */ /* 0x008fc600078e002d */
[----:B------:R1:W-:Y:S04]  /*bd80*/  STL [R1+0x17c], R44 ;  /* 0x00017c2c01007387 */ /* 0x0003e80000100800 */
[----:B------:R-:W3:Y:S04]  /*bd90*/  LDL.LU.64 R36, [R1+0x1c0] ;  /* 0x0001c00001247983 */ /* 0x000ee80000300a00 */
[----:B------:R-:W-:Y:S04]  /*bda0*/  STL [R1+0x184], R38 ;  /* 0x0001842601007387 */ /* 0x000fe80000100800 */
[----:B------:R1:W-:Y:S04]  /*bdb0*/  STL [R1+0x178], R0 ;  /* 0x0001780001007387 */ /* 0x0003e80000100800 */
[----:B-1----:R-:W3:Y:S01]  /*bdc0*/  LDL.LU.64 R44, [R1+0x1b0] ;  /* 0x0001b000012c7983 */ /* 0x002ee20000300a00 */
[----:B------:R-:W-:-:S05]  /*bdd0*/  MOV R0, R39 ;  /* 0x0000002700007202 */ /* 0x000fca0000000f00 */
[----:B------:R2:W-:Y:S02]  /*bde0*/  STL [R1+0x180], R0 ;  /* 0x0001800001007387 */ /* 0x0005e40000100800 */
[----:B--2---:R-:W-:Y:S02]  /*bdf0*/  IMAD.MOV.U32 R0, RZ, RZ, R43 ;  /* 0x000000ffff007224 */ /* 0x004fe400078e002b */
[----:B------:R-:W-:Y:S04]  /*be00*/  STL [R1+0x18c], R42 ;  /* 0x00018c2a01007387 */ /* 0x000fe80000100800 */
[----:B----4-:R-:W-:Y:S04]  /*be10*/  STL [R1+0x194], R46 ;  /* 0x0001942e01007387 */ /* 0x010fe80000100800 */
[----:B------:R1:W-:Y:S04]  /*be20*/  STL [R1+0x188], R0 ;  /* 0x0001880001007387 */ /* 0x0003e80000100800 */
[----:B------:R-:W2:Y:S01]  /*be30*/  LDL.LU.64 R38, [R1+0x200] ;  /* 0x0002000001267983 */ /* 0x000ea20000300a00 */
[----:B-1----:R-:W-:-:S05]  /*be40*/  IMAD.MOV.U32 R0, RZ, RZ, R47 ;  /* 0x000000ffff007224 */ /* 0x002fca00078e002f */
[----:B------:R1:W-:Y:S04]  /*be50*/  STL [R1+0x190], R0 ;  /* 0x0001900001007387 */ /* 0x0003e80000100800 */
[----:B------:R-:W4:Y:S01]  /*be60*/  LDL.LU.64 R46, [R1+0x278] ;  /* 0x00027800012e7983 */ /* 0x000f220000300a00 */
[----:B-1----:R-:W-:-:S03]  /*be70*/  IMAD.MOV.U32 R0, RZ, RZ, R35 ;  /* 0x000000ffff007224 */ /* 0x002fc600078e0023 */
[----:B------:R-:W-:Y:S04]  /*be80*/  STL [R1+0x19c], R34 ;  /* 0x00019c2201007387 */ /* 0x000fe80000100800 */
[----:B------:R-:W4:Y:S04]  /*be90*/  LDL.LU.64 R42, [R1+0x1d0] ;  /* 0x0001d000012a7983 */ /* 0x000f280000300a00 */
[----:B------:R3:W-:Y:S02]  /*bea0*/  STL [R1+0x198], R0 ;  /* 0x0001980001007387 */ /* 0x0007e40000100800 */
[----:B---3--:R-:W-:-:S02]  /*beb0*/  MOV R0, R45 ;  /* 0x0000002d00007202 */ /* 0x008fc40000000f00 */
[----:B------:R1:W-:Y:S04]  /*bec0*/  STL [R1+0x1a4], R44 ;  /* 0x0001a42c01007387 */ /* 0x0003e80000100800 */
[----:B------:R3:W-:Y:S04]  /*bed0*/  STL [R1+0x1a0], R0 ;  /* 0x0001a00001007387 */ /* 0x0007e80000100800 */
[----:B------:R-:W-:Y:S04]  /*bee0*/  STL [R1+0x1ac], R36 ;  /* 0x0001ac2401007387 */ /* 0x000fe80000100800 */
[----:B-1----:R-:W4:Y:S01]  /*bef0*/  LDL.LU.64 R44, [R1+0x1d8] ;  /* 0x0001d800012c7983 */ /* 0x002f220000300a00 */
[----:B---3--:R-:W-:-:S03]  /*bf00*/  IMAD.MOV.U32 R0, RZ, RZ, R37 ;  /* 0x000000ffff007224 */ /* 0x008fc600078e0025 */
[----:B--2---:R-:W-:Y:S04]  /*bf10*/  STL [R1+0x1b4], R38 ;  /* 0x0001b42601007387 */ /* 0x004fe80000100800 */
[----:B------:R1:W-:Y:S02]  /*bf20*/  STL [R1+0x1a8], R0 ;  /* 0x0001a80001007387 */ /* 0x0003e40000100800 */
[----:B-1----:R-:W-:-:S05]  /*bf30*/  IMAD.MOV.U32 R0, RZ, RZ, R39 ;  /* 0x000000ffff007224 */ /* 0x002fca00078e0027 */
[----:B------:R1:W-:Y:S04]  /*bf40*/  STL [R1+0x1b0], R0 ;  /* 0x0001b00001007387 */ /* 0x0003e80000100800 */
[----:B----4-:R2:W-:Y:S01]  /*bf50*/  STL [R1+0x1bc], R46 ;  /* 0x0001bc2e01007387 */ /* 0x0105e20000100800 */
[----:B-1----:R-:W-:-:S05]  /*bf60*/  IMAD.MOV.U32 R0, RZ, RZ, R47 ;  /* 0x000000ffff007224 */ /* 0x002fca00078e002f */
[----:B------:R1:W-:Y:S04]  /*bf70*/  STL [R1+0x1b8], R0 ;  /* 0x0001b80001007387 */ /* 0x0003e80000100800 */
[----:B------:R-:W-:Y:S04]  /*bf80*/  STL [R1+0x1c4], R40 ;  /* 0x0001c42801007387 */ /* 0x000fe80000100800 */
[----:B------:R-:W3:Y:S01]  /*bf90*/  LDL.LU.64 R36, [R1+0x1e0] ;  /* 0x0001e00001247983 */ /* 0x000ee20000300a00 */
[----:B--2---:R-:W-:Y:S01]  /*bfa0*/  MOV R46, R50 ;  /* 0x00000032002e7202 */ /* 0x004fe20000000f00 */
[----:B------:R-:W-:-:S02]  /*bfb0*/  IMAD.MOV.U32 R47, RZ, RZ, R51 ;  /* 0x000000ffff2f7224 */ /* 0x000fc400078e0033 */
[----:B------:R-:W2:Y:S01]  /*bfc0*/  LDL.LU.64 R50, [R1+0x1e8] ;  /* 0x0001e80001327983 */ /* 0x000ea20000300a00 */
[----:B-1----:R-:W-:-:S05]  /*bfd0*/  IMAD.MOV.U32 R0, RZ, RZ, R41 ;  /* 0x000000ffff007224 */ /* 0x002fca00078e0029 */
[----:B------:R1:W-:Y:S04]  /*bfe0*/  STL [R1+0x1c0], R0 ;  /* 0x0001c00001007387 */ /* 0x0003e80000100800 */
[----:B------:R-:W-:Y:S04]  /*bff0*/  STL [R1+0x1cc], R42 ;  /* 0x0001cc2a01007387 */ /* 0x000fe80000100800 */
[----:B------:R-:W4:Y:S01]  /*c000*/  LDL.LU.64 R38, [R1+0x1f0] ;  /* 0x0001f00001267983 */ /* 0x000f220000300a00 */
[----:B-1----:R-:W-:-:S05]  /*c010*/  IMAD.MOV.U32 R0, RZ, RZ, R43 ;  /* 0x000000ffff007224 */ /* 0x002fca00078e002b */
[----:B------:R1:W-:Y:S04]  /*c020*/  STL [R1+0x1c8], R0 ;  /* 0x0001c80001007387 */ /* 0x0003e80000100800 */
[----:B------:R1:W-:Y:S04]  /*c030*/  STL [R1+0x1d4], R44 ;  /* 0x0001d42c01007387 */ /* 0x0003e80000100800 */
[----:B------:R-:W4:Y:S01]  /*c040*/  LDL.LU.64 R40, [R1+0x1f8] ;  /* 0x0001f80001287983 */ /* 0x000f220000300a00 */
[----:B-1----:R-:W-:-:S03]  /*c050*/  MOV R0, R45 ;  /* 0x0000002d00007202 */ /* 0x002fc60000000f00 */
[----:B------:R-:W4:Y:S04]  /*c060*/  LDL.LU.64 R42, [R1+0x270] ;  /* 0x00027000012a7983 */ /* 0x000f280000300a00 */
[----:B------:R3:W-:Y:S01]  /*c070*/  STL [R1+0x1d0], R0 ;  /* 0x0001d00001007387 */ /* 0x0007e20000100800 */
[----:B------:R-:W-:Y:S02]  /*c080*/  IMAD.MOV.U32 R44, RZ, RZ, R46 ;  /* 0x000000ffff2c7224 */ /* 0x000fe400078e002e */
[----:B------:R-:W-:Y:S02]  /*c090*/  IMAD.MOV.U32 R45, RZ, RZ, R47 ;  /* 0x000000ffff2d7224 */ /* 0x000fe400078e002f */
[----:B------:R-:W4:Y:S01]  /*c0a0*/  LDL.LU.64 R46, [R1+0x208] ;  /* 0x00020800012e7983 */ /* 0x000f220000300a00 */
[----:B---3--:R-:W-:-:S03]  /*c0b0*/  IMAD.MOV.U32 R0, RZ, RZ, R37 ;  /* 0x000000ffff007224 */ /* 0x008fc600078e0025 */
[----:B------:R-:W-:Y:S04]  /*c0c0*/  STL [R1+0x1dc], R36 ;  /* 0x0001dc2401007387 */ /* 0x000fe80000100800 */
[----:B------:R1:W-:Y:S04]  /*c0d0*/  STL [R1+0x1d8], R0 ;  /* 0x0001d80001007387 */ /* 0x0003e80000100800 */
[----:B--2---:R2:W-:Y:S01]  /*c0e0*/  STL [R1+0x1e4], R50 ;  /* 0x0001e43201007387 */ /* 0x0045e20000100800 */
[----:B-1----:R-:W-:-:S05]  /*c0f0*/  MOV R0, R51 ;  /* 0x0000003300007202 */ /* 0x002fca0000000f00 */
[----:B------:R4:W-:Y:S04]  /*c100*/  STL [R1+0x1e0], R0 ;  /* 0x0001e00001007387 */ /* 0x0009e80000100800 */
[----:B--2---:R-:W2:Y:S01]  /*c110*/  LDL.LU.64 R50, [R1+0x220] ;  /* 0x0002200001327983 */ /* 0x004ea20000300a00 */
[----:B----4-:R-:W-:-:S03]  /*c120*/  IMAD.MOV.U32 R0, RZ, RZ, R39 ;  /* 0x000000ffff007224 */ /* 0x010fc600078e0027 */
[----:B------:R-:W-:Y:S04]  /*c130*/  STL [R1+0x1ec], R38 ;  /* 0x0001ec2601007387 */ /* 0x000fe80000100800 */
[----:B------:R-:W-:Y:S04]  /*c140*/  STL [R1+0x1f4], R40 ;  /* 0x0001f42801007387 */ /* 0x000fe80000100800 */
[----:B------:R1:W-:Y:S02]  /*c150*/  STL [R1+0x1e8], R0 ;  /* 0x0001e80001007387 */ /* 0x0003e40000100800 */
[----:B-1----:R-:W-:-:S05]  /*c160*/  IMAD.MOV.U32 R0, RZ, RZ, R41 ;  /* 0x000000ffff007224 */ /* 0x002fca00078e0029 */
[----:B------:R1:W-:Y:S04]  /*c170*/  STL [R1+0x1f0], R0 ;  /* 0x0001f00001007387 */ /* 0x0003e80000100800 */
[----:B------:R-:W-:Y:S01]  /*c180*/  STL [R1+0x1fc], R42 ;  /* 0x0001fc2a01007387 */ /* 0x000fe20000100800 */
[----:B-1----:R-:W-:-:S05]  /*c190*/  IMAD.MOV.U32 R0, RZ, RZ, R43 ;  /* 0x000000ffff007224 */ /* 0x002fca00078e002b */
[----:B------:R1:W-:Y:S04]  /*c1a0*/  STL [R1+0x1f8], R0 ;  /* 0x0001f80001007387 */ /* 0x0003e80000100800 */
[----:B------:R-:W-:Y:S01]  /*c1b0*/  STL [R1+0x204], R46 ;  /* 0x0002042e01007387 */ /* 0x000fe20000100800 */
[----:B-1----:R-:W-:-:S03]  /*c1c0*/  MOV R0, R47 ;  /* 0x0000002f00007202 */ /* 0x002fc60000000f00 */
[----:B------:R-:W-:Y:S04]  /*c1d0*/  STL [R1+0x20c], R48 ;  /* 0x00020c3001007387 */ /* 0x000fe80000100800 */
[----:B------:R1:W-:Y:S02]  /*c1e0*/  STL [R1+0x200], R0 ;  /* 0x0002000001007387 */ /* 0x0003e40000100800 */
[----:B-1----:R-:W-:-:S05]  /*c1f0*/  IMAD.MOV.U32 R0, RZ, RZ, R49 ;  /* 0x000000ffff007224 */ /* 0x002fca00078e0031 */
[----:B------:R1:W-:Y:S01]  /*c200*/  STL [R1+0x208], R0 ;  /* 0x0002080001007387 */ /* 0x0003e20000100800 */
[----:B------:R-:W-:-:S03]  /*c210*/  IMAD.MOV.U32 R48, RZ, RZ, R64 ;  /* 0x000000ffff307224 */ /* 0x000fc600078e0040 */
[----:B------:R-:W-:Y:S01]  /*c220*/  STL [R1+0x214], R78 ;  /* 0x0002144e01007387 */ /* 0x000fe20000100800 */
[----:B-1----:R-:W-:Y:S01]  /*c230*/  IMAD.MOV.U32 R0, RZ, RZ, R79 ;  /* 0x000000ffff007224 */ /* 0x002fe200078e004f */
[----:B------:R-:W-:Y:S01]  /*c240*/  MOV R46, R76 ;  /* 0x0000004c002e7202 */ /* 0x000fe20000000f00 */
[----:B------:R-:W-:-:S03]  /*c250*/  IMAD.MOV.U32 R49, RZ, RZ, R65 ;  /* 0x000000ffff317224 */ /* 0x000fc600078e0041 */
[----:B------:R1:W-:Y:S01]  /*c260*/  STL [R1+0x210], R0 ;  /* 0x0002100001007387 */ /* 0x0003e20000100800 */
[----:B------:R-:W-:-:S03]  /*c270*/  IMAD.MOV.U32 R47, RZ, RZ, R77 ;  /* 0x000000ffff2f7224 */ /* 0x000fc600078e004d */
[----:B--2---:R2:W-:Y:S01]  /*c280*/  STL [R1+0x21c], R50 ;  /* 0x00021c3201007387 */ /* 0x0045e20000100800 */
[----:B-1----:R-:W-:-:S03]  /*c290*/  IMAD.MOV.U32 R0, RZ, RZ, R51 ;  /* 0x000000ffff007224 */ /* 0x002fc600078e0033 */
[----:B------:R-:W3:Y:S04]  /*c2a0*/  LDL.LU.64 R64, [R1+0x570] ;  /* 0x0005700001407983 */ /* 0x000ee80000300a00 */
[----:B------:R-:W4:Y:S04]  /*c2b0*/  LDL.LU.64 R76, [R1+0x5b8] ;  /* 0x0005b800014c7983 */ /* 0x000f280000300a00 */
[----:B------:R-:W3:Y:S04]  /*c2c0*/  LDL.LU.64 R78, [R1+0x560] ;  /* 0x00056000014e7983 */ /* 0x000ee80000300a00 */
[----:B------:R-:W-:Y:S04]  /*c2d0*/  STL [R1+0x224], R52 ;  /* 0x0002243401007387 */ /* 0x000fe80000100800 */
[----:B------:R1:W-:Y:S04]  /*c2e0*/  STL [R1+0x218], R0 ;  /* 0x0002180001007387 */ /* 0x0003e80000100800 */
[----:B--2---:R-:W2:Y:S01]  /*c2f0*/  LDL.LU.64 R50, [R1+0x408] ;  /* 0x0004080001327983 */ /* 0x004ea20000300a00 */
[----:B-1----:R-:W-:-:S03]  /*c300*/  MOV R0, R53 ;  /* 0x0000003500007202 */ /* 0x002fc60000000f00 */
[----:B------:R-:W4:Y:S04]  /*c310*/  LDL.LU.64 R52, [R1+0x4b0] ;  /* 0x0004b00001347983 */ /* 0x000f280000300a00 */
[----:B------:R1:W-:Y:S04]  /*c320*/  STL [R1+0x220], R0 ;  /* 0x0002200001007387 */ /* 0x0003e80000100800 */
[----:B------:R-:W-:Y:S04]  /*c330*/  STL [R1+0x22c], R44 ;  /* 0x00022c2c01007387 */ /* 0x000fe80000100800 */
[----:B------:R-:W3:Y:S01]  /*c340*/  LDL.LU.64 R42, [R1+0x478] ;  /* 0x00047800012a7983 */ /* 0x000ee20000300a00 */
[----:B-1----:R-:W-:-:S03]  /*c350*/  IMAD.MOV.U32 R0, RZ, RZ, R45 ;  /* 0x000000ffff007224 */ /* 0x002fc600078e002d */
[----:B------:R-:W-:Y:S04]  /*c360*/  STL [R1+0x234], R54 ;  /* 0x0002343601007387 */ /* 0x000fe80000100800 */
[----:B------:R1:W-:Y:S02]  /*c370*/  STL [R1+0x228], R0 ;  /* 0x0002280001007387 */ /* 0x0003e40000100800 */
[----:B-1----:R-:W-:-:S05]  /*c380*/  IMAD.MOV.U32 R0, RZ, RZ, R55 ;  /* 0x000000ffff007224 */ /* 0x002fca00078e0037 */
[----:B------:R1:W-:Y:S04]  /*c390*/  STL [R1+0x230], R0 ;  /* 0x0002300001007387 */ /* 0x0003e80000100800 */
[----:B------:R-:W4:Y:S04]  /*c3a0*/  LDL.LU.64 R44, [R1+0x4e0] ;  /* 0x0004e000012c7983 */ /* 0x000f280000300a00 */
[----:B------:R-:W4:Y:S01]  /*c3b0*/  LDL.LU.64 R54, [R1+0x500] ;  /* 0x0005000001367983 */ /* 0x000f220000300a00 */
[----:B-1----:R-:W-:-:S03]  /*c3c0*/  IMAD.MOV.U32 R0, RZ, RZ, R47 ;  /* 0x000000ffff007224 */ /* 0x002fc600078e002f */
[----:B------:R-:W-:Y:S04]  /*c3d0*/  STL [R1+0x23c], R46 ;  /* 0x00023c2e01007387 */ /* 0x000fe80000100800 */
[----:B------:R1:W-:Y:S04]  /*c3e0*/  STL [R1+0x238], R0 ;  /* 0x0002380001007387 */ /* 0x0003e80000100800 */
[----:B------:R1:W-:Y:S02]  /*c3f0*/  STL [R1+0x244], R48 ;  /* 0x0002443001007387 */ /* 0x0003e40000100800 */
[----:B-1----:R-:W-:-:S02]  /*c400*/  MOV R0, R49 ;  /* 0x0000003100007202 */ /* 0x002fc40000000f00 */
[----:B------:R-:W4:Y:S04]  /*c410*/  LDL.LU.64 R48, [R1+0x520] ;  /* 0x0005200001307983 */ /* 0x000f280000300a00 */
[----:B------:R1:W-:Y:S04]  /*c420*/  STL [R1+0x240], R0 ;  /* 0x0002400001007387 */ /* 0x0003e80000100800 */
[----:B--2---:R2:W-:Y:S01]  /*c430*/  STL [R1+0x24c], R50 ;  /* 0x00024c3201007387 */ /* 0x0045e20000100800 */
[----:B-1----:R-:W-:-:S03]  /*c440*/  IMAD.MOV.U32 R0, RZ, RZ, R51 ;  /* 0x000000ffff007224 */ /* 0x002fc600078e0033 */
[----:B------:R-:W4:Y:S04]  /*c450*/  LDL.LU.64 R46, [R1+0x530] ;  /* 0x00053000012e7983 */ /* 0x000f280000300a00 */
[----:B------:R3:W-:Y:S04]  /*c460*/  STL [R1+0x248], R0 ;  /* 0x0002480001007387 */ /* 0x0007e80000100800 */
[----:B--2---:R-:W2:Y:S01]  /*c470*/  LDL.LU.64 R50, [R1+0x538] ;  /* 0x0005380001327983 */ /* 0x004ea20000300a00 */
[----:B---3--:R-:W-:-:S03]  /*c480*/  IMAD.MOV.U32 R0, RZ, RZ, R43 ;  /* 0x000000ffff007224 */ /* 0x008fc600078e002b */
[----:B------:R-:W-:Y:S04]  /*c490*/  STL [R1+0x254], R42 ;  /* 0x0002542a01007387 */ /* 0x000fe80000100800 */
[----:B----4-:R-:W-:Y:S04]  /*c4a0*/  STL [R1+0x25c], R52 ;  /* 0x00025c3401007387 */ /* 0x010fe80000100800 */
[----:B------:R1:W-:Y:S02]  /*c4b0*/  STL [R1+0x250], R0 ;  /* 0x0002500001007387 */ /* 0x0003e40000100800 */
[----:B-1----:R-:W-:-:S05]  /*c4c0*/  IMAD.MOV.U32 R0, RZ, RZ, R53 ;  /* 0x000000ffff007224 */ /* 0x002fca00078e0035 */
[----:B------:R1:W-:Y:S04]  /*c4d0*/  STL [R1+0x258], R0 ;  /* 0x0002580001007387 */ /* 0x0003e80000100800 */
[----:B------:R-:W3:Y:S04]  /*c4e0*/  LDL.LU.64 R52, [R1+0x400] ;  /* 0x0004000001347983 */ /* 0x000ee80000300a00 */
[----:B------:R-:W-:Y:S04]  /*c4f0*/  STL [R1+0x264], R44 ;  /* 0x0002642c01007387 */ /* 0x000fe80000100800 */
[----:B------:R-:W4:Y:S01]  /*c500*/  LDL.LU.64 R42, [R1+0x388] ;  /* 0x00038800012a7983 */ /* 0x000f220000300a00 */
[----:B-1----:R-:W-:-:S05]  /*c510*/  MOV R0, R45 ;  /* 0x0000002d00007202 */ /* 0x002fca0000000f00 */
[----:B------:R1:W-:Y:S04]  /*c520*/  STL [R1+0x260], R0 ;  /* 0x0002600001007387 */ /* 0x0003e80000100800 */
[----:B------:R1:W-:Y:S02]  /*c530*/  STL [R1+0x26c], R54 ;  /* 0x00026c3601007387 */ /* 0x0003e40000100800 */
[----:B-1----:R-:W-:Y:S02]  /*c540*/  IMAD.MOV.U32 R0, RZ, RZ, R55 ;  /* 0x000000ffff007224 */ /* 0x002fe400078e0037 */
[----:B------:R-:W-:Y:S04]  /*c550*/  STL [R1+0x274], R48 ;  /* 0x0002743001007387 */ /* 0x000fe80000100800 */
[----:B------:R1:W-:Y:S04]  /*c560*/  STL [R1+0x268], R0 ;  /* 0x0002680001007387 */ /* 0x0003e80000100800 */
[----:B------:R-:W3:Y:S01]  /*c570*/  LDL.LU.64 R54, [R1+0x470] ;  /* 0x0004700001367983 */ /* 0x000ee20000300a00 */
[----:B-1----:R-:W-:-:S03]  /*c580*/  IMAD.MOV.U32 R0, RZ, RZ, R49 ;  /* 0x000000ffff007224 */ /* 0x002fc600078e0031 */
[----:B------:R-:W3:Y:S04]  /*c590*/  LDL.LU.64 R48, [R1+0x4d8] ;  /* 0x0004d80001307983 */ /* 0x000ee80000300a00 */
[----:B------:R1:W-:Y:S04]  /*c5a0*/  STL [R1+0x270], R0 ;  /* 0x0002700001007387 */ /* 0x0003e80000100800 */
[----:B------:R-:W-:Y:S01]  /*c5b0*/  STL [R1+0x27c], R46 ;  /* 0x00027c2e01007387 */ /* 0x000fe20000100800 */
[----:B-1----:R-:W-:-:S03]  /*c5c0*/  IMAD.MOV.U32 R0, RZ, RZ, R47 ;  /* 0x000000ffff007224 */ /* 0x002fc600078e002f */
[----:B------:R-:W3:Y:S04]  /*c5d0*/  LDL.LU.64 R44, [R1+0x4a8] ;  /* 0x0004a800012c7983 */ /* 0x000ee80000300a00 */
[----:B--2---:R-:W-:Y:S04]  /*c5e0*/  STL [R1+0x284], R50 ;  /* 0x0002843201007387 */ /* 0x004fe80000100800 */
[----:B------:R1:W-:Y:S02]  /*c5f0*/  STL [R1+0x278], R0 ;  /* 0x0002780001007387 */ /* 0x0003e40000100800 */
[----:B-1----:R-:W-:-:S05]  /*c600*/  MOV R0, R51 ;  /* 0x0000003300007202 */ /* 0x002fca0000000f00 */
[----:B------:R4:W-:Y:S04]  /*c610*/  STL [R1+0x280], R0 ;  /* 0x0002800001007387 */ /* 0x0009e80000100800 */
[----:B------:R-:W2:Y:S04]  /*c620*/  LDL.LU.64 R46, [R1+0x4f8] ;  /* 0x0004f800012e7983 */ /* 0x000ea80000300a00 */
[----:B------:R-:W2:Y:S01]  /*c630*/  LDL.LU.64 R50, [R1+0x518] ;  /* 0x0005180001327983 */ /* 0x000ea20000300a00 */
[----:B----4-:R-:W-:-:S03]  /*c640*/  IMAD.MOV.U32 R0, RZ, RZ, R43 ;  /* 0x000000ffff007224 */ /* 0x010fc600078e002b */
[----:B------:R-:W-:Y:S04]  /*c650*/  STL [R1+0x28c], R42 ;  /* 0x00028c2a01007387 */ /* 0x000fe80000100800 */
[----:B------:R1:W-:Y:S04]  /*c660*/  STL [R1+0x288], R0 ;  /* 0x0002880001007387 */ /* 0x0003e80000100800 */
[----:B---3--:R3:W-:Y:S01]  /*c670*/  STL [R1+0x294], R52 ;  /* 0x0002943401007387 */ /* 0x0087e20000100800 */
[----:B-1----:R-:W-:-:S03]  /*c680*/  IMAD.MOV.U32 R0, RZ, RZ, R53 ;  /* 0x000000ffff007224 */ /* 0x002fc600078e0035 */
[----:B---3--:R-:W3:Y:S04]  /*c690*/  LDL.LU.64 R52, [R1+0x528] ;  /* 0x0005280001347983 */ /* 0x008ee80000300a00 */
[----:B------:R1:W-:Y:S04]  /*c6a0*/  STL [R1+0x290], R0 ;  /* 0x0002900001007387 */ /* 0x0003e80000100800 */
[----:B------:R4:W-:Y:S04]  /*c6b0*/  STL [R1+0x29c], R54 ;  /* 0x00029c3601007387 */ /* 0x0009e80000100800 */
[----:B------:R-:W3:Y:S01]  /*c6c0*/  LDL.LU.64 R42, [R1+0x368] ;  /* 0x00036800012a7983 */ /* 0x000ee20000300a00 */
[----:B-1----:R-:W-:-:S05]  /*c6d0*/  IMAD.MOV.U32 R0, RZ, RZ, R55 ;  /* 0x000000ffff007224 */ /* 0x002fca00078e0037 */
[----:B------:R1:W-:Y:S04]  /*c6e0*/  STL [R1+0x298], R0 ;  /* 0x0002980001007387 */ /* 0x0003e80000100800 */
[----:B----4-:R-:W4:Y:S01]  /*c6f0*/  LDL.LU.64 R54, [R1+0x380] ;  /* 0x0003800001367983 */ /* 0x010f220000300a00 */
[----:B-1----:R-:W-:-:S03]  /*c700*/  MOV R0, R45 ;  /* 0x0000002d00007202 */ /* 0x002fc60000000f00 */
[----:B------:R-:W-:Y:S04]  /*c710*/  STL [R1+0x2a4], R44 ;  /* 0x0002a42c01007387 */ /* 0x000fe80000100800 */
[----:B------:R-:W-:Y:S04]  /*c720*/  STL [R1+0x2ac], R48 ;  /* 0x0002ac3001007387 */ /* 0x000fe80000100800 */
[----:B------:R1:W-:Y:S02]  /*c730*/  STL [R1+0x2a0], R0 ;  /* 0x0002a00001007387 */ /* 0x0003e40000100800 */
[----:B-1----:R-:W-:-:S05]  /*c740*/  IMAD.MOV.U32 R0, RZ, RZ, R49 ;  /* 0x000000ffff007224 */ /* 0x002fca00078e0031 */
[----:B------:R1:W-:Y:S04]  /*c750*/  STL [R1+0x2a8], R0 ;  /* 0x0002a80001007387 */ /* 0x0003e80000100800 */
[----:B------:R-:W4:Y:S04]  /*c760*/  LDL.LU.64 R48, [R1+0x468] ;  /* 0x0004680001307983 */ /* 0x000f280000300a00 */
[----:B--2---:R-:W-:Y:S04]  /*c770*/  STL [R1+0x2b4], R46 ;  /* 0x0002b42e01007387 */ /* 0x004fe80000100800 */
[----:B------:R-:W2:Y:S01]  /*c780*/  LDL.LU.64 R44, [R1+0x3f0] ;  /* 0x0003f000012c7983 */ /* 0x000ea20000300a00 */
[----:B-1----:R-:W-:-:S05]  /*c790*/  IMAD.MOV.U32 R0, RZ, RZ, R47 ;  /* 0x000000ffff007224 */ /* 0x002fca00078e002f */
[----:B------:R1:W-:Y:S04]  /*c7a0*/  STL [R1+0x2b0], R0 ;  /* 0x0002b00001007387 */ /* 0x0003e80000100800 */
[----:B------:R3:W-:Y:S01]  /*c7b0*/  STL [R1+0x2bc], R50 ;  /* 0x0002bc3201007387 */ /* 0x0007e20000100800 */
[----:B-1----:R-:W-:-:S03]  /*c7c0*/  IMAD.MOV.U32 R0, RZ, RZ, R51 ;  /* 0x000000ffff007224 */ /* 0x002fc600078e0033 */
[----:B---3--:R-:W-:Y:S04]  /*c7d0*/  STL [R1+0x2c4], R52 ;  /* 0x0002c43401007387 */ /* 0x008fe80000100800 */
[----:B------:R1:W-:Y:S04]  /*c7e0*/  STL [R1+0x2b8], R0 ;  /* 0x0002b80001007387 */ /* 0x0003e80000100800 */
[----:B------:R-:W3:Y:S01]  /*c7f0*/  LDL.LU.64 R50, [R1+0x4a0] ;  /* 0x0004a00001327983 */ /* 0x000ee20000300a00 */
[----:B-1----:R-:W-:-:S03]  /*c800*/  MOV R0, R53 ;  /* 0x0000003500007202 */ /* 0x002fc60000000f00 */
[----:B------:R-:W3:Y:S04]  /*c810*/  LDL.LU.64 R52, [R1+0x4f0] ;  /* 0x0004f00001347983 */ /* 0x000ee80000300a00 */
[----:B------:R1:W-:Y:S04]  /*c820*/  STL [R1+0x2c0], R0 ;  /* 0x0002c00001007387 */ /* 0x0003e80000100800 */
[----:B------:R-:W-:Y:S04]  /*c830*/  STL [R1+0x2cc], R42 ;  /* 0x0002cc2a01007387 */ /* 0x000fe80000100800 */
[----:B------:R-:W3:Y:S01]  /*c840*/  LDL.LU.64 R46, [R1+0x4d0] ;  /* 0x0004d000012e7983 */ /* 0x000ee20000300a00 */
[----:B-1----:R-:W-:-:S03]  /*c850*/  IMAD.MOV.U32 R0, RZ, RZ, R43 ;  /* 0x000000ffff007224 */ /* 0x002fc600078e002b */
[----:B----4-:R-:W-:Y:S04]  /*c860*/  STL [R1+0x2d4], R54 ;  /* 0x0002d43601007387 */ /* 0x010fe80000100800 */
[----:B------:R1:W-:Y:S02]  /*c870*/  STL [R1+0x2c8], R0 ;  /* 0x0002c80001007387 */ /* 0x0003e40000100800 */
[----:B-1----:R-:W-:-:S05]  /*c880*/  IMAD.MOV.U32 R0, RZ, RZ, R55 ;  /* 0x000000ffff007224 */ /* 0x002fca00078e0037 */
[----:B------:R2:W-:Y:S04]  /*c890*/  STL [R1+0x2d0], R0 ;  /* 0x0002d00001007387 */ /* 0x0005e80000100800 */
[----:B------:R-:W4:Y:S04]  /*c8a0*/  LDL.LU.64 R42, [R1+0x510] ;  /* 0x00051000012a7983 */ /* 0x000f280000300a00 */
[----:B------:R-:W4:Y:S01]  /*c8b0*/  LDL.LU.64 R54, [R1+0x340] ;  /* 0x0003400001367983 */ /* 0x000f220000300a00 */
[----:B--2---:R-:W-:-:S03]  /*c8c0*/  IMAD.MOV.U32 R0, RZ, RZ, R45 ;  /* 0x000000ffff007224 */ /* 0x004fc600078e002d */
[----:B------:R-:W-:Y:S04]  /*c8d0*/  STL [R1+0x2dc], R44 ;  /* 0x0002dc2c01007387 */ /* 0x000fe80000100800 */
[----:B------:R1:W-:Y:S04]  /*c8e0*/  STL [R1+0x2d8], R0 ;  /* 0x0002d80001007387 */ /* 0x0003e80000100800 */
[----:B------:R2:W-:Y:S01]  /*c8f0*/  STL [R1+0x2e4], R48 ;  /* 0x0002e43001007387 */ /* 0x0005e20000100800 */
[----:B-1----:R-:W-:-:S03]  /*c900*/  MOV R0, R49 ;  /* 0x0000003100007202 */ /* 0x002fc60000000f00 */
[----:B--2---:R-:W2:Y:S04]  /*c910*/  LDL.LU.64 R48, [R1+0x348] ;  /* 0x0003480001307983 */ /* 0x004ea80000300a00 */
[----:B------:R1:W-:Y:S04]  /*c920*/  STL [R1+0x2e0], R0 ;  /* 0x0002e00001007387 */ /* 0x0003e80000100800 */
[----:B---3--:R3:W-:Y:S01]  /*c930*/  STL [R1+0x2ec], R50 ;  /* 0x0002ec3201007387 */ /* 0x0087e20000100800 */
[----:B-1----:R-:W-:-:S03]  /*c940*/  IMAD.MOV.U32 R0, RZ, RZ, R51 ;  /* 0x000000ffff007224 */ /* 0x002fc600078e0033 */
[----:B------:R-:W2:Y:S04]  /*c950*/  LDL.LU.64 R44, [R1+0x378] ;  /* 0x00037800012c7983 */ /* 0x000ea80000300a00 */
[----:B------:R1:W-:Y:S04]  /*c960*/  STL [R1+0x2e8], R0 ;  /* 0x0002e80001007387 */ /* 0x0003e80000100800 */
[----:B---3--:R-:W3:Y:S01]  /*c970*/  LDL.LU.64 R50, [R1+0x3c8] ;  /* 0x0003c80001327983 */ /* 0x008ee20000300a00 */
[----:B-1----:R-:W-:-:S03]  /*c980*/  IMAD.MOV.U32 R0, RZ, RZ, R47 ;  /* 0x000000ffff007224 */ /* 0x002fc600078e002f */
[----:B------:R-:W-:Y:S04]  /*c990*/  STL [R1+0x2f4], R46 ;  /* 0x0002f42e01007387 */ /* 0x000fe80000100800 */
[----:B------:R-:W-:Y:S04]  /*c9a0*/  STL [R1+0x2fc], R52 ;  /* 0x0002fc3401007387 */ /* 0x000fe80000100800 */
[----:B------:R1:W-:Y:S02]  /*c9b0*/  STL [R1+0x2f0], R0 ;  /* 0x0002f00001007387 */ /* 0x0003e40000100800 */
[----:B-1----:R-:W-:-:S05]  /*c9c0*/  IMAD.MOV.U32 R0, RZ, RZ, R53 ;  /* 0x000000ffff007224 */ /* 0x002fca00078e0035 */
[----:B------:R1:W-:Y:S04]  /*c9d0*/  STL [R1+0x2f8], R0 ;  /* 0x0002f80001007387 */ /* 0x0003e80000100800 */
[----:B------:R-:W3:Y:S04]  /*c9e0*/  LDL.LU.64 R52, [R1+0x498] ;  /* 0x0004980001347983 */ /* 0x000ee80000300a00 */
[----:B----4-:R-:W-:Y:S04]  /*c9f0*/  STL [R1+0x304], R42 ;  /* 0x0003042a01007387 */ /* 0x010fe80000100800 */
[----:B------:R-:W4:Y:S01]  /*ca00*/  LDL.LU.64 R46, [R1+0x460] ;  /* 0x00046000012e7983 */ /* 0x000f220000300a00 */
[----:B-1----:R-:W-:-:S05]  /*ca10*/  MOV R0, R43 ;  /* 0x0000002b00007202 */ /* 0x002fca0000000f00 */
[----:B------:R1:W-:Y:S04]  /*ca20*/  STL [R1+0x300], R0 ;  /* 0x0003000001007387 */ /* 0x0003e80000100800 */
[----:B------:R2:W-:Y:S01]  /*ca30*/  STL [R1+0x30c], R54 ;  /* 0x00030c3601007387 */ /* 0x0005e20000100800 */
[----:B-1----:R-:W-:-:S03]  /*ca40*/  IMAD.MOV.U32 R0, RZ, RZ, R55 ;  /* 0x000000ffff007224 */ /* 0x002fc600078e0037 */
[----:B--2---:R-:W-:Y:S04]  /*ca50*/  STL [R1+0x314], R48 ;  /* 0x0003143001007387 */ /* 0x004fe80000100800 */
[----:B------:R1:W-:Y:S04]  /*ca60*/  STL [R1+0x308], R0 ;  /* 0x0003080001007387 */ /* 0x0003e80000100800 */
[----:B------:R-:W2:Y:S01]  /*ca70*/  LDL.LU.64 R54, [R1+0x4c8] ;  /* 0x0004c80001367983 */ /* 0x000ea20000300a00 */
[----:B-1----:R-:W-:-:S03]  /*ca80*/  IMAD.MOV.U32 R0, RZ, RZ, R49 ;  /* 0x000000ffff007224 */ /* 0x002fc600078e0031 */
[----:B------:R-:W2:Y:S04]  /*ca90*/  LDL.LU.64 R48, [R1+0x350] ;  /* 0x0003500001307983 */ /* 0x000ea80000300a00 */
[----:B------:R1:W-:Y:S04]  /*caa0*/  STL [R1+0x310], R0 ;  /* 0x0003100001007387 */ /* 0x0003e80000100800 */
[----:B------:R-:W-:Y:S04]  /*cab0*/  STL [R1+0x31c], R44 ;  /* 0x00031c2c01007387 */ /* 0x000fe80000100800 */
[----:B------:R-:W2:Y:S01]  /*cac0*/  LDL.LU.64 R42, [R1+0x4e8] ;  /* 0x0004e800012a7983 */ /* 0x000ea20000300a00 */
[----:B-1----:R-:W-:-:S03]  /*cad0*/  IMAD.MOV.U32 R0, RZ, RZ, R45 ;  /* 0x000000ffff007224 */ /* 0x002fc600078e002d */
[----:B---3--:R-:W-:Y:S04]  /*cae0*/  STL [R1+0x324], R50 ;  /* 0x0003243201007387 */ /* 0x008fe80000100800 */
[----:B------:R1:W-:Y:S02]  /*caf0*/  STL [R1+0x318], R0 ;  /* 0x0003180001007387 */ /* 0x0003e40000100800 */
[----:B-1----:R-:W-:-:S05]  /*cb00*/  MOV R0, R51 ;  /* 0x0000003300007202 */ /* 0x002fca0000000f00 */
[----:B------:R4:W-:Y:S04]  /*cb10*/  STL [R1+0x320], R0 ;  /* 0x0003200001007387 */ /* 0x0009e80000100800 */
[----:B------:R-:W3:Y:S04]  /*cb20*/  LDL.LU.64 R44, [R1+0x358] ;  /* 0x00035800012c7983 */ /* 0x000ee80000300a00 */
[----:B------:R-:W3:Y:S01]  /*cb30*/  LDL.LU.64 R50, [R1+0x360] ;  /* 0x0003600001327983 */ /* 0x000ee20000300a00 */
[----:B----4-:R-:W-:-:S03]  /*cb40*/  IMAD.MOV.U32 R0, RZ, RZ, R47 ;  /* 0x000000ffff007224 */ /* 0x010fc600078e002f */
[----:B------:R1:W-:Y:S04]  /*cb50*/  STL [R1+0x32c], R46 ;  /* 0x00032c2e01007387 */ /* 0x0003e80000100800 */
[----:B------:R4:W-:Y:S04]  /*cb60*/  STL [R1+0x328], R0 ;  /* 0x0003280001007387 */ /* 0x0009e80000100800 */
[----:B------:R-:W-:Y:S04]  /*cb70*/  STL [R1+0x334], R52 ;  /* 0x0003343401007387 */ /* 0x000fe80000100800 */
[----:B-1----:R-:W3:Y:S01]  /*cb80*/  LDL.LU.64 R46, [R1+0x370] ;  /* 0x00037000012e7983 */ /* 0x002ee20000300a00 */
[----:B----4-:R-:W-:-:S05]  /*cb90*/  IMAD.MOV.U32 R0, RZ, RZ, R53 ;  /* 0x000000ffff007224 */ /* 0x010fca00078e0035 */
[----:B------:R1:W-:Y:S04]  /*cba0*/  STL [R1+0x330], R0 ;  /* 0x0003300001007387 */ /* 0x0003e80000100800 */
[----:B--2---:R2:W-:Y:S01]  /*cbb0*/  STL [R1+0x33c], R54 ;  /* 0x00033c3601007387 */ /* 0x0045e20000100800 */
[----:B-1----:R-:W-:-:S03]  /*cbc0*/  IMAD.MOV.U32 R0, RZ, RZ, R55 ;  /* 0x000000ffff007224 */ /* 0x002fc600078e0037 */
[----:B------:R-:W4:Y:S04]  /*cbd0*/  LDL.LU.64 R52, [R1+0x3c0] ;  /* 0x0003c00001347983 */ /* 0x000f280000300a00 */
[----:B------:R1:W-:Y:S04]  /*cbe0*/  STL [R1+0x338], R0 ;  /* 0x0003380001007387 */ /* 0x0003e80000100800 */
[----:B--2---:R-:W2:Y:S01]  /*cbf0*/  LDL.LU.64 R54, [R1+0x458] ;  /* 0x0004580001367983 */ /* 0x004ea20000300a00 */
[----:B-1----:R-:W-:-:S03]  /*cc00*/  MOV R0, R43 ;  /* 0x0000002b00007202 */ /* 0x002fc60000000f00 */
[----:B------:R-:W-:Y:S04]  /*cc10*/  STL [R1+0x344], R42 ;  /* 0x0003442a01007387 */ /* 0x000fe80000100800 */
[----:B------:R-:W-:Y:S04]  /*cc20*/  STL [R1+0x34c], R48 ;  /* 0x00034c3001007387 */ /* 0x000fe80000100800 */
[----:B------:R1:W-:Y:S02]  /*cc30*/  STL [R1+0x340], R0 ;  /* 0x0003400001007387 */ /* 0x0003e40000100800 */
[----:B-1----:R-:W-:-:S05]  /*cc40*/  IMAD.MOV.U32 R0, RZ, RZ, R49 ;  /* 0x000000ffff007224 */ /* 0x002fca00078e0031 */
[----:B------:R1:W-:Y:S04]  /*cc50*/  STL [R1+0x348], R0 ;  /* 0x0003480001007387 */ /* 0x0003e80000100800 */
[----:B------:R-:W2:Y:S04]  /*cc60*/  LDL.LU.64 R48, [R1+0x4c0] ;  /* 0x0004c00001307983 */ /* 0x000ea80000300a00 */
[----:B---3--:R-:W-:Y:S04]  /*cc70*/  STL [R1+0x354], R44 ;  /* 0x0003542c01007387 */ /* 0x008fe80000100800 */
[----:B------:R-:W3:Y:S01]  /*cc80*/  LDL.LU.64 R42, [R1+0x490] ;  /* 0x00049000012a7983 */ /* 0x000ee20000300a00 */
[----:B-1----:R-:W-:-:S05]  /*cc90*/  IMAD.MOV.U32 R0, RZ, RZ, R45 ;  /* 0x000000ffff007224 */ /* 0x002fca00078e002d */
[----:B------:R1:W-:Y:S04]  /*cca0*/  STL [R1+0x350], R0 ;  /* 0x0003500001007387 */ /* 0x0003e80000100800 */
[----:B------:R1:W-:Y:S02]  /*ccb0*/  STL [R1+0x35c], R50 ;  /* 0x00035c3201007387 */ /* 0x0003e40000100800 */
[----:B-1----:R-:W-:Y:S02]  /*ccc0*/  IMAD.MOV.U32 R0, RZ, RZ, R51 ;  /* 0x000000ffff007224 */ /* 0x002fe400078e0033 */
[----:B------:R-:W-:Y:S04]  /*ccd0*/  STL [R1+0x364], R46 ;  /* 0x0003642e01007387 */ /* 0x000fe80000100800 */
[----:B------:R1:W-:Y:S04]  /*cce0*/  STL [R1+0x358], R0 ;  /* 0x0003580001007387 */ /* 0x0003e80000100800 */
[----:B------:R-:W3:Y:S04]  /*ccf0*/  LDL.LU.64 R44, [R1+0x390] ;  /* 0x00039000012c7983 */ /* 0x000ee80000300a00 */
[----:B------:R-:W3:Y:S01]  /*cd00*/  LDL.LU.64 R50, [R1+0x398] ;  /* 0x0003980001327983 */ /* 0x000ee20000300a00 */
[----:B-1----:R-:W-:-:S05]  /*cd10*/  MOV R0, R47 ;  /* 0x0000002f00007202 */ /* 0x002fca0000000f00 */
[----:B------:R1:W-:Y:S04]  /*cd20*/  STL [R1+0x360], R0 ;  /* 0x0003600001007387 */ /* 0x0003e80000100800 */
[----:B----4-:R4:W-:Y:S01]  /*cd30*/  STL [R1+0x36c], R52 ;  /* 0x00036c3401007387 */ /* 0x0109e20000100800 */
[----:B-1----:R-:W-:-:S03]  /*cd40*/  IMAD.MOV.U32 R0, RZ, RZ, R53 ;  /* 0x000000ffff007224 */ /* 0x002fc600078e0035 */
[----:B----4-:R-:W4:Y:S04]  /*cd50*/  LDL.LU.64 R52, [R1+0x3a0] ;  /* 0x0003a00001347983 */ /* 0x010f280000300a00 */
[----:B------:R1:W-:Y:S04]  /*cd60*/  STL [R1+0x368], R0 ;  /* 0x0003680001007387 */ /* 0x0003e80000100800 */
[----:B--2---:R2:W-:Y:S01]  /*cd70*/  STL [R1+0x374], R54 ;  /* 0x0003743601007387 */ /* 0x0045e20000100800 */
[----:B-1----:R-:W-:-:S05]  /*cd80*/  IMAD.MOV.U32 R0, RZ, RZ, R55 ;  /* 0x000000ffff007224 */ /* 0x002fca00078e0037 */
[----:B------:R3:W-:Y:S04]  /*cd90*/  STL [R1+0x370], R0 ;  /* 0x0003700001007387 */ /* 0x0007e80000100800 */
[----:B------:R-:W4:Y:S04]  /*cda0*/  LDL.LU.64 R46, [R1+0x3a8] ;  /* 0x0003a800012e7983 */ /* 0x000f280000300a00 */
[----:B--2---:R-:W2:Y:S01]  /*cdb0*/  LDL.LU.64 R54, [R1+0x3b0] ;  /* 0x0003b00001367983 */ /* 0x004ea20000300a00 */
[----:B---3--:R-:W-:-:S03]  /*cdc0*/  IMAD.MOV.U32 R0, RZ, RZ, R43 ;  /* 0x000000ffff007224 */ /* 0x008fc600078e002b */
[----:B------:R-:W-:Y:S04]  /*cdd0*/  STL [R1+0x37c], R42 ;  /* 0x00037c2a01007387 */ /* 0x000fe80000100800 */
[----:B------:R1:W-:Y:S04]  /*cde0*/  STL [R1+0x378], R0 ;  /* 0x0003780001007387 */ /* 0x0003e80000100800 */
[----:B------:R3:W-:Y:S01]  /*cdf0*/  STL [R1+0x384], R48 ;  /* 0x0003843001007387 */ /* 0x0007e20000100800 */
[----:B-1----:R-:W-:-:S03]  /*ce00*/  MOV R0, R49 ;  /* 0x0000003100007202 */ /* 0x002fc60000000f00 */
[----:B---3--:R-:W3:Y:S04]  /*ce10*/  LDL.LU.64 R48, [R1+0x3b8] ;  /* 0x0003b80001307983 */ /* 0x008ee80000300a00 */
[----:B------:R1:W-:Y:S02]  /*ce20*/  STL [R1+0x380], R0 ;  /* 0x0003800001007387 */ /* 0x0003e40000100800 */
[----:B-1----:R-:W-:Y:S02]  /*ce30*/  IMAD.MOV.U32 R0, RZ, RZ, R45 ;  /* 0x000000ffff007224 */ /* 0x002fe400078e002d */
[----:B------:R-:W-:Y:S04]  /*ce40*/  STL [R1+0x38c], R44 ;  /* 0x00038c2c01007387 */ /* 0x000fe80000100800 */
[----:B------:R-:W-:Y:S04]  /*ce50*/  STL [R1+0x394], R50 ;  /* 0x0003943201007387 */ /* 0x000fe80000100800 */
[----:B------:R1:W-:Y:S04]  /*ce60*/  STL [R1+0x388], R0 ;  /* 0x0003880001007387 */ /* 0x0003e80000100800 */
[----:B------:R-:W3:Y:S01]  /*ce70*/  LDL.LU.64 R40, [R1+0x450] ;  /* 0x0004500001287983 */ /* 0x000ee20000300a00 */
[----:B-1----:R-:W-:-:S05]  /*ce80*/  IMAD.MOV.U32 R0, RZ, RZ, R51 ;  /* 0x000000ffff007224 */ /* 0x002fca00078e0033 */
[----:B------:R4:W-:Y:S02]  /*ce90*/  STL [R1+0x390], R0 ;  /* 0x0003900001007387 */ /* 0x0009e40000100800 */
[----:B----4-:R-:W-:Y:S02]  /*cea0*/  IMAD.MOV.U32 R0, RZ, RZ, R53 ;  /* 0x000000ffff007224 */ /* 0x010fe400078e0035 */
[----:B------:R1:W-:Y:S04]  /*ceb0*/  STL [R1+0x39c], R52 ;  /* 0x00039c3401007387 */ /* 0x0003e80000100800 */
[----:B------:R4:W-:Y:S04]  /*cec0*/  STL [R1+0x398], R0 ;  /* 0x0003980001007387 */ /* 0x0009e80000100800 */
[----:B------:R-:W3:Y:S04]  /*ced0*/  LDL.LU.64 R50, [R1+0x488] ;  /* 0x0004880001327983 */ /* 0x000ee80000300a00 */
[----:B-1----:R-:W3:Y:S04]  /*cee0*/  LDL.LU.64 R52, [R1+0x3d8] ;  /* 0x0003d80001347983 */ /* 0x002ee80000300a00 */
[----:B------:R-:W-:Y:S04]  /*cef0*/  STL [R1+0x3a4], R46 ;  /* 0x0003a42e01007387 */ /* 0x000fe80000100800 */
[----:B------:R-:W3:Y:S01]  /*cf00*/  LDL.LU.64 R42, [R1+0x3d0] ;  /* 0x0003d000012a7983 */ /* 0x000ee20000300a00 */
[----:B----4-:R-:W-:-:S05]  /*cf10*/  MOV R0, R47 ;  /* 0x0000002f00007202 */ /* 0x010fca0000000f00 */
[----:B------:R1:W-:Y:S04]  /*cf20*/  STL [R1+0x3a0], R0 ;  /* 0x0003a00001007387 */ /* 0x0003e80000100800 */
[----:B--2---:R2:W-:Y:S01]  /*cf30*/  STL [R1+0x3ac], R54 ;  /* 0x0003ac3601007387 */ /* 0x0045e20000100800 */
[----:B-1----:R-:W-:-:S03]  /*cf40*/  IMAD.MOV.U32 R0, RZ, RZ, R55 ;  /* 0x000000ffff007224 */ /* 0x002fc600078e0037 */
[----:B---3--:R-:W-:Y:S04]  /*cf50*/  STL [R1+0x3b4], R48 ;  /* 0x0003b43001007387 */ /* 0x008fe80000100800 */
[----:B------:R1:W-:Y:S04]  /*cf60*/  STL [R1+0x3a8], R0 ;  /* 0x0003a80001007387 */ /* 0x0003e80000100800 */
[----:B------:R-:W3:Y:S04]  /*cf70*/  LDL.LU.64 R44, [R1+0x3e0] ;  /* 0x0003e000012c7983 */ /* 0x000ee80000300a00 */
[----:B--2---:R-:W2:Y:S01]  /*cf80*/  LDL.LU.64 R54, [R1+0x3e8] ;  /* 0x0003e80001367983 */ /* 0x004ea20000300a00 */
[----:B-1----:R-:W-:-:S03]  /*cf90*/  IMAD.MOV.U32 R0, RZ, RZ, R49 ;  /* 0x000000ffff007224 */ /* 0x002fc600078e0031 */
[----:B------:R-:W4:Y:S04]  /*cfa0*/  LDL.LU.64 R48, [R1+0x3f8] ;  /* 0x0003f80001307983 */ /* 0x000f280000300a00 */
[----:B------:R1:W-:Y:S04]  /*cfb0*/  STL [R1+0x3b0], R0 ;  /* 0x0003b00001007387 */ /* 0x0003e80000100800 */
[----:B------:R-:W-:Y:S04]  /*cfc0*/  STL [R1+0x3bc], R40 ;  /* 0x0003bc2801007387 */ /* 0x000fe80000100800 */
[----:B------:R-:W4:Y:S01]  /*cfd0*/  LDL.LU.64 R46, [R1+0x480] ;  /* 0x00048000012e7983 */ /* 0x000f220000300a00 */
[----:B-1----:R-:W-:-:S05]  /*cfe0*/  IMAD.MOV.U32 R0, RZ, RZ, R41 ;  /* 0x000000ffff007224 */ /* 0x002fca00078e0029 */
[----:B------:R1:W-:Y:S02]  /*cff0*/  STL [R1+0x3b8], R0 ;  /* 0x0003b80001007387 */ /* 0x0003e40000100800 */
[----:B-1----:R-:W-:Y:S02]  /*d000*/  MOV R0, R51 ;  /* 0x0000003300007202 */ /* 0x002fe40000000f00 */
[----:B------:R1:W-:Y:S04]  /*d010*/  STL [R1+0x3c4], R50 ;  /* 0x0003c43201007387 */ /* 0x0003e80000100800 */
[----:B------:R1:W-:Y:S04]  /*d020*/  STL [R1+0x3c0], R0 ;  /* 0x0003c00001007387 */ /* 0x0003e80000100800 */
[----:B-1----:R-:W4:Y:S01]  /*d030*/  LDL.LU.64 R50, [R1+0x508] ;  /* 0x0005080001327983 */ /* 0x002f220000300a00 */
[----:B------:R-:W-:-:S03]  /*d040*/  IMAD.MOV.U32 R0, RZ, RZ, R43 ;  /* 0x000000ffff007224 */ /* 0x000fc600078e002b */
[----:B------:R-:W-:Y:S04]  /*d050*/  STL [R1+0x3cc], R42 ;  /* 0x0003cc2a01007387 */ /* 0x000fe80000100800 */
[----:B------:R1:W-:Y:S04]  /*d060*/  STL [R1+0x3c8], R0 ;  /* 0x0003c80001007387 */ /* 0x0003e80000100800 */
[----:B------:R1:W-:Y:S02]  /*d070*/  STL [R1+0x3d4], R52 ;  /* 0x0003d43401007387 */ /* 0x0003e40000100800 */
[----:B-1----:R-:W-:-:S02]  /*d080*/  IMAD.MOV.U32 R0, RZ, RZ, R53 ;  /* 0x000000ffff007224 */ /* 0x002fc400078e0035 */
[----:B------:R-:W4:Y:S04]  /*d090*/  LDL.LU.64 R52, [R1+0x440] ;  /* 0x0004400001347983 */ /* 0x000f280000300a00 */
[----:B------:R3:W-:Y:S02]  /*d0a0*/  STL [R1+0x3d0], R0 ;  /* 0x0003d00001007387 */ /* 0x0007e40000100800 */
[----:B---3--:R-:W-:Y:S02]  /*d0b0*/  IMAD.MOV.U32 R0, RZ, RZ, R45 ;  /* 0x000000ffff007224 */ /* 0x008fe400078e002d */
[----:B------:R-:W-:Y:S04]  /*d0c0*/  STL [R1+0x3dc], R44 ;  /* 0x0003dc2c01007387 */ /* 0x000fe80000100800 */
[----:B--2---:R-:W-:Y:S04]  /*d0d0*/  STL [R1+0x3e4], R54 ;  /* 0x0003e43601007387 */ /* 0x004fe80000100800 */
[----:B------:R1:W-:Y:S02]  /*d0e0*/  STL [R1+0x3d8], R0 ;  /* 0x0003d80001007387 */ /* 0x0003e40000100800 */
[----:B-1----:R-:W-:-:S02]  /*d0f0*/  MOV R0, R55 ;  /* 0x0000003700007202 */ /* 0x002fc40000000f00 */
[----:B------:R-:W2:Y:S04]  /*d100*/  LDL.LU.64 R54, [R1+0x410] ;  /* 0x0004100001367983 */ /* 0x000ea80000300a00 */
[----:B------:R1:W-:Y:S04]  /*d110*/  STL [R1+0x3e0], R0 ;  /* 0x0003e00001007387 */ /* 0x0003e80000100800 */
[----:B----4-:R-:W-:Y:S01]  /*d120*/  STL [R1+0x3ec], R46 ;  /* 0x0003ec2e01007387 */ /* 0x010fe20000100800 */
[----:B-1----:R-:W-:-:S05]  /*d130*/  IMAD.MOV.U32 R0, RZ, RZ, R47 ;  /* 0x000000ffff007224 */ /* 0x002fca00078e002f */
[----:B------:R1:W-:Y:S04]  /*d140*/  STL [R1+0x3e8], R0 ;  /* 0x0003e80001007387 */ /* 0x0003e80000100800 */
[----:B------:R-:W3:Y:S04]  /*d150*/  LDL.LU.64 R40, [R1+0x418] ;  /* 0x0004180001287983 */ /* 0x000ee80000300a00 */
[----:B------:R-:W4:Y:S04]  /*d160*/  LDL.LU.64 R44, [R1+0x428] ;  /* 0x00042800012c7983 */ /* 0x000f280000300a00 */
[----:B------:R-:W-:Y:S04]  /*d170*/  STL [R1+0x3f4], R48 ;  /* 0x0003f43001007387 */ /* 0x000fe80000100800 */
[----:B------:R-:W4:Y:S01]  /*d180*/  LDL.LU.64 R42, [R1+0x420] ;  /* 0x00042000012a7983 */ /* 0x000f220000300a00 */
[----:B-1----:R-:W-:-:S05]  /*d190*/  IMAD.MOV.U32 R0, RZ, RZ, R49 ;  /* 0x000000ffff007224 */ /* 0x002fca00078e0031 */
[----:B------:R1:W-:Y:S02]  /*d1a0*/  STL [R1+0x3f0], R0 ;  /* 0x0003f00001007387 */ /* 0x0003e40000100800 */
[----:B-1----:R-:W-:Y:S02]  /*d1b0*/  IMAD.MOV.U32 R0, RZ, RZ, R51 ;  /* 0x000000ffff007224 */ /* 0x002fe400078e0033 */
[----:B------:R-:W-:Y:S04]  /*d1c0*/  STL [R1+0x3fc], R50 ;  /* 0x0003fc3201007387 */ /* 0x000fe80000100800 */
[----:B------:R-:W-:Y:S04]  /*d1d0*/  STL [R1+0x404], R52 ;  /* 0x0004043401007387 */ /* 0x000fe80000100800 */
[----:B------:R1:W-:Y:S04]  /*d1e0*/  STL [R1+0x3f8], R0 ;  /* 0x0003f80001007387 */ /* 0x0003e80000100800 */
[----:B------:R-:W4:Y:S04]  /*d1f0*/  LDL.LU.64 R46, [R1+0x430] ;  /* 0x00043000012e7983 */ /* 0x000f280000300a00 */
[----:B------:R-:W4:Y:S01]  /*d200*/  LDL.LU.64 R48, [R1+0x438] ;  /* 0x0004380001307983 */ /* 0x000f220000300a00 */
[----:B-1----:R-:W-:-:S05]  /*d210*/  MOV R0, R53 ;  /* 0x0000003500007202 */ /* 0x002fca0000000f00 */
[----:B------:R1:W-:Y:S04]  /*d220*/  STL [R1+0x400], R0 ;  /* 0x0004000001007387 */ /* 0x0003e80000100800 */
[----:B------:R-:W4:Y:S04]  /*d230*/  LDL.LU.64 R50, [R1+0x4b8] ;  /* 0x0004b80001327983 */ /* 0x000f280000300a00 */
[----:B--2---:R2:W-:Y:S04]  /*d240*/  STL [R1+0x40c], R54 ;  /* 0x00040c3601007387 */ /* 0x0045e80000100800 */
[----:B------:R-:W4:Y:S01]  /*d250*/  LDL.LU.64 R52, [R1+0x448] ;  /* 0x0004480001347983 */ /* 0x000f220000300a00 */
[----:B-1----:R-:W-:-:S03]  /*d260*/  IMAD.MOV.U32 R0, RZ, RZ, R55 ;  /* 0x000000ffff007224 */ /* 0x002fc600078e0037 */
[----:B--2---:R-:W2:Y:S04]  /*d270*/  LDL.LU.64 R54, [R1+0x5c0] ;  /* 0x0005c00001367983 */ /* 0x004ea80000300a00 */
[----:B------:R3:W-:Y:S02]  /*d280*/  STL [R1+0x408], R0 ;  /* 0x0004080001007387 */ /* 0x0007e40000100800 */
[----:B---3--:R-:W-:Y:S02]  /*d290*/  IMAD.MOV.U32 R0, RZ, RZ, R41 ;  /* 0x000000ffff007224 */ /* 0x008fe400078e0029 */
[----:B------:R-:W-:Y:S04]  /*d2a0*/  STL [R1+0x414], R40 ;  /* 0x0004142801007387 */ /* 0x000fe80000100800 */
[----:B------:R1:W-:Y:S04]  /*d2b0*/  STL [R1+0x410], R0 ;  /* 0x0004100001007387 */ /* 0x0003e80000100800 */
[----:B----4-:R3:W-:Y:S01]  /*d2c0*/  STL [R1+0x41c], R42 ;  /* 0x00041c2a01007387 */ /* 0x0107e20000100800 */
[----:B-1----:R-:W-:-:S05]  /*d2d0*/  IMAD.MOV.U32 R0, RZ, RZ, R43 ;  /* 0x000000ffff007224 */ /* 0x002fca00078e002b */
[----:B------:R1:W-:Y:S04]  /*d2e0*/  STL [R1+0x418], R0 ;  /* 0x0004180001007387 */ /* 0x0003e80000100800 */
[----:B------:R-:W-:Y:S04]  /*d2f0*/  STL [R1+0x424], R44 ;  /* 0x0004242c01007387 */ /* 0x000fe80000100800 */
[----:B---3--:R-:W3:Y:S01]  /*d300*/  LDL.LU.64 R42, [R1+0x5e0] ;  /* 0x0005e000012a7983 */ /* 0x008ee20000300a00 */
[----:B-1----:R-:W-:Y:S01]  /*d310*/  MOV R0, R45 ;  /* 0x0000002d00007202 */ /* 0x002fe20000000f00 */
[----:B------:R-:W-:Y:S01]  /*d320*/  IMAD.MOV.U32 R40, RZ, RZ, R78 ;  /* 0x000000ffff287224 */ /* 0x000fe200078e004e */
[----:B------:R-:W-:Y:S01]  /*d330*/  MOV R41, R79 ;  /* 0x0000004f00297202 */ /* 0x000fe20000000f00 */
[----:B------:R-:W-:-:S02]  /*d340*/  IMAD.MOV.U32 R38, RZ, RZ, R76 ;  /* 0x000000ffff267224 */ /* 0x000fc400078e004c */
[----:B------:R-:W-:Y:S01]  /*d350*/  IMAD.MOV.U32 R39, RZ, RZ, R77 ;  /* 0x000000ffff277224 */ /* 0x000fe200078e004d */
[----:B------:R-:W-:Y:S01]  /*d360*/  MOV R33, R65 ;  /* 0x0000004100217202 */ /* 0x000fe20000000f00 */
[----:B------:R-:W-:Y:S01]  /*d370*/  IMAD.MOV.U32 R32, RZ, RZ, R64 ;  /* 0x000000ffff207224 */ /* 0x000fe200078e0040 */
[----:B------:R-:W-:Y:S04]  /*d380*/  STL [R1+0x42c], R46 ;  /* 0x00042c2e01007387 */ /* 0x000fe80000100800 */
[----:B------:R1:W-:Y:S04]  /*d390*/  STL [R1+0x420], R0 ;  /* 0x0004200001007387 */ /* 0x0003e80000100800 */
[----:B------:R-:W-:Y:S01]  /*d3a0*/  STL [R1+0x434], R48 ;  /* 0x0004343001007387 */ /* 0x000fe20000100800 */
[----:B-1----:R-:W-:-:S05]  /*d3b0*/  IMAD.MOV.U32 R0, RZ, RZ, R47 ;  /* 0x000000ffff007224 */ /* 0x002fca00078e002f */
[----:B------:R1:W-:Y:S04]  /*d3c0*/  STL [R1+0x428], R0 ;  /* 0x0004280001007387 */ /* 0x0003e80000100800 */
[----:B------:R-:W-:Y:S01]  /*d3d0*/  STL [R1+0x43c], R50 ;  /* 0x00043c3201007387 */ /* 0x000fe20000100800 */
[----:B-1----:R-:W-:-:S05]  /*d3e0*/  IMAD.MOV.U32 R0, RZ, RZ, R49 ;  /* 0x000000ffff007224 */ /* 0x002fca00078e0031 */
[----:B------:R1:W-:Y:S04]  /*d3f0*/  STL [R1+0x430], R0 ;  /* 0x0004300001007387 */ /* 0x0003e80000100800 */
[----:B------:R-:W-:Y:S01]  /*d400*/  STL [R1+0x444], R52 ;  /* 0x0004443401007387 */ /* 0x000fe20000100800 */
[----:B-1----:R-:W-:-:S05]  /*d410*/  IMAD.MOV.U32 R0, RZ, RZ, R51 ;  /* 0x000000ffff007224 */ /* 0x002fca00078e0033 */
[----:B------:R1:W-:Y:S04]  /*d420*/  STL [R1+0x438], R0 ;  /* 0x0004380001007387 */ /* 0x0003e80000100800 */
[----:B--2---:R-:W-:Y:S01]  /*d430*/  STL [R1+0x44c], R54 ;  /* 0x00044c3601007387 */ /* 0x004fe20000100800 */
[----:B-1----:R-:W-:-:S05]  /*d440*/  MOV R0, R53 ;  /* 0x0000003500007202 */ /* 0x002fca0000000f00 */
[----:B------:R1:W-:Y:S04]  /*d450*/  STL [R1+0x440], R0 ;  /* 0x0004400001007387 */ /* 0x0003e80000100800 */
[----:B------:R-:W-:Y:S01]  /*d460*/  STL [R1+0x454], R58 ;  /* 0x0004543a01007387 */ /* 0x000fe20000100800 */
[----:B-1----:R-:W-:-:S05]  /*d470*/  IMAD.MOV.U32 R0, RZ, RZ, R55 ;  /* 0x000000ffff007224 */ /* 0x002fca00078e0037 */
[----:B------:R1:W-:Y:S04]  /*d480*/  STL [R1+0x448], R0 ;  /* 0x0004480001007387 */ /* 0x0003e80000100800 */
[----:B------:R-:W-:Y:S01]  /*d490*/  STL [R1+0x45c], R60 ;  /* 0x00045c3c01007387 */ /* 0x000fe20000100800 */
[----:B-1----:R-:W-:-:S05]  /*d4a0*/  MOV R0, R59 ;  /* 0x0000003b00007202 */ /* 0x002fca0000000f00 */
[----:B------:R1:W-:Y:S04]  /*d4b0*/  STL [R1+0x450], R0 ;  /* 0x0004500001007387 */ /* 0x0003e80000100800 */
[----:B------:R-:W-:Y:S01]  /*d4c0*/  STL [R1+0x464], R62 ;  /* 0x0004643e01007387 */ /* 0x000fe20000100800 */
[----:B-1----:R-:W-:-:S05]  /*d4d0*/  IMAD.MOV.U32 R0, RZ, RZ, R61 ;  /* 0x000000ffff007224 */ /* 0x002fca00078e003d */
[----:B------:R1:W-:Y:S02]  /*d4e0*/  STL [R1+0x458], R0 ;  /* 0x0004580001007387 */ /* 0x0003e40000100800 */
[----:B-1----:R-:W-:-:S05]  /*d4f0*/  IMAD.MOV.U32 R0, RZ, RZ, R63 ;  /* 0x000000ffff007224 */ /* 0x002fca00078e003f */
[----:B------:R1:W-:Y:S04]  /*d500*/  STL [R1+0x460], R0 ;  /* 0x0004600001007387 */ /* 0x0003e80000100800 */
[----:B---3--:R2:W-:Y:S04]  /*d510*/  STL [R1+0x46c], R42 ;  /* 0x00046c2a01007387 */ /* 0x0085e80000100800 */
[----:B------:R-:W3:Y:S01]  /*d520*/  LDL.LU.64 R48, [R1+0x5f8] ;  /* 0x0005f80001307983 */ /* 0x000ee20000300a00 */
[----:B------:R-:W-:-:S03]  /*d530*/  IMAD.MOV.U32 R46, RZ, RZ, R56 ;  /* 0x000000ffff2e7224 */ /* 0x000fc600078e0038 */
[----:B------:R-:W4:Y:S01]  /*d540*/  LDL.LU.64 R78, [R1+0x598] ;  /* 0x00059800014e7983 */ /* 0x000f220000300a00 */
[----:B------:R-:W-:-:S03]  /*d550*/  IMAD.MOV.U32 R47, RZ, RZ, R57 ;  /* 0x000000ffff2f7224 */ /* 0x000fc600078e0039 */
[----:B------:R-:W3:Y:S04]  /*d560*/  LDL.LU.64 R50, [R1+0x5b0] ;  /* 0x0005b00001327983 */ /* 0x000ee80000300a00 */
[----:B------:R-:W4:Y:S04]  /*d570*/  LDL.LU.64 R44, [R1+0x5d8] ;  /* 0x0005d800012c7983 */ /* 0x000f280000300a00 */
[----:B------:R-:W3:Y:S04]  /*d580*/  LDL.LU.64 R52, [R1+0x578] ;  /* 0x0005780001347983 */ /* 0x000ee80000300a00 */
[----:B------:R-:W3:Y:S04]  /*d590*/  LDL.LU.64 R56, [R1+0x670] ;  /* 0x0006700001387983 */ /* 0x000ee80000300a00 */
[----:B------:R-:W3:Y:S04]  /*d5a0*/  LDL.LU.64 R76, [R1+0x590] ;  /* 0x00059000014c7983 */ /* 0x000ee80000300a00 */
[----:B------:R-:W3:Y:S04]  /*d5b0*/  LDL.LU.64 R54, [R1+0x638] ;  /* 0x0006380001367983 */ /* 0x000ee80000300a00 */
[----:B------:R-:W3:Y:S04]  /*d5c0*/  LDL.LU.64 R64, [R1+0x5d0] ;  /* 0x0005d00001407983 */ /* 0x000ee80000300a00 */
[----:B------:R-:W3:Y:S04]  /*d5d0*/  LDL.LU.64 R58, [R1+0x618] ;  /* 0x00061800013a7983 */ /* 0x000ee80000300a00 */
[----:B------:R-:W4:Y:S04]  /*d5e0*/  LDL.LU.64 R34, [R1+0x558] ;  /* 0x0005580001227983 */ /* 0x000f280000300a00 */
[----:B------:R-:W3:Y:S01]  /*d5f0*/  LDL.LU.64 R62, [R1+0x5f0] ;  /* 0x0005f000013e7983 */ /* 0x000ee20000300a00 */
[----:B-1----:R-:W-:-:S03]  /*d600*/  IMAD.MOV.U32 R0, RZ, RZ, R43 ;  /* 0x000000ffff007224 */ /* 0x002fc600078e002b */
[----:B------:R-:W3:Y:S04]  /*d610*/  LDL.LU.64 R60, [R1+0x660] ;  /* 0x00066000013c7983 */ /* 0x000ee80000300a00 */
[----:B------:R-:W3:Y:S04]  /*d620*/  LDL.LU.64 R36, [R1+0x600] ;  /* 0x0006000001247983 */ /* 0x000ee80000300a00 */
[----:B------:R1:W-:Y:S04]  /*d630*/  STL [R1+0x468], R0 ;  /* 0x0004680001007387 */ /* 0x0003e80000100800 */
[----:B--2---:R-:W2:Y:S04]  /*d640*/  LDL.LU.64 R42, [R1+0x620] ;  /* 0x00062000012a7983 */ /* 0x004ea80000300a00 */
[----:B------:R1:W-:Y:S02]  /*d650*/  STL [R1+0x474], R46 ;  /* 0x0004742e01007387 */ /* 0x0003e40000100800 */
[----:B-1----:R-:W-:-:S02]  /*d660*/  IMAD.MOV.U32 R0, RZ, RZ, R47 ;  /* 0x000000ffff007224 */ /* 0x002fc400078e002f */
[----:B------:R-:W2:Y:S04]  /*d670*/  LDL.LU.64 R46, [R1+0x580] ;  /* 0x00058000012e7983 */ /* 0x000ea80000300a00 */
[----:B------:R1:W-:Y:S04]  /*d680*/  STL [R1+0x470], R0 ;  /* 0x0004700001007387 */ /* 0x0003e80000100800 */
[----:B------:R-:W-:Y:S01]  /*d690*/  STL [R1+0x47c], R32 ;  /* 0x00047c2001007387 */ /* 0x000fe20000100800 */
[----:B-1----:R-:W-:-:S05]  /*d6a0*/  IMAD.MOV.U32 R0, RZ, RZ, R33 ;  /* 0x000000ffff007224 */ /* 0x002fca00078e0021 */
[----:B------:R4:W-:Y:S02]  /*d6b0*/  STL [R1+0x478], R0 ;  /* 0x0004780001007387 */ /* 0x0009e40000100800 */
[----:B----4-:R-:W-:Y:S02]  /*d6c0*/  MOV R0, R35 ;  /* 0x0000002300007202 */ /* 0x010fe40000000f00 */
[----:B------:R-:W-:Y:S04]  /*d6d0*/  STL [R1+0x484], R34 ;  /* 0x0004842201007387 */ /* 0x000fe80000100800 */
[----:B------:R3:W-:Y:S02]  /*d6e0*/  STL [R1+0x480], R0 ;  /* 0x0004800001007387 */ /* 0x0007e40000100800 */
[----:B---3--:R-:W-:-:S02]  /*d6f0*/  IMAD.MOV.U32 R0, RZ, RZ, R37 ;  /* 0x000000ffff007224 */ /* 0x008fc400078e0025 */
[----:B------:R-:W-:Y:S04]  /*d700*/  STL [R1+0x48c], R36 ;  /* 0x00048c2401007387 */ /* 0x000fe80000100800 */
[----:B------:R1:W-:Y:S04]  /*d710*/  STL [R1+0x488], R0 ;  /* 0x0004880001007387 */ /* 0x0003e80000100800 */
[----:B------:R-:W-:Y:S01]  /*d720*/  STL [R1+0x494], R38 ;  /* 0x0004942601007387 */ /* 0x000fe20000100800 */
[----:B-1----:R-:W-:-:S03]  /*d730*/  IMAD.MOV.U32 R0, RZ, RZ, R39 ;  /* 0x000000ffff007224 */ /* 0x002fc600078e0027 */
[----:B--2---:R-:W-:Y:S04]  /*d740*/  STL [R1+0x49c], R46 ;  /* 0x00049c2e01007387 */ /* 0x004fe80000100800 */
[----:B------:R1:W-:Y:S02]  /*d750*/  STL [R1+0x490], R0 ;  /* 0x0004900001007387 */ /* 0x0003e40000100800 */
[----:B-1----:R-:W-:Y:S02]  /*d760*/  IMAD.MOV.U32 R0, RZ, RZ, R47 ;  /* 0x000000ffff007224 */ /* 0x002fe400078e002f */
[----:B------:R-:W2:Y:S04]  /*d770*/  LDL.LU.64 R46, [R1+0x640] ;  /* 0x00064000012e7983 */ /* 0x000ea80000300a00 */
[----:B------:R1:W-:Y:S04]  /*d780*/  STL [R1+0x498], R0 ;  /* 0x0004980001007387 */ /* 0x0003e80000100800 */
[----:B------:R-:W-:Y:S01]  /*d790*/  STL [R1+0x4a4], R40 ;  /* 0x0004a42801007387 */ /* 0x000fe20000100800 */
[----:B-1----:R-:W-:-:S05]  /*d7a0*/  MOV R0, R41 ;  /* 0x0000002900007202 */ /* 0x002fca0000000f00 */
[----:B------:R1:W-:Y:S04]  /*d7b0*/  STL [R1+0x4a0], R0 ;  /* 0x0004a00001007387 */ /* 0x0003e80000100800 */
[----:B------:R-:W-:Y:S01]  /*d7c0*/  STL [R1+0x4ac], R42 ;  /* 0x0004ac2a01007387 */ /* 0x000fe20000100800 */
[----:B-1----:R-:W-:-:S03]  /*d7d0*/  IMAD.MOV.U32 R0, RZ, RZ, R43 ;  /* 0x000000ffff007224 */ /* 0x002fc600078e002b */
[----:B------:R-:W-:Y:S04]  /*d7e0*/  STL [R1+0x4b4], R44 ;  /* 0x0004b42c01007387 */ /* 0x000fe80000100800 */
[----:B------:R1:W-:Y:S02]  /*d7f0*/  STL [R1+0x4a8], R0 ;  /* 0x0004a80001007387 */ /* 0x0003e40000100800 */
[----:B-1----:R-:W-:-:S05]  /*d800*/  IMAD.MOV.U32 R0, RZ, RZ, R45 ;  /* 0x000000ffff007224 */ /* 0x002fca00078e002d */
[----:B------:R1:W-:Y:S04]  /*d810*/  STL [R1+0x4b0], R0 ;  /* 0x0004b00001007387 */ /* 0x0003e80000100800 */
[----:B------:R3:W-:Y:S01]  /*d820*/  STL [R1+0x4bc], R78 ;  /* 0x0004bc4e01007387 */ /* 0x0007e20000100800 */
[----:B-1----:R-:W-:Y:S01]  /*d830*/  IMAD.MOV.U32 R0, RZ, RZ, R79 ;  /* 0x000000ffff007224 */ /* 0x002fe200078e004f */
[----:B---3--:R-:W-:Y:S01]  /*d840*/  MOV R78, R80 ;  /* 0x00000050004e7202 */ /* 0x008fe20000000f00 */
[----:B------:R-:W-:-:S03]  /*d850*/  IMAD.MOV.U32 R79, RZ, RZ, R81 ;  /* 0x000000ffff4f7224 */ /* 0x000fc600078e0051 */
[----:B------:R2:W-:Y:S01]  /*d860*/  STL [R1+0x4b8], R0 ;  /* 0x0004b80001007387 */ /* 0x0005e20000100800 */
[----:B------:R-:W-:Y:S01]  /*d870*/  IMAD.MOV.U32 R80, RZ, RZ, R82 ;  /* 0x000000ffff507224 */ /* 0x000fe200078e0052 */
[----:B------:R-:W-:Y:S01]  /*d880*/  MOV R82, R84 ;  /* 0x0000005400527202 */ /* 0x000fe20000000f00 */
[----:B------:R-:W-:Y:S02]  /*d890*/  IMAD.MOV.U32 R81, RZ, RZ, R83 ;  /* 0x000000ffff517224 */ /* 0x000fe400078e0053 */
[----:B------:R-:W-:Y:S02]  /*d8a0*/  IMAD.MOV.U32 R83, RZ, RZ, R85 ;  /* 0x000000ffff537224 */ /* 0x000fe400078e0055 */
[----:B------:R-:W3:Y:S04]  /*d8b0*/  LDL.LU.64 R84, [R1+0x690] ;  /* 0x0006900001547983 */ /* 0x000ee80000300a00 */
[----:B------:R-:W-:Y:S04]  /*d8c0*/  STL [R1+0x4c4], R8 ;  /* 0x0004c40801007387 */ /* 0x000fe80000100800 */
[----:B------:R-:W-:Y:S01]  /*d8d0*/  STL [R1+0x4c0], R9 ;  /* 0x0004c00901007387 */ /* 0x000fe20000100800 */
[----:B------:R-:W-:Y:S01]  /*d8e0*/  MOV R38, R62 ;  /* 0x0000003e00267202 */ /* 0x000fe20000000f00 */
[----:B------:R-:W-:-:S02]  /*d8f0*/  IMAD.MOV.U32 R39, RZ, RZ, R63 ;  /* 0x000000ffff277224 */ /* 0x000fc400078e003f */
[----:B------:R-:W-:Y:S02]  /*d900*/  IMAD.MOV.U32 R36, RZ, RZ, R54 ;  /* 0x000000ffff247224 */ /* 0x000fe400078e0036 */
[----:B------:R-:W-:Y:S02]  /*d910*/  IMAD.MOV.U32 R37, RZ, RZ, R55 ;  /* 0x000000ffff257224 */ /* 0x000fe400078e0037 */
[----:B------:R-:W-:Y:S02]  /*d920*/  IMAD.MOV.U32 R54, RZ, RZ, R86 ;  /* 0x000000ffff367224 */ /* 0x000fe400078e0056 */
[----:B------:R-:W-:Y:S01]  /*d930*/  IMAD.MOV.U32 R55, RZ, RZ, R87 ;  /* 0x000000ffff377224 */ /* 0x000fe200078e0057 */
[----:B------:R-:W-:Y:S01]  /*d940*/  MOV R41, R67 ;  /* 0x0000004300297202 */ /* 0x000fe20000000f00 */
[----:B------:R-:W-:Y:S02]  /*d950*/  IMAD.MOV.U32 R40, RZ, RZ, R66 ;  /* 0x000000ffff287224 */ /* 0x000fe400078e0042 */
[----:B------:R-:W-:-:S02]  /*d960*/  IMAD.MOV.U32 R42, RZ, RZ, R68 ;  /* 0x000000ffff2a7224 */ /* 0x000fc400078e0044 */
[----:B------:R-:W-:Y:S01]  /*d970*/  IMAD.MOV.U32 R43, RZ, RZ, R69 ;  /* 0x000000ffff2b7224 */ /* 0x000fe200078e0045 */
[----:B------:R-:W-:Y:S01]  /*d980*/  MOV R45, R71 ;  /* 0x00000047002d7202 */ /* 0x000fe20000000f00 */
[----:B------:R-:W-:Y:S02]  /*d990*/  IMAD.MOV.U32 R44, RZ, RZ, R70 ;  /* 0x000000ffff2c7224 */ /* 0x000fe400078e0046 */
[----:B--2---:R-:W-:Y:S01]  /*d9a0*/  IMAD.MOV.U32 R0, RZ, RZ, R47 ;  /* 0x000000ffff007224 */ /* 0x004fe200078e002f */
[----:B------:R-:W-:Y:S04]  /*d9b0*/  STL [R1+0x4cc], R46 ;  /* 0x0004cc2e01007387 */ /* 0x000fe80000100800 */
[----:B------:R-:W-:Y:S04]  /*d9c0*/  STL [R1+0x4d4], R48 ;  /* 0x0004d43001007387 */ /* 0x000fe80000100800 */
        /* <DEDUP_REMOVED lines=17> */
[----:B------:R1:W-:Y:S01]  /*dae0*/  STL [R1+0x4f8], R0 ;  /* 0x0004f80001007387 */ /* 0x0003e20000100800 */
[----:B------:R-:W-:-:S03]  /*daf0*/  IMAD.MOV.U32 R56, RZ, RZ, R60 ;  /* 0x000000ffff387224 */ /* 0x000fc600078e003c */
[----:B------:R-:W-:Y:S01]  /*db00*/  STL [R1+0x504], R76 ;  /* 0x0005044c01007387 */ /* 0x000fe20000100800 */
[----:B-1----:R-:W-:Y:S02]  /*db10*/  IMAD.MOV.U32 R0, RZ, RZ, R77 ;  /* 0x000000ffff007224 */ /* 0x002fe400078e004d */
[----:B------:R-:W-:-:S03]  /*db20*/  IMAD.MOV.U32 R57, RZ, RZ, R61 ;  /* 0x000000ffff397224 */ /* 0x000fc600078e003d */
[----:B------:R1:W-:Y:S04]  /*db30*/  STL [R1+0x500], R0 ;  /* 0x0005000001007387 */ /* 0x0003e80000100800 */
[----:B---3--:R2:W-:Y:S04]  /*db40*/  STL [R1+0x50c], R84 ;  /* 0x00050c5401007387 */ /* 0x0085e80000100800 */
[----:B------:R-:W3:Y:S01]  /*db50*/  LDL.LU.64 R58, [R1+0x648] ;  /* 0x00064800013a7983 */ /* 0x000ee20000300a00 */
[----:B-1----:R-:W-:-:S03]  /*db60*/  MOV R0, R85 ;  /* 0x0000005500007202 */ /* 0x002fc60000000f00 */
[----:B------:R-:W4:Y:S04]  /*db70*/  LDL.LU.64 R60, [R1+0x708] ;  /* 0x00070800013c7983 */ /* 0x000f280000300a00 */
[----:B------:R-:W4:Y:S04]  /*db80*/  LDL.LU.64 R62, [R1+0x730] ;  /* 0x00073000013e7983 */ /* 0x000f280000300a00 */
[----:B------:R-:W4:Y:S04]  /*db90*/  LDL.LU.64 R76, [R1+0x6f0] ;  /* 0x0006f000014c7983 */ /* 0x000f280000300a00 */
[----:B------:R-:W4:Y:S04]  /*dba0*/  LDL.LU.64 R86, [R1+0x6d8] ;  /* 0x0006d80001567983 */ /* 0x000f280000300a00 */
[----:B------:R-:W4:Y:S01]  /*dbb0*/  LDL.LU.64 R64, [R1+0x6c8] ;  /* 0x0006c80001407983 */ /* 0x000f220000300a00 */
[----:B------:R-:W-:-:S03]  /*dbc0*/  IMAD.MOV.U32 R46, RZ, RZ, R72 ;  /* 0x000000ffff2e7224 */ /* 0x000fc600078e0048 */
[----:B------:R-:W4:Y:S01]  /*dbd0*/  LDL.LU.64 R66, [R1+0x700] ;  /* 0x0007000001427983 */ /* 0x000f220000300a00 */
[----:B------:R-:W-:-:S03]  /*dbe0*/  IMAD.MOV.U32 R47, RZ, RZ, R73 ;  /* 0x000000ffff2f7224 */ /* 0x000fc600078e0049 */
[----:B------:R-:W4:Y:S01]  /*dbf0*/  LDL.LU.64 R68, [R1+0x6c0] ;  /* 0x0006c00001447983 */ /* 0x000f220000300a00 */
[----:B------:R-:W-:-:S03]  /*dc00*/  MOV R48, R78 ;  /* 0x0000004e00307202 */ /* 0x000fc60000000f00 */
[----:B------:R1:W-:Y:S01]  /*dc10*/  STL [R1+0x508], R0 ;  /* 0x0005080001007387 */ /* 0x0003e20000100800 */
[----:B------:R-:W-:-:S03]  /*dc20*/  IMAD.MOV.U32 R49, RZ, RZ, R79 ;  /* 0x000000ffff317224 */ /* 0x000fc600078e004f */
[----:B------:R-:W4:Y:S01]  /*dc30*/  LDL.LU.64 R70, [R1+0x680] ;  /* 0x0006800001467983 */ /* 0x000f220000300a00 */
[----:B------:R-:W-:-:S03]  /*dc40*/  IMAD.MOV.U32 R52, RZ, RZ, R80 ;  /* 0x000000ffff347224 */ /* 0x000fc600078e0050 */
[----:B------:R-:W4:Y:S01]  /*dc50*/  LDL.LU.64 R72, [R1+0x678] ;  /* 0x0006780001487983 */ /* 0x000f220000300a00 */
[----:B------:R-:W-:Y:S01]  /*dc60*/  IMAD.MOV.U32 R53, RZ, RZ, R81 ;  /* 0x000000ffff357224 */ /* 0x000fe200078e0051 */
[----:B------:R-:W-:Y:S02]  /*dc70*/  MOV R50, R82 ;  /* 0x0000005200327202 */ /* 0x000fe40000000f00 */
[----:B------:R-:W-:Y:S01]  /*dc80*/  STL [R1+0x514], R36 ;  /* 0x0005142401007387 */ /* 0x000fe20000100800 */
[----:B------:R-:W-:-:S03]  /*dc90*/  IMAD.MOV.U32 R51, RZ, RZ, R83 ;  /* 0x000000ffff337224 */ /* 0x000fc600078e0053 */
[----:B------:R-:W4:Y:S04]  /*dca0*/  LDL.LU.64 R78, [R1+0x740] ;  /* 0x00074000014e7983 */ /* 0x000f280000300a00 */
[----:B------:R-:W4:Y:S04]  /*dcb0*/  LDL.LU.64 R80, [R1+0x628] ;  /* 0x0006280001507983 */ /* 0x000f280000300a00 */
[----:B------:R-:W4:Y:S04]  /*dcc0*/  LDL.LU.64 R82, [R1+0x718] ;  /* 0x0007180001527983 */ /* 0x000f280000300a00 */
[----:B--2---:R-:W2:Y:S01]  /*dcd0*/  LDL.LU.64 R84, [R1+0x5c8] ;  /* 0x0005c80001547983 */ /* 0x004ea20000300a00 */
[----:B-1----:R-:W-:-:S03]  /*dce0*/  IMAD.MOV.U32 R0, RZ, RZ, R37 ;  /* 0x000000ffff007224 */ /* 0x002fc600078e0025 */
[----:B------:R-:W-:Y:S04]  /*dcf0*/  STL [R1+0x51c], R38 ;  /* 0x00051c2601007387 */ /* 0x000fe80000100800 */
[----:B------:R1:W-:Y:S04]  /*dd00*/  STL [R1+0x510], R0 ;  /* 0x0005100001007387 */ /* 0x0003e80000100800 */
[----:B------:R-:W-:Y:S01]  /*dd10*/  STL [R1+0x524], R40 ;  /* 0x0005242801007387 */ /* 0x000fe20000100800 */
[----:B-1----:R-:W-:-:S05]  /*dd20*/  IMAD.MOV.U32 R0, RZ, RZ, R39 ;  /* 0x000000ffff007224 */ /* 0x002fca00078e0027 */
[----:B------:R1:W-:Y:S04]  /*dd30*/  STL [R1+0x518], R0 ;  /* 0x0005180001007387 */ /* 0x0003e80000100800 */
[----:B------:R-:W-:Y:S01]  /*dd40*/  STL [R1+0x52c], R42 ;  /* 0x00052c2a01007387 */ /* 0x000fe20000100800 */
[----:B-1----:R-:W-:-:S05]  /*dd50*/  IMAD.MOV.U32 R0, RZ, RZ, R41 ;  /* 0x000000ffff007224 */ /* 0x002fca00078e0029 */
[----:B------:R1:W-:Y:S02]  /*dd60*/  STL [R1+0x520], R0 ;  /* 0x0005200001007387 */ /* 0x0003e40000100800 */
[----:B-1----:R-:W-:-:S05]  /*dd70*/  MOV R0, R43 ;  /* 0x0000002b00007202 */ /* 0x002fca0000000f00 */
[----:B------:R1:W-:Y:S04]  /*dd80*/  STL [R1+0x528], R0 ;  /* 0x0005280001007387 */ /* 0x0003e80000100800 */
[----:B------:R-:W-:Y:S01]  /*dd90*/  STL [R1+0x534], R56 ;  /* 0x0005343801007387 */ /* 0x000fe20000100800 */
[----:B-1----:R-:W-:-:S05]  /*dda0*/  IMAD.MOV.U32 R0, RZ, RZ, R57 ;  /* 0x000000ffff007224 */ /* 0x002fca00078e0039 */
[----:B------:R1:W-:Y:S01]  /*ddb0*/  STL [R1+0x530], R0 ;  /* 0x0005300001007387 */ /* 0x0003e20000100800 */
[----:B------:R-:W-:Y:S01]  /*ddc0*/  IMAD.MOV.U32 R42, RZ, RZ, R50 ;  /* 0x000000ffff2a7224 */ /* 0x000fe200078e0032 */
[----:B------:R-:W-:Y:S02]  /*ddd0*/  MOV R43, R51 ;  /* 0x00000033002b7202 */ /* 0x000fe40000000f00 */
[----:B------:R-:W-:Y:S01]  /*dde0*/  STL [R1+0x53c], R74 ;  /* 0x00053c4a01007387 */ /* 0x000fe20000100800 */
[----:B-1----:R-:W-:Y:S01]  /*ddf0*/  MOV R0, R75 ;  /* 0x0000004b00007202 */ /* 0x002fe20000000f00 */
[----:B------:R-:W-:Y:S02]  /*de00*/  IMAD.MOV.U32 R40, RZ, RZ, R44 ;  /* 0x000000ffff287224 */ /* 0x000fe400078e002c */
[----:B------:R-:W-:Y:S02]  /*de10*/  IMAD.MOV.U32 R41, RZ, RZ, R45 ;  /* 0x000000ffff297224 */ /* 0x000fe400078e002d */
[----:B------:R1:W-:Y:S01]  /*de20*/  STL [R1+0x538], R0 ;  /* 0x0005380001007387 */ /* 0x0003e20000100800 */
[----:B------:R-:W-:-:S02]  /*de30*/  IMAD.MOV.U32 R38, RZ, RZ, R48 ;  /* 0x000000ffff267224 */ /* 0x000fc400078e0030 */
[----:B------:R-:W-:Y:S01]  /*de40*/  IMAD.MOV.U32 R39, RZ, RZ, R49 ;  /* 0x000000ffff277224 */ /* 0x000fe200078e0031 */
[----:B------:R-:W-:Y:S01]  /*de50*/  MOV R37, R47 ;  /* 0x0000002f00257202 */ /* 0x000fe20000000f00 */
[----:B------:R-:W-:Y:S02]  /*de60*/  IMAD.MOV.U32 R44, RZ, RZ, R54 ;  /* 0x000000ffff2c7224 */ /* 0x000fe400078e0036 */
[----:B------:R-:W-:Y:S02]  /*de70*/  IMAD.MOV.U32 R45, RZ, RZ, R55 ;  /* 0x000000ffff2d7224 */ /* 0x000fe400078e0037 */
[----:B------:R-:W-:Y:S01]  /*de80*/  IMAD.MOV.U32 R36, RZ, RZ, R46 ;  /* 0x000000ffff247224 */ /* 0x000fe200078e002e */
[----:B---3--:R-:W-:Y:S01]  /*de90*/  MOV R54, R58 ;  /* 0x0000003a00367202 */ /* 0x008fe20000000f00 */
[----:B------:R-:W-:Y:S02]  /*dea0*/  IMAD.MOV.U32 R55, RZ, RZ, R59 ;  /* 0x000000ffff377224 */ /* 0x000fe400078e003b */
[----:B----4-:R-:W-:Y:S01]  /*deb0*/  IMAD.MOV.U32 R46, RZ, RZ, R60 ;  /* 0x000000ffff2e7224 */ /* 0x010fe200078e003c */
[----:B------:R-:W-:Y:S01]  /*dec0*/  MOV R56, R62 ;  /* 0x0000003e00387202 */ /* 0x000fe20000000f00 */
[----:B------:R-:W-:-:S02]  /*ded0*/  IMAD.MOV.U32 R57, RZ, RZ, R63 ;  /* 0x000000ffff397224 */ /* 0x000fc400078e003f */
[----:B------:R-:W-:Y:S02]  /*dee0*/  IMAD.MOV.U32 R47, RZ, RZ, R61 ;  /* 0x000000ffff2f7224 */ /* 0x000fe400078e003d */
[----:B------:R-:W-:Y:S02]  /*def0*/  IMAD.MOV.U32 R48, RZ, RZ, R64 ;  /* 0x000000ffff307224 */ /* 0x000fe400078e0040 */
[----:B------:R-:W-:Y:S01]  /*df00*/  IMAD.MOV.U32 R49, RZ, RZ, R65 ;  /* 0x000000ffff317224 */ /* 0x000fe200078e0041 */
[----:B------:R-:W-:Y:S01]  /*df10*/  MOV R58, R66 ;  /* 0x00000042003a7202 */ /* 0x000fe20000000f00 */
[----:B------:R-:W-:Y:S02]  /*df20*/  IMAD.MOV.U32 R59, RZ, RZ, R67 ;  /* 0x000000ffff3b7224 */ /* 0x000fe400078e0043 */
[----:B------:R-:W-:Y:S02]  /*df30*/  IMAD.MOV.U32 R60, RZ, RZ, R68 ;  /* 0x000000ffff3c7224 */ /* 0x000fe400078e0044 */
[----:B------:R-:W-:Y:S01]  /*df40*/  IMAD.MOV.U32 R61, RZ, RZ, R69 ;  /* 0x000000ffff3d7224 */ /* 0x000fe200078e0045 */
[----:B------:R-:W-:Y:S01]  /*df50*/  MOV R50, R70 ;  /* 0x0000004600327202 */ /* 0x000fe20000000f00 */
[----:B------:R-:W-:-:S02]  /*df60*/  IMAD.MOV.U32 R51, RZ, RZ, R71 ;  /* 0x000000ffff337224 */ /* 0x000fc400078e0047 */
[----:B------:R-:W-:Y:S02]  /*df70*/  IMAD.MOV.U32 R62, RZ, RZ, R72 ;  /* 0x000000ffff3e7224 */ /* 0x000fe400078e0048 */
[----:B------:R-:W-:Y:S02]  /*df80*/  IMAD.MOV.U32 R63, RZ, RZ, R73 ;  /* 0x000000ffff3f7224 */ /* 0x000fe400078e0049 */
[----:B------:R-:W-:Y:S02]  /*df90*/  IMAD.MOV.U32 R64, RZ, RZ, R78 ;  /* 0x000000ffff407224 */ /* 0x000fe400078e004e */
[----:B------:R-:W-:Y:S02]  /*dfa0*/  IMAD.MOV.U32 R65, RZ, RZ, R79 ;  /* 0x000000ffff417224 */ /* 0x000fe400078e004f */
[----:B------:R-:W-:Y:S01]  /*dfb0*/  IMAD.MOV.U32 R66, RZ, RZ, R80 ;  /* 0x000000ffff427224 */ /* 0x000fe200078e0050 */
[----:B------:R-:W-:Y:S01]  /*dfc0*/  MOV R67, R81 ;  /* 0x0000005100437202 */ /* 0x000fe20000000f00 */
[----:B--2---:R2:W-:Y:S01]  /*dfd0*/  STL [R1+0x544], R84 ;  /* 0x0005445401007387 */ /* 0x0045e20000100800 */
[----:B-1----:R-:W-:-:S03]  /*dfe0*/  IMAD.MOV.U32 R0, RZ, RZ, R85 ;  /* 0x000000ffff007224 */ /* 0x002fc600078e0055 */
[----:B------:R-:W3:Y:S04]  /*dff0*/  LDL.LU.64 R70, [R1+0x6e0] ;  /* 0x0006e00001467983 */ /* 0x000ee80000300a00 */
[----:B------:R-:W4:Y:S01]  /*e000*/  LDL.LU.64 R74, [R1+0x720] ;  /* 0x00072000014a7983 */ /* 0x000f220000300a00 */
[----:B------:R-:W-:-:S03]  /*e010*/  IMAD.MOV.U32 R68, RZ, RZ, R82 ;  /* 0x000000ffff447224 */ /* 0x000fc600078e0052 */
[----:B------:R-:W4:Y:S01]  /*e020*/  LDL.LU.64 R72, [R1+0x698] ;  /* 0x0006980001487983 */ /* 0x000f220000300a00 */
[----:B------:R-:W-:-:S03]  /*e030*/  IMAD.MOV.U32 R69, RZ, RZ, R83 ;  /* 0x000000ffff457224 */ /* 0x000fc600078e0053 */
[----:B------:R-:W4:Y:S04]  /*e040*/  LDL.LU.64 R78, [R1+0x748] ;  /* 0x00074800014e7983 */ /* 0x000f280000300a00 */
[----:B------:R1:W-:Y:S04]  /*e050*/  STL [R1+0x540], R0 ;  /* 0x0005400001007387 */ /* 0x0003e80000100800 */
[----:B------:R-:W4:Y:S04]  /*e060*/  LDL.LU.64 R80, [R1+0x6e8] ;  /* 0x0006e80001507983 */ /* 0x000f280000300a00 */
[----:B------:R-:W4:Y:S04]  /*e070*/  LDL.LU.64 R82, [R1+0x728] ;  /* 0x0007280001527983 */ /* 0x000f280000300a00 */
[----:B--2---:R-:W2:Y:S01]  /*e080*/  LDL.LU.64 R84, [R1+0x6a8] ;  /* 0x0006a80001547983 */ /* 0x004ea20000300a00 */
[----:B-1----:R-:W-:-:S03]  /*e090*/  MOV R0, R37 ;  /* 0x0000002500007202 */ /* 0x002fc60000000f00 */
        /* <DEDUP_REMOVED lines=8> */
[----:B------:R1:W-:Y:S02]  /*e120*/  STL [R1+0x564], R52 ;  /* 0x0005643401007387 */ /* 0x0003e40000100800 */
[----:B-1----:R-:W-:-:S05]  /*e130*/  IMAD.MOV.U32 R0, RZ, RZ, R53 ;  /* 0x000000ffff007224 */ /* 0x002fca00078e0035 */
[----:B------:R1:W-:Y:S01]  /*e140*/  STL [R1+0x560], R0 ;  /* 0x0005600001007387 */ /* 0x0003e20000100800 */
[----:B------:R-:W-:Y:S01]  /*e150*/  MOV R52, R66 ;  /* 0x0000004200347202 */ /* 0x000fe20000000f00 */
[----:B------:R-:W-:Y:S02]  /*e160*/  IMAD.MOV.U32 R53, RZ, RZ, R67 ;  /* 0x000000ffff357224 */ /* 0x000fe400078e0043 */
[----:B------:R4:W-:Y:S01]  /*e170*/  STL [R1+0x56c], R76 ;  /* 0x00056c4c01007387 */ /* 0x0009e20000100800 */
[----:B------:R-:W-:Y:S01]  /*e180*/  IMAD.MOV.U32 R66, RZ, RZ, R68 ;  /* 0x000000ffff427224 */ /* 0x000fe200078e0044 */
[----:B-1----:R-:W-:Y:S01]  /*e190*/  MOV R0, R77 ;  /* 0x0000004d00007202 */ /* 0x002fe20000000f00 */
[----:B------:R-:W-:-:S04]  /*e1a0*/  IMAD.MOV.U32 R67, RZ, RZ, R69 ;  /* 0x000000ffff437224 */ /* 0x000fc800078e0045 */
[----:B------:R2:W-:Y:S01]  /*e1b0*/  STL [R1+0x568], R0 ;  /* 0x0005680001007387 */ /* 0x0005e20000100800 */
[----:B---3--:R-:W-:Y:S01]  /*e1c0*/  MOV R68, R70 ;  /* 0x0000004600447202 */ /* 0x008fe20000000f00 */
[----:B------:R-:W-:Y:S02]  /*e1d0*/  IMAD.MOV.U32 R69, RZ, RZ, R71 ;  /* 0x000000ffff457224 */ /* 0x000fe400078e0047 */
[----:B----4-:R-:W-:Y:S02]  /*e1e0*/  IMAD.MOV.U32 R70, RZ, RZ, R72 ;  /* 0x000000ffff467224 */ /* 0x010fe400078e0048 */
[----:B------:R-:W-:Y:S02]  /*e1f0*/  IMAD.MOV.U32 R71, RZ, RZ, R73 ;  /* 0x000000ffff477224 */ /* 0x000fe400078e0049 */
[----:B------:R-:W-:Y:S02]  /*e200*/  IMAD.MOV.U32 R72, RZ, RZ, R78 ;  /* 0x000000ffff487224 */ /* 0x000fe400078e004e */
[----:B------:R-:W-:-:S02]  /*e210*/  IMAD.MOV.U32 R73, RZ, RZ, R79 ;  /* 0x000000ffff497224 */ /* 0x000fc400078e004f */
[----:B------:R-:W-:Y:S01]  /*e220*/  IMAD.MOV.U32 R76, RZ, RZ, R82 ;  /* 0x000000ffff4c7224 */ /* 0x000fe200078e0052 */
[----:B------:R-:W-:Y:S01]  /*e230*/  MOV R77, R83 ;  /* 0x00000053004d7202 */ /* 0x000fe20000000f00 */
[----:B--2---:R-:W-:Y:S01]  /*e240*/  IMAD.MOV.U32 R0, RZ, RZ, R85 ;  /* 0x000000ffff007224 */ /* 0x004fe200078e0055 */
[----:B------:R1:W-:Y:S04]  /*e250*/  STL [R1+0x574], R84 ;  /* 0x0005745401007387 */ /* 0x0003e80000100800 */
[----:B------:R-:W2:Y:S04]  /*e260*/  LDL.LU.64 R78, [R1+0x6f8] ;  /* 0x0006f800014e7983 */ /* 0x000ea80000300a00 */
[----:B------:R-:W3:Y:S04]  /*e270*/  LDL.LU.64 R82, [R1+0x6b8] ;  /* 0x0006b80001527983 */ /* 0x000ee80000300a00 */
[----:B------:R4:W-:Y:S04]  /*e280*/  STL [R1+0x570], R0 ;  /* 0x0005700001007387 */ /* 0x0009e80000100800 */
[----:B-1----:R-:W3:Y:S01]  /*e290*/  LDL.LU.64 R84, [R1+0x6a0] ;  /* 0x0006a00001547983 */ /* 0x002ee20000300a00 */
[----:B----4-:R-:W-:-:S03]  /*e2a0*/  IMAD.MOV.U32 R0, RZ, RZ, R43 ;  /* 0x000000ffff007224 */ /* 0x010fc600078e002b */
[----:B------:R-:W-:Y:S04]  /*e2b0*/  STL [R1+0x57c], R42 ;  /* 0x00057c2a01007387 */ /* 0x000fe80000100800 */
[----:B------:R-:W-:Y:S04]  /*e2c0*/  STL [R1+0x584], R44 ;  /* 0x0005842c01007387 */ /* 0x000fe80000100800 */
[----:B------:R1:W-:Y:S02]  /*e2d0*/  STL [R1+0x578], R0 ;  /* 0x0005780001007387 */ /* 0x0003e40000100800 */
        /* <DEDUP_REMOVED lines=15> */
[----:B-1----:R-:W-:-:S05]  /*e3d0*/  MOV R0, R75 ;  /* 0x0000004b00007202 */ /* 0x002fca0000000f00 */
[----:B------:R1:W-:Y:S04]  /*e3e0*/  STL [R1+0x5a8], R0 ;  /* 0x0005a80001007387 */ /* 0x0003e80000100800 */
[----:B------:R4:W-:Y:S01]  /*e3f0*/  STL [R1+0x5b4], R80 ;  /* 0x0005b45001007387 */ /* 0x0009e20000100800 */
[----:B-1----:R-:W-:-:S05]  /*e400*/  IMAD.MOV.U32 R0, RZ, RZ, R81 ;  /* 0x000000ffff007224 */ /* 0x002fca00078e0051 */
[----:B------:R1:W-:Y:S01]  /*e410*/  STL [R1+0x5b0], R0 ;  /* 0x0005b00001007387 */ /* 0x0003e20000100800 */
[----:B------:R-:W-:Y:S02]  /*e420*/  IMAD.MOV.U32 R74, RZ, RZ, R76 ;  /* 0x000000ffff4a7224 */ /* 0x000fe400078e004c */
[----:B------:R-:W-:Y:S02]  /*e430*/  IMAD.MOV.U32 R75, RZ, RZ, R77 ;  /* 0x000000ffff4b7224 */ /* 0x000fe400078e004d */
[----:B--2---:R-:W-:Y:S01]  /*e440*/  IMAD.MOV.U32 R76, RZ, RZ, R78 ;  /* 0x000000ffff4c7224 */ /* 0x004fe200078e004e */
[----:B------:R-:W-:Y:S01]  /*e450*/  MOV R77, R79 ;  /* 0x0000004f004d7202 */ /* 0x000fe20000000f00 */
[----:B---3--:R-:W-:Y:S02]  /*e460*/  IMAD.MOV.U32 R78, RZ, RZ, R82 ;  /* 0x000000ffff4e7224 */ /* 0x008fe400078e0052 */
[----:B------:R-:W-:Y:S01]  /*e470*/  IMAD.MOV.U32 R79, RZ, RZ, R83 ;  /* 0x000000ffff4f7224 */ /* 0x000fe200078e0053 */
[----:B------:R2:W-:Y:S04]  /*e480*/  STL [R1+0x5bc], R84 ;  /* 0x0005bc5401007387 */ /* 0x0005e80000100800 */
[----:B----4-:R-:W3:Y:S01]  /*e490*/  LDL.LU.64 R80, [R1+0x750] ;  /* 0x0007500001507983 */ /* 0x010ee20000300a00 */
[----:B-1----:R-:W-:-:S03]  /*e4a0*/  MOV R0, R85 ;  /* 0x0000005500007202 */ /* 0x002fc60000000f00 */
[----:B------:R-:W4:Y:S04]  /*e4b0*/  LDL.LU.64 R82, [R1+0x738] ;  /* 0x0007380001527983 */ /* 0x000f280000300a00 */
[----:B------:R1:W-:Y:S04]  /*e4c0*/  STL [R1+0x5b8], R0 ;  /* 0x0005b80001007387 */ /* 0x0003e80000100800 */
[----:B------:R-:W-:Y:S04]  /*e4d0*/  STL [R1+0x5c4], R54 ;  /* 0x0005c43601007387 */ /* 0x000fe80000100800 */
        /* <DEDUP_REMOVED lines=36> */
[----:B------:R1:W-:Y:S02]  /*e720*/  STL [R1+0x618], R0 ;  /* 0x0006180001007387 */ /* 0x0003e40000100800 */
[----:B-1----:R-:W-:Y:S02]  /*e730*/  IMAD.MOV.U32 R0, RZ, RZ, R79 ;  /* 0x000000ffff007224 */ /* 0x002fe400078e004f */
[----:B------:R-:W-:Y:S01]  /*e740*/  IMAD.MOV.U32 R6, RZ, RZ, R87 ;  /* 0x000000ffff067224 */ /* 0x000fe200078e0057 */
[----:B------:R-:W-:-:S04]  /*e750*/  SHF.R.S32.HI R5, RZ, 0x1f, R3 ;  /* 0x0000001fff057819 */ /* 0x000fc80000011403 */
[----:B------:R-:W-:-:S04]  /*e760*/  LEA.HI R5, R5, R3, RZ, 0x6 ;  /* 0x0000000305057211 */ /* 0x000fc800078f30ff */
[----:B------:R-:W-:Y:S01]  /*e770*/  SHF.R.S32.HI R5, RZ, 0x6, R5 ;  /* 0x00000006ff057819 */ /* 0x000fe20000011405 */
[----:B---3--:R-:W-:Y:S04]  /*e780*/  STL [R1+0x62c], R80 ;  /* 0x00062c5001007387 */ /* 0x008fe80000100800 */
[----:B------:R1:W-:Y:S04]  /*e790*/  STL [R1+0x620], R0 ;  /* 0x0006200001007387 */ /* 0x0003e80000100800 */
[----:B----4-:R-:W-:Y:S01]  /*e7a0*/  STL [R1+0x634], R82 ;  /* 0x0006345201007387 */ /* 0x010fe20000100800 */
[----:B-1----:R-:W-:-:S05]  /*e7b0*/  IMAD.MOV.U32 R0, RZ, RZ, R81 ;  /* 0x000000ffff007224 */ /* 0x002fca00078e0051 */
[----:B------:R1:W-:Y:S04]  /*e7c0*/  STL [R1+0x628], R0 ;  /* 0x0006280001007387 */ /* 0x0003e80000100800 */
[----:B--2---:R-:W-:Y:S01]  /*e7d0*/  STL [R1+0x63c], R84 ;  /* 0x00063c5401007387 */ /* 0x004fe20000100800 */
[----:B-1----:R-:W-:-:S05]  /*e7e0*/  IMAD.MOV.U32 R0, RZ, RZ, R83 ;  /* 0x000000ffff007224 */ /* 0x002fca00078e0053 */
[----:B------:R1:W-:Y:S02]  /*e7f0*/  STL [R1+0x630], R0 ;  /* 0x0006300001007387 */ /* 0x0003e40000100800 */
[----:B-1----:R-:W-:-:S05]  /*e800*/  MOV R0, R85 ;  /* 0x0000005500007202 */ /* 0x002fca0000000f00 */
[----:B------:R-:W-:Y:S04]  /*e810*/  STL [R1+0x638], R0 ;  /* 0x0006380001007387 */ /* 0x000fe80000100800 */
[----:B------:R-:W-:Y:S04]  /*e820*/  STL [R1+0x644], R86 ;  /* 0x0006445601007387 */ /* 0x000fe80000100800 */
[----:B------:R-:W-:Y:S04]  /*e830*/  STL [R1+0x640], R6 ;  /* 0x0006400601007387 */ /* 0x000fe80000100800 */
[----:B------:R-:W-:Y:S04]  /*e840*/  STL [R1], RZ ;  /* 0x000000ff01007387 */ /* 0x000fe80000100800 */
[----:B------:R-:W-:Y:S04]  /*e850*/  STL [R1+0x4], RZ ;  /* 0x000004ff01007387 */ /* 0x000fe80000100800 */
        /* <DEDUP_REMOVED lines=62> */
[----:B------:R1:W-:Y:S02]  /*ec40*/  STL [R1+0x648], R5 ;  /* 0x0006480501007387 */ /* 0x0003e40000100800 */
[----:B-1----:R-:W-:-:S05]  /*ec50*/  VIADD R5, R5, 0xfffffffe ;  /* 0xfffffffe05057836 */ /* 0x002fca0000000000 */
[----:B------:R1:W-:Y:S01]  /*ec60*/  STL [R1+0x64c], R5 ;  /* 0x00064c0501007387 */ /* 0x0003e20000100800 */
[----:B------:R-:W-:Y:S02]  /*ec70*/  SHF.R.S32.HI R0, RZ, 0x1f, R2 ;  /* 0x0000001fff007819 */ /* 0x000fe40000011402 */
[----:B------:R-:W-:Y:S02]  /*ec80*/  SHF.R.S32.HI R3, RZ, 0x1f, R4 ;  /* 0x0000001fff037819 */ /* 0x000fe40000011404 */
[----:B------:R-:W-:Y:S02]  /*ec90*/  CS2R R152, SRZ ;  /* 0x0000000000987805 */ /* 0x000fe4000001ff00 */
[C---:B------:R-:W-:Y:S01]  /*eca0*/  SHF.L.U64.HI R0, R2.reuse, 0x2, R0 ;  /* 0x0000000202007819 */ /* 0x040fe20000010200 */
[----:B------:R-:W-:Y:S01]  /*ecb0*/  IMAD.SHL.U32 R2, R2, 0x4, RZ ;  /* 0x0000000402027824 */ /* 0x000fe200078e00ff */
[C---:B------:R-:W-:Y:S01]  /*ecc0*/  SHF.L.U64.HI R3, R4.reuse, 0x2, R3 ;  /* 0x0000000204037819 */ /* 0x040fe20000010203 */
[----:B------:R-:W-:Y:S01]  /*ecd0*/  IMAD.SHL.U32 R4, R4, 0x4, RZ ;  /* 0x0000000404047824 */ /* 0x000fe200078e00ff */
[----:B------:R-:W-:-:S02]  /*ece0*/  MOV R13, RZ ;  /* 0x000000ff000d7202 */ /* 0x000fc40000000f00 */
        /* <DEDUP_REMOVED lines=95> */
[----:B------:R-:W-:Y:S01]  /*f2e0*/  UMOV UR14, 0x1 ;  /* 0x00000001000e7882 */ /* 0x000fe20000000000 */
[----:B-1----:R-:W-:-:S05]  /*f2f0*/  UMOV UR13, 0xffffffff ;  /* 0xffffffff000d7882 */ /* 0x002fca0000000000 */
.L_x_1:
[----:B------:R-:W-:Y:S01]  /*f300*/  STL.64 [R1+0x878], R86 ;  /* 0x0008785601007387 */ /* 0x000fe20000100a00 */
[----:B------:R-:W-:Y:S01]  /*f310*/  UIADD3 UR13, UR13, 0x1, URZ ;  /* 0x000000010d0d7890 */ /* 0x000fe2000fffe03f */
[----:B------:R-:W-:-:S04]  /*f320*/  DEPBAR.LE SB0, 0x2 ;  /* 0x000080800000791a */ /* 0x000fc80000000000 */
[----:B------:R-:W-:Y:S01]  /*f330*/  STL.64 [R1+0x870], R84 ;  /* 0x0008705401007387 */ /* 0x000fe20000100a00 */
[----:B------:R-:W-:Y:S01]  /*f340*/  UMOV UR7, 0x40000040 ;  /* 0x4000004000077882 */ /* 0x000fe20000000000 */
[----:B------:R-:W1:Y:S02]  /*f350*/  LDC R5, c[0x0][0x230] ;  /* 0x00008c00ff057b82 */ /* 0x000e640000000800 */
[----:B------:R-:W-:Y:S04]  /*f360*/  STL.64 [R1+0x868], R82 ;  /* 0x0008685201007387 */ /* 0x000fe80000100a00 */
        /* <DEDUP_REMOVED lines=28> */
[----:B------:R2:W-:Y:S04]  /*f530*/  STL.64 [R1+0x780], R24 ;  /* 0x0007801801007387 */ /* 0x0005e80000100a00 */
[----:B--2---:R-:W2:Y:S04]  /*f540*/  LDL.LU.64 R24, [R1] ;  /* 0x0000000001187983 */ /* 0x004ea80000300a00 */
[----:B------:R-:W2:Y:S04]  /*f550*/  LDL.LU.64 R26, [R1+0x8] ;  /* 0x00000800011a7983 */ /* 0x000ea80000300a00 */
        /* <DEDUP_REMOVED lines=29> */
[----:B------:R-:W2:Y:S01]  /*f730*/  LDL.LU.64 R86, [R1+0xf8] ;  /* 0x0000f80001567983 */ /* 0x000ea20000300a00 */
[----:B------:R-:W-:Y:S01]  /*f740*/  UISETP.GT.AND UP0, UPT, UR13, 0x2, UPT ;  /* 0x000000020d00788c */ /* 0x000fe2000bf04270 */
[----:B------:R-:W-:Y:S03]  /*f750*/  BAR.SYNC.DEFER_BLOCKING 0x0 ;  /* 0x0000000000007b1d */ /* 0x000fe60000010000 */
[----:B------:R-:W-:-:S04]  /*f760*/  USEL UR13, UR13, URZ, !UP0 ;  /* 0x0000003f0d0d7287 */ /* 0x000fc8000c000000 */
[----:B------:R-:W-:Y:S02]  /*f770*/  ULEA UR5, UR13, UR12, 0xf ;  /* 0x0000000c0d057291 */ /* 0x000fe4000f8e783f */
[----:B------:R-:W-:Y:S01]  /*f780*/  ULEA UR4, UR13, UR12, 0x10 ;  /* 0x0000000c0d047291 */ /* 0x000fe2000f8e803f */
[----:B------:R-:W-:Y:S01]  /*f790*/  STL [R1+0x778], R14 ;  /* 0x0007780e01007387 */ /* 0x000fe20000100800 */
[----:B------:R-:W-:Y:S02]  /*f7a0*/  UIADD3 UR5, UR5, 0x30000, URZ ;  /* 0x0003000005057890 */ /* 0x000fe4000fffe03f */
[----:B------:R-:W-:Y:S01]  /*f7b0*/  USHF.R.U32.HI UR4, URZ, 0x4, UR4 ;  /* 0x000000043f047899 */ /* 0x000fe20008011604 */
[----:B-----5:R-:W-:Y:S01]  /*f7c0*/  STL [R1+0x764], R12 ;  /* 0x0007640c01007387 */ /* 0x020fe20000100800 */
[----:B------:R-:W-:Y:S02]  /*f7d0*/  USHF.R.U32.HI UR5, URZ, 0x4, UR5 ;  /* 0x000000043f057899 */ /* 0x000fe40008011605 */
[----:B------:R-:W-:Y:S01]  /*f7e0*/  USGXT.U32 UR4, UR4, 0xe ;  /* 0x0000000e0404789a */ /* 0x000fe20008000000 */
[----:B------:R-:W-:Y:S01]  /*f7f0*/  STL [R1+0x760], R11 ;  /* 0x0007600b01007387 */ /* 0x000fe20000100800 */
[----:B------:R-:W-:-:S02]  /*f800*/  USGXT.U32 UR6, UR5, 0xe ;  /* 0x0000000e0506789a */ /* 0x000fc40008000000 */
[----:B------:R-:W-:Y:S01]  /*f810*/  UIADD3 UR8, UP0, UR4, 0x2, URZ ;  /* 0x0000000204087890 */ /* 0x000fe2000ff1e03f */
[----:B-----5:R-:W-:Y:S01]  /*f820*/  STL [R1+0x75c], R10 ;  /* 0x00075c0a01007387 */ /* 0x020fe20000100800 */
[----:B------:R-:W-:Y:S01]  /*f830*/  UMOV UR5, 0x40000040 ;  /* 0x4000004000057882 */ /* 0x000fe20000000000 */
[----:B------:R-:W-:Y:S01]  /*f840*/  UIADD3 UR10, UP1, UR6, 0x2, URZ ;  /* 0x00000002060a7890 */ /* 0x000fe2000ff3e03f */
[----:B--2---:R-:W-:-:S06]  /*f850*/  WARPGROUP.ARRIVE ;  /* 0x00000000000079c5 */ /* 0x004fcc0000000000 */
[----:B------:R-:W-:Y:S01]  /*f860*/  HGMMA.64x128x8.F32.TF32 R24, gdesc[UR4], R24, gsb0 ;  /* 0x05e00000041879f0 */ /* 0x000fe20008002818 */
[----:B------:R-:W-:Y:S01]  /*f870*/  UMOV UR4, URZ ;  /* 0x0000003f00047c82 */ /* 0x000fe20008000000 */
[----:B------:R-:W-:Y:S01]  /*f880*/  UMOV UR5, URZ ;  /* 0x0000003f00057c82 */ /* 0x000fe20008000000 */
[----:B------:R-:W-:Y:S02]  /*f890*/  UIADD3.X UR9, UR4, 0x40000040, URZ, UP0, !UPT ;  /* 0x4000004004097890 */ /* 0x000fe400087fe43f */
[----:B------:R-:W-:Y:S02]  /*f8a0*/  UIADD3.X UR11, UR5, 0x40000040, URZ, UP1, !UPT ;  /* 0x40000040050b7890 */ /* 0x000fe40008ffe43f */
[----:B------:R-:W-:Y:S02]  /*f8b0*/  UIADD3.64 UR40, UR8, 0x2, URZ ;  /* 0x0000000208287897 */ /* 0x000fe4000fffe03f */
[----:B------:R-:W-:Y:S02]  /*f8c0*/  UIADD3.64 UR42, UR10, 0x2, URZ ;  /* 0x000000020a2a7897 */ /* 0x000fe4000fffe03f */
[----:B------:R-:W-:-:S02]  /*f8d0*/  UIADD3.64 UR36, UR8, 0x4, URZ ;  /* 0x0000000408247897 */ /* 0x000fc4000fffe03f */
[----:B------:R-:W-:Y:S02]  /*f8e0*/  UIADD3.64 UR38, UR10, 0x4, URZ ;  /* 0x000000040a267897 */ /* 0x000fe4000fffe03f */
[----:B------:R-:W-:Y:S02]  /*f8f0*/  UIADD3.64 UR32, UR8, 0x7fe, URZ ;  /* 0x000007fe08207897 */ /* 0x000fe4000fffe03f */
[----:B------:R-:W-:Y:S02]  /*f900*/  UIADD3.64 UR34, UR10, 0x3fe, URZ ;  /* 0x000003fe0a227897 */ /* 0x000fe4000fffe03f */
[----:B------:R-:W-:Y:S02]  /*f910*/  UIADD3.64 UR28, UR8, 0x800, URZ ;  /* 0x00000800081c7897 */ /* 0x000fe4000fffe03f */
[----:B------:R-:W-:Y:S02]  /*f920*/  UIADD3.64 UR30, UR10, 0x400, URZ ;  /* 0x000004000a1e7897 */ /* 0x000fe4000fffe03f */
[----:B------:R-:W-:-:S02]  /*f930*/  UIADD3.64 UR24, UR8, 0x802, URZ ;  /* 0x0000080208187897 */ /* 0x000fc4000fffe03f */
[----:B------:R-:W-:Y:S02]  /*f940*/  UIADD3.64 UR26, UR10, 0x402, URZ ;  /* 0x000004020a1a7897 */ /* 0x000fe4000fffe03f */
[----:B------:R-:W-:Y:S02]  /*f950*/  UIADD3.64 UR20, UR8, 0x804, URZ ;  /* 0x0000080408147897 */ /* 0x000fe4000fffe03f */
[----:B------:R-:W-:Y:S01]  /*f960*/  UIADD3.64 UR22, UR10, 0x404, URZ ;  /* 0x000004040a167897 */ /* 0x000fe2000fffe03f */
[----:B------:R-:W-:Y:S02]  /*f970*/  WARPGROUP.DEPBAR.LE gsb0, 0x0 ;  /* 0x00008000000079c5 */ /* 0x000fe40000010000 */
[----:B------:R-:W-:-:S06]  /*f980*/  WARPGROUP.ARRIVE ;  /* 0x00000000000079c5 */ /* 0x000fcc0000000000 */
[----:B------:R-:W-:Y:S03]  /*f990*/  HGMMA.64x128x8.F32.TF32 R24, gdesc[UR8], R24, gsb0 ;  /* 0x05e00000081879f0 */ /* 0x000fe60008002818 */
[----:B------:R-:W-:Y:S02]  /*f9a0*/  WARPGROUP.DEPBAR.LE gsb0, 0x0 ;  /* 0x00008000000079c5 */ /* 0x000fe40000010000 */
[----:B------:R-:W-:-:S07]  /*f9b0*/  WARPGROUP.ARRIVE ;  /* 0x00000000000079c5 */ /* 0x000fce0000000000 */
        /* <DEDUP_REMOVED lines=12> */
[----:B------:R-:W-:Y:S01]  /*fa80*/  HGMMA.64x128x8.F32.TF32 R24, gdesc[UR24], R24, gsb0 ;  /* 0x05e00000181879f0 */ /* 0x000fe20008002818 */
[----:B------:R-:W-:Y:S02]  /*fa90*/  UIADD3.64 UR4, UR8, 0x1fe, URZ ;  /* 0x000001fe08047897 */ /* 0x000fe4000fffe03f */
[----:B------:R-:W-:Y:S02]  /*faa0*/  WARPGROUP.DEPBAR.LE gsb0, 0x0 ;  /* 0x00008000000079c5 */ /* 0x000fe40000010000 */
[----:B------:R-:W-:-:S07]  /*fab0*/  WARPGROUP.ARRIVE ;  /* 0x00000000000079c5 */ /* 0x000fce0000000000 */
[----:B------:R-:W-:Y:S01]  /*fac0*/  HGMMA.64x128x8.F32.TF32 R24, gdesc[UR20], R24, gsb0 ;  /* 0x05e00000141879f0 */ /* 0x000fe20008002818 */
[----:B------:R-:W-:Y:S01]  /*fad0*/  UIADD3.64 UR44, UR8, 0x200, URZ ;  /* 0x00000200082c7897 */ /* 0x000fe2000fffe03f */
[----:B------:R-:W-:Y:S01]  /*fae0*/  UMOV UR46, UR10 ;  /* 0x0000000a002e7c82 */ /* 0x000fe20008000000 */
[----:B------:R-:W-:Y:S01]  /*faf0*/  UMOV UR47, UR11 ;  /* 0x0000000b002f7c82 */ /* 0x000fe20008000000 */
[----:B------:R-:W-:Y:S02]  /*fb00*/  WARPGROUP.DEPBAR.LE gsb0, 0x0 ;  /* 0x00008000000079c5 */ /* 0x000fe40000010000 */
[----:B------:R-:W-:Y:S01]  /*fb10*/  WARPGROUP.ARRIVE ;  /* 0x00000000000079c5 */ /* 0x000fe20000000000 */
[----:B------:R-:W-:Y:S01]  /*fb20*/  UIADD3.64 UR40, UR8, 0x202, URZ ;  /* 0x0000020208287897 */ /* 0x000fe2000fffe03f */
[----:B------:R-:W-:Y:S04]  /*fb30*/  STL.64 [R1], R24 ;  /* 0x0000001801007387 */ /* 0x000fe80000100a00 */
[----:B------:R-:W-:Y:S01]  /*fb40*/  HGMMA.64x128x8.F32.TF32 R152, gdesc[UR4], R152, gsb0 ;  /* 0x05e00000049879f0 */ /* 0x000fe20008002898 */
[----:B------:R-:W-:Y:S01]  /*fb50*/  UIADD3.64 UR36, UR8, 0x204, URZ ;  /* 0x0000020408247897 */ /* 0x000fe2000fffe03f */
[----:B------:R-:W-:Y:S01]  /*fb60*/  STL.64 [R1+0x8], R26 ;  /* 0x0000081a01007387 */ /* 0x000fe20000100a00 */
[----:B------:R-:W-:-:S02]  /*fb70*/  UIADD3.64 UR32, UR8, 0x9fe, URZ ;  /* 0x000009fe08207897 */ /* 0x000fc4000fffe03f */
[----:B------:R-:W-:Y:S01]  /*fb80*/  UIADD3.64 UR28, UR8, 0xa00, URZ ;  /* 0x00000a00081c7897 */ /* 0x000fe2000fffe03f */
[----:B------:R-:W-:Y:S01]  /*fb90*/  STL.64 [R1+0x10], R28 ;  /* 0x0000101c01007387 */ /* 0x000fe20000100a00 */
[----:B------:R-:W-:Y:S02]  /*fba0*/  UIADD3.64 UR24, UR8, 0xa02, URZ ;  /* 0x00000a0208187897 */ /* 0x000fe4000fffe03f */
[----:B------:R-:W-:Y:S01]  /*fbb0*/  UIADD3.64 UR20, UR8, 0xa04, URZ ;  /* 0x00000a0408147897 */ /* 0x000fe2000fffe03f */
[----:B------:R-:W-:Y:S01]  /*fbc0*/  STL.64 [R1+0x18], R30 ;  /* 0x0000181e01007387 */ /* 0x000fe20000100a00 */
[----:B------:R-:W-:-:S03]  /*fbd0*/  UIADD3.64 UR4, UR8, 0x3fe, URZ ;  /* 0x000003fe08047897 */ /* 0x000fc6000fffe03f */
        /* <DEDUP_REMOVED lines=27> */
[----:B------:R2:W-:Y:S01]  /*fd90*/  STL.64 [R1+0xf8], R86 ;  /* 0x0000f85601007387 */ /* 0x0005e20000100a00 */
[----:B------:R-:W-:-:S02]  /*fda0*/  WARPGROUP.DEPBAR.LE gsb0, 0x0 ;  /* 0x00008000000079c5 */ /* 0x000fc40000010000 */
[----:B------:R-:W-:Y:S01]  /*fdb0*/  WARPGROUP.ARRIVE ;  /* 0x00000000000079c5 */ /* 0x000fe20000000000 */
[----:B--2---:R-:W2:Y:S04]  /*fdc0*/  LDL.LU.64 R86, [R1+0x878] ;  /* 0x0008780001567983 */ /* 0x004ea80000300a00 */
[----:B------:R-:W2:Y:S01]  /*fdd0*/  LDL.LU.64 R84, [R1+0x870] ;  /* 0x0008700001547983 */ /* 0x000ea20000300a00 */
[----:B------:R-:W-:Y:S03]  /*fde0*/  HGMMA.64x128x8.F32.TF32 R152, gdesc[UR44], R152, gsb0 ;  /* 0x05e000002c9879f0 */ /* 0x000fe60008002898 */
[----:B------:R-:W2:Y:S01]  /*fdf0*/  LDL.LU.64 R82, [R1+0x868] ;  /* 0x0008680001527983 */ /* 0x000ea20000300a00 */
[----:B------:R-:W-:Y:S01]  /*fe00*/  UIADD3.64 UR44, UR8, 0x400, URZ ;  /* 0x00000400082c7897 */ /* 0x000fe2000fffe03f */
[----:B------:R-:W-:Y:S01]  /*fe10*/  UMOV UR46, UR10 ;  /* 0x0000000a002e7c82 */ /* 0x000fe20008000000 */
[----:B------:R-:W-:Y:S01]  /*fe20*/  UMOV UR47, UR11 ;  /* 0x0000000b002f7c82 */ /* 0x000fe20008000000 */
        /* <DEDUP_REMOVED lines=29> */
[----:B------:R-:W3:Y:S01]  /*10000*/  LDL R6, [R1+0x64c] ;  /* 0x00064c0001067983 */ /* 0x000ee20000100800 */
[----:B-1----:R-:W-:Y:S01]  /*10010*/  VIADD R5, R5, 0xffffff80 ;  /* 0xffffff8005057836 */ /* 0x002fe20000000000 */
[----:B------:R-:W-:-:S03]  /*10020*/  UIADD3 UR14, UR14, 0x1, URZ ;  /* 0x000000010e0e7890 */ /* 0x000fc6000fffe03f */
[----:B------:R-:W-:Y:S01]  /*10030*/  IMAD R5, R13, -0x40, R5 ;  /* 0xffffffc00d057824 */ /* 0x000fe200078e0205 */
[----:B------:R-:W-:Y:S02]  /*10040*/  WARPGROUP.DEPBAR.LE gsb0, 0x0 ;  /* 0x00008000000079c5 */ /* 0x000fe40000010000 */
[----:B------:R-:W-:Y:S02]  /*10050*/  WARPGROUP.ARRIVE ;  /* 0x00000000000079c5 */ /* 0x000fe40000000000 */
[----:B------:R-:W-:-:S04]  /*10060*/  ISETP.GT.AND P1, PT, R5, RZ, PT ;  /* 0x000000ff0500720c */ /* 0x000fc80003f24270 */
[----:B------:R-:W-:Y:S01]  /*10070*/  HGMMA.64x128x8.F32.TF32 R152, gdesc[UR40], R152, gsb0 ;  /* 0x05e00000289879f0 */ /* 0x000fe20008002898 */
[----:B------:R-:W-:Y:S02]  /*10080*/  UIADD3.64 UR40, UR8, 0x402, URZ ;  /* 0x0000040208287897 */ /* 0x000fe4000fffe03f */
[----:B------:R-:W-:Y:S02]  /*10090*/  WARPGROUP.DEPBAR.LE gsb0, 0x0 ;  /* 0x00008000000079c5 */ /* 0x000fe40000010000 */
[----:B------:R-:W-:-:S07]  /*100a0*/  WARPGROUP.ARRIVE ;  /* 0x00000000000079c5 */ /* 0x000fce0000000000 */
[----:B------:R-:W-:Y:S01]  /*100b0*/  HGMMA.64x128x8.F32.TF32 R152, gdesc[UR36], R152, gsb0 ;  /* 0x05e00000249879f0 */ /* 0x000fe20008002898 */
[----:B------:R-:W-:Y:S02]  /*100c0*/  UIADD3.64 UR36, UR8, 0x404, URZ ;  /* 0x0000040408247897 */ /* 0x000fe4000fffe03f */
[----:B------:R-:W-:Y:S02]  /*100d0*/  WARPGROUP.DEPBAR.LE gsb0, 0x0 ;  /* 0x00008000000079c5 */ /* 0x000fe40000010000 */
[----:B------:R-:W-:Y:S01]  /*100e0*/  WARPGROUP.ARRIVE ;  /* 0x00000000000079c5 */ /* 0x000fe20000000000 */
[----:B---3--:R-:W-:-:S06]  /*100f0*/  ISETP.GE.AND P0, PT, R13, R6, PT ;  /* 0x000000060d00720c */ /* 0x008fcc0003f06270 */
[----:B------:R-:W-:Y:S01]  /*10100*/  HGMMA.64x128x8.F32.TF32 R152, gdesc[UR32], R152, gsb0 ;  /* 0x05e00000209879f0 */ /* 0x000fe20008002898 */
[----:B------:R-:W-:Y:S02]  /*10110*/  UIADD3.64 UR32, UR8, 0xbfe, URZ ;  /* 0x00000bfe08207897 */ /* 0x000fe4000fffe03f */
[----:B------:R-:W-:Y:S02]  /*10120*/  WARPGROUP.DEPBAR.LE gsb0, 0x0 ;  /* 0x00008000000079c5 */ /* 0x000fe40000010000 */
[----:B------:R-:W-:-:S07]  /*10130*/  WARPGROUP.ARRIVE ;  /* 0x00000000000079c5 */ /* 0x000fce0000000000 */
        /* <DEDUP_REMOVED lines=12> */
[----:B------:R-:W-:Y:S04]  /*10200*/  STL [R1+0x774], R212 ;  /* 0x000774d401007387 */ /* 0x000fe80000100800 */
[----:B------:R1:W-:Y:S02]  /*10210*/  STL [R1+0x770], R213 ;  /* 0x000770d501007387 */ /* 0x0003e40000100800 */
[----:B------:R-:W-:Y:S01]  /*10220*/  HGMMA.64x128x8.F32.TF32 R88, gdesc[UR4], R88, gsb0 ;  /* 0x05e00000045879f0 */ /* 0x000fe20008002858 */
[----:B------:R-:W-:Y:S01]  /*10230*/  UIADD3.64 UR4, UR8, 0x5fe, URZ ;  /* 0x000005fe08047897 */ /* 0x000fe2000fffe03f */
[----:B------:R3:W-:Y:S04]  /*10240*/  STL [R1+0x76c], R214 ;  /* 0x00076cd601007387 */ /* 0x0007e80000100800 */
[----:B------:R4:W-:Y:S04]  /*10250*/  STL [R1+0x768], R215 ;  /* 0x000768d701007387 */ /* 0x0009e80000100800 */
[----:B-1----:R-:W3:Y:S04]  /*10260*/  LDL.LU R213, [R1+0x248] ;  /* 0x0002480001d57983 */ /* 0x002ee80000300800 */
[----:B------:R-:W4:Y:S04]  /*10270*/  LDL.LU R212, [R1+0x24c] ;  /* 0x00024c0001d47983 */ /* 0x000f280000300800 */
[----:B------:R-:W3:Y:S04]  /*10280*/  LDL.LU R14, [R1+0x250] ;  /* 0x00025000010e7983 */ /* 0x000ee80000300800 */
[----:B------:R-:W3:Y:S04]  /*10290*/  LDL.LU R12, [R1+0x254] ;  /* 0x00025400010c7983 */ /* 0x000ee80000300800 */
[----:B------:R-:W3:Y:S04]  /*102a0*/  LDL.LU R11, [R1+0x258] ;  /* 0x00025800010b7983 */ /* 0x000ee80000300800 */
[----:B------:R-:W3:Y:S01]  /*102b0*/  LDL.LU R10, [R1+0x25c] ;  /* 0x00025c00010a7983 */ /* 0x000ee20000300800 */
[----:B------:R-:W-:-:S02]  /*102c0*/  WARPGROUP.DEPBAR.LE gsb0, 0x0 ;  /* 0x00008000000079c5 */ /* 0x000fc40000010000 */
[----:B------:R-:W-:-:S06]  /*102d0*/  WARPGROUP.ARRIVE ;  /* 0x00000000000079c5 */ /* 0x000fcc0000000000 */
        /* <DEDUP_REMOVED lines=23> */
[----:B------:R-:W-:Y:S03]  /*10450*/  HGMMA.64x128x8.F32.TF32 R88, gdesc[UR20], R88, gsb0 ;  /* 0x05e00000145879f0 */ /* 0x000fe60008002858 */
[----:B------:R-:W-:Y:S02]  /*10460*/  WARPGROUP.DEPBAR.LE gsb0, 0x0 ;  /* 0x00008000000079c5 */ /* 0x000fe40000010000 */
[----:B--2---:R-:W-:-:S07]  /*10470*/  WARPGROUP.ARRIVE ;  /* 0x00000000000079c5 */ /* 0x004fce0000000000 */
[----:B------:R-:W-:Y:S01]  /*10480*/  HGMMA.64x128x8.F32.TF32 R24, gdesc[UR4], R24, gsb0 ;  /* 0x05e00000041879f0 */ /* 0x000fe20008002818 */
[----:B------:R-:W-:Y:S01]  /*10490*/  UIADD3.64 UR4, UR8, 0x600, URZ ;  /* 0x0000060008047897 */ /* 0x000fe2000fffe03f */
[----:B------:R-:W-:Y:S01]  /*104a0*/  UMOV UR6, UR10 ;  /* 0x0000000a00067c82 */ /* 0x000fe20008000000 */
[----:B------:R-:W-:Y:S01]  /*104b0*/  UMOV UR7, UR11 ;  /* 0x0000000b00077c82 */ /* 0x000fe20008000000 */
        /* <DEDUP_REMOVED lines=15> */
[----:B------:R-:W-:Y:S01]  /*105b0*/  UIADD3.64 UR8, UR8, 0xe04, URZ ;  /* 0x00000e0408087897 */ /* 0x000fe2000fffe03f */
[----:B------:R-:W-:Y:S01]  /*105c0*/  UMOV UR10, UR22 ;  /* 0x00000016000a7c82 */ /* 0x000fe20008000000 */
[----:B------:R-:W-:Y:S01]  /*105d0*/  UMOV UR11, UR23 ;  /* 0x00000017000b7c82 */ /* 0x000fe20008000000 */
[----:B------:R-:W-:Y:S02]  /*105e0*/  WARPGROUP.DEPBAR.LE gsb0, 0x0 ;  /* 0x00008000000079c5 */ /* 0x000fe40000010000 */
[----:B------:R-:W-:-:S06]  /*105f0*/  WARPGROUP.ARRIVE ;  /* 0x00000000000079c5 */ /* 0x000fcc0000000000 */
[----:B------:R-:W-:Y:S01]  /*10600*/  HGMMA.64x128x8.F32.TF32 R24, gdesc[UR24], R24, gsb0 ;  /* 0x05e00000181879f0 */ /* 0x000fe20008002818 */
[----:B------:R-:W-:Y:S01]  /*10610*/  SEL R6, RZ, 0x4, !P1 ;  /* 0x00000004ff067807 */ /* 0x000fe20004800000 */
[----:B------:R-:W-:-:S03]  /*10620*/  UISETP.GT.AND UP0, UPT, UR14, 0x2, UPT ;  /* 0x000000020e00788c */ /* 0x000fc6000bf04270 */
[----:B------:R-:W-:Y:S01]  /*10630*/  SEL R6, R6, RZ, !P0 ;  /* 0x000000ff06067207 */ /* 0x000fe20004000000 */
[----:B------:R-:W-:Y:S01]  /*10640*/  USEL UR14, UR14, URZ, !UP0 ;  /* 0x0000003f0e0e7287 */ /* 0x000fe2000c000000 */
[----:B------:R-:W-:Y:S01]  /*10650*/  IADD3 R16, P1, R16, R2, RZ ;  /* 0x0000000210107210 */ /* 0x000fe20007f3e0ff */
[----:B------:R-:W-:Y:S02]  /*10660*/  WARPGROUP.DEPBAR.LE gsb0, 0x0 ;  /* 0x00008000000079c5 */ /* 0x000fe40000010000 */
[----:B------:R-:W-:-:S06]  /*10670*/  WARPGROUP.ARRIVE ;  /* 0x00000000000079c5 */ /* 0x000fcc0000000000 */
[----:B------:R-:W-:Y:S01]  /*10680*/  HGMMA.64x128x8.F32.TF32 R24, gdesc[UR8], R24, gsb0 ;  /* 0x05e00000081879f0 */ /* 0x000fe20008002818 */
[----:B------:R-:W-:Y:S01]  /*10690*/  ISETP.NE.U32.AND P2, PT, R6, RZ, PT ;  /* 0x000000ff0600720c */ /* 0x000fe20003f45070 */
[----:B------:R-:W-:Y:S01]  /*106a0*/  ULEA UR4, UR14, UR12, 0x10 ;  /* 0x0000000c0e047291 */ /* 0x000fe2000f8e803f */
[----:B------:R-:W-:Y:S02]  /*106b0*/  IMAD.X R15, R15, 0x1, R0, P1 ;  /* 0x000000010f0f7824 */ /* 0x000fe400008e0600 */
[----:B------:R-:W-:Y:S02]  /*106c0*/  IMAD.MOV.U32 R8, RZ, RZ, R16 ;  /* 0x000000ffff087224 */ /* 0x000fe400078e0010 */
[----:B------:R-:W-:Y:S01]  /*106d0*/  IMAD.MOV.U32 R9, RZ, RZ, R15 ;  /* 0x000000ffff097224 */ /* 0x000fe200078e000f */
[----:B------:R-:W-:Y:S02]  /*106e0*/  IADD3 R6, R7, UR4, RZ ;  /* 0x0000000407067c10 */ /* 0x000fe4000fffe0ff */
[----:B------:R-:W-:-:S02]  /*106f0*/  ISETP.GT.AND P1, PT, R5, 0x1, PT ;  /* 0x000000010500780c */ /* 0x000fc40003f24270 */
[-C--:B------:R-:W-:Y:S02]  /*10700*/  IADD3 R18, P3, R18, R2.reuse, RZ ;  /* 0x0000000212127210 */ /* 0x080fe40007f7e0ff */
[----:B------:R-:W-:-:S03]  /*10710*/  IADD3 R20, P4, R20, R2, RZ ;  /* 0x0000000214147210 */ /* 0x000fc60007f9e0ff */
[----:B------:R-:W-:Y:S01]  /*10720*/  IMAD.X R17, R17, 0x1, R0, P3 ;  /* 0x0000000111117824 */ /* 0x000fe200018e0600 */
[----:B------:R-:W-:Y:S02]  /*10730*/  IADD3.X R19, R19, R0, RZ, P4, !PT ;  /* 0x0000000013137210 */ /* 0x000fe400027fe4ff */
[-C--:B------:R-:W-:Y:S02]  /*10740*/  IADD3 R22, P3, R22, R2.reuse, RZ ;  /* 0x0000000216167210 */ /* 0x080fe40007f7e0ff */
[----:B------:R-:W-:-:S03]  /*10750*/  IADD3 R216, P4, R216, R2, RZ ;  /* 0x00000002d8d87210 */ /* 0x000fc60007f9e0ff */
[--C-:B------:R-:W-:Y:S02]  /*10760*/  IMAD.X R21, R21, 0x1, R0.reuse, P3 ;  /* 0x0000000115157824 */ /* 0x100fe400018e0600 */
[----:B------:R-:W-:Y:S01]  /*10770*/  IMAD.X R23, R23, 0x1, R0, P4 ;  /* 0x0000000117177824 */ /* 0x000fe200020e0600 */
[-C--:B------:R-:W-:Y:S02]  /*10780*/  IADD3 R218, P3, R218, R2.reuse, RZ ;  /* 0x00000002dada7210 */ /* 0x080fe40007f7e0ff */
[----:B------:R-:W-:-:S03]  /*10790*/  IADD3 R220, P4, R220, R2, RZ ;  /* 0x00000002dcdc7210 */ /* 0x000fc60007f9e0ff */
[----:B------:R-:W-:Y:S01]  /*107a0*/  IMAD.X R217, R217, 0x1, R0, P3 ;  /* 0x00000001d9d97824 */ /* 0x000fe200018e0600 */
[----:B------:R-:W-:Y:S02]  /*107b0*/  IADD3.X R219, R219, R0, RZ, P4, !PT ;  /* 0x00000000dbdb7210 */ /* 0x000fe400027fe4ff */
[----:B------:R-:W-:Y:S01]  /*107c0*/  IADD3 R222, P3, R222, R2, RZ ;  /* 0x00000002dede7210 */ /* 0x000fe20007f7e0ff */
[----:B------:R-:W-:Y:S02]  /*107d0*/  WARPGROUP.DEPBAR.LE gsb0, 0x0 ;  /* 0x00008000000079c5 */ /* 0x000fe40000010000 */
[----:B------:R-:W-:Y:S06]  /*107e0*/  BAR.SYNC.DEFER_BLOCKING 0x0 ;  /* 0x0000000000007b1d */ /* 0x000fec0000010000 */
[----:B------:R-:W-:Y:S01]  /*107f0*/  @!PT LDS RZ, [RZ] ;  /* 0x00000000fffff984 */ /* 0x000fe20000000800 */
[----:B------:R-:W-:Y:S01]  /*10800*/  @!PT LDS RZ, [RZ] ;  /* 0x00000000fffff984 */ /* 0x000fe20000000800 */
[----:B------:R-:W-:Y:S01]  /*10810*/  @!PT LDS RZ, [RZ] ;  /* 0x00000000fffff984 */ /* 0x000fe20000000800 */
[----:B------:R1:W-:Y:S02]  /*10820*/  LDGSTS.E [R6], desc[UR16][R8.64], P2 ;  /* 0x0000000008067fae */ /* 0x0003e40009121850 */
[----:B-1----:R-:W-:-:S04]  /*10830*/  SEL R8, RZ, 0x4, !P1 ;  /* 0x00000004ff087807 */ /* 0x002fc80004800000 */
[----:B------:R-:W-:Y:S01]  /*10840*/  SEL R8, R8, RZ, !P0 ;  /* 0x000000ff08087207 */ /* 0x000fe20004000000 */
[----:B------:R-:W-:-:S03]  /*10850*/  IMAD.MOV.U32 R9, RZ, RZ, R17 ;  /* 0x000000ffff097224 */ /* 0x000fc600078e0011 */
[----:B------:R-:W-:Y:S01]  /*10860*/  ISETP.NE.U32.AND P1, PT, R8, RZ, PT ;  /* 0x000000ff0800720c */ /* 0x000fe20003f25070 */
[----:B------:R-:W-:-:S05]  /*10870*/  IMAD.MOV.U32 R8, RZ, RZ, R18 ;  /* 0x000000ffff087224 */ /* 0x000fca00078e0012 */
[----:B------:R1:W-:Y:S01]  /*10880*/  LDGSTS.E [R6+0x4000], desc[UR16][R8.64], P2 ;  /* 0x0400000008067fae */ /* 0x0003e20009121850 */
[----:B------:R-:W-:Y:S01]  /*10890*/  ISETP.GT.AND P2, PT, R5, 0x2, PT ;  /* 0x000000020500780c */ /* 0x000fe20003f44270 */
[----:B-1----:R-:W-:Y:S01]  /*108a0*/  IMAD.MOV.U32 R8, RZ, RZ, R20 ;  /* 0x000000ffff087224 */ /* 0x002fe200078e0014 */
[----:B------:R-:W-:-:S05]  /*108b0*/  MOV R9, R19 ;  /* 0x0000001300097202 */ /* 0x000fca0000000f00 */
[----:B------:R1:W-:Y:S02]  /*108c0*/  LDGSTS.E [R6+0x4], desc[UR16][R8.64], P1 ;  /* 0x0000400008067fae */ /* 0x0003e40008921850 */
[----:B-1----:R-:W-:-:S04]  /*108d0*/  SEL R8, RZ, 0x4, !P2 ;  /* 0x00000004ff087807 */ /* 0x002fc80005000000 */
[----:B------:R-:W-:Y:S02]  /*108e0*/  SEL R8, R8, RZ, !P0 ;  /* 0x000000ff08087207 */ /* 0x000fe40004000000 */
[----:B------:R-:W-:Y:S02]  /*108f0*/  MOV R9, R21 ;  /* 0x0000001500097202 */ /* 0x000fe40000000f00 */
[----:B------:R-:W-:Y:S01]  /*10900*/  ISETP.NE.U32.AND P2, PT, R8, RZ, PT ;  /* 0x000000ff0800720c */ /* 0x000fe20003f45070 */
[----:B------:R-:W-:-:S05]  /*10910*/  IMAD.MOV.U32 R8, RZ, RZ, R22 ;  /* 0x000000ffff087224 */ /* 0x000fca00078e0016 */
[----:B------:R1:W-:Y:S01]  /*10920*/  LDGSTS.E [R6+0x4004], desc[UR16][R8.64], P1 ;  /* 0x0400400008067fae */ /* 0x0003e20008921850 */
[----:B------:R-:W-:Y:S01]  /*10930*/  ISETP.GT.AND P1, PT, R5, 0x3, PT ;  /* 0x000000030500780c */ /* 0x000fe20003f24270 */
[----:B-1----:R-:W-:Y:S02]  /*10940*/  IMAD.MOV.U32 R8, RZ, RZ, R216 ;  /* 0x000000ffff087224 */ /* 0x002fe400078e00d8 */
[----:B------:R-:W-:-:S05]  /*10950*/  IMAD.MOV.U32 R9, RZ, RZ, R23 ;  /* 0x000000ffff097224 */ /* 0x000fca00078e0017 */
[----:B------:R1:W-:Y:S02]  /*10960*/  LDGSTS.E [R6+0x8], desc[UR16][R8.64], P2 ;  /* 0x0000800008067fae */ /* 0x0003e40009121850 */
        /* <DEDUP_REMOVED lines=9> */
[----:B------:R1:W-:Y:S01]  /*10a00*/  LDGSTS.E [R6+0xc], desc[UR16][R8.64], P1 ;  /* 0x0000c00008067fae */ /* 0x0003e20008921850 */
[----:B------:R-:W-:Y:S01]  /*10a10*/  IMAD.X R221, R221, 0x1, R0, P3 ;  /* 0x00000001dddd7824 */ /* 0x000fe200018e0600 */
[----:B----4-:R-:W-:Y:S02]  /*10a20*/  IADD3 R212, P4, R212, R2, RZ ;  /* 0x00000002d4d47210 */ /* 0x010fe40007f9e0ff */
[----:B-1----:R-:W-:-:S04]  /*10a30*/  SEL R8, RZ, 0x4, !P2 ;  /* 0x00000004ff087807 */ /* 0x002fc80005000000 */
[----:B------:R-:W-:Y:S02]  /*10a40*/  SEL R8, R8, RZ, !P0 ;  /* 0x000000ff08087207 */ /* 0x000fe40004000000 */
[----:B------:R-:W-:Y:S02]  /*10a50*/  MOV R9, R221 ;  /* 0x000000dd00097202 */ /* 0x000fe40000000f00 */
[----:B------:R-:W-:Y:S01]  /*10a60*/  ISETP.NE.U32.AND P2, PT, R8, RZ, PT ;  /* 0x000000ff0800720c */ /* 0x000fe20003f45070 */
[----:B------:R-:W-:Y:S02]  /*10a70*/  IMAD.MOV.U32 R8, RZ, RZ, R222 ;  /* 0x000000ffff087224 */ /* 0x000fe400078e00de */
[----:B---3--:R-:W-:-:S03]  /*10a80*/  IMAD.X R213, R213, 0x1, R0, P4 ;  /* 0x00000001d5d57824 */ /* 0x008fc600020e0600 */
[----:B------:R1:W-:Y:S01]  /*10a90*/  LDGSTS.E [R6+0x400c], desc[UR16][R8.64], P1 ;  /* 0x0400c00008067fae */ /* 0x0003e20008921850 */
[----:B------:R-:W-:Y:S02]  /*10aa0*/  ISETP.GT.AND P1, PT, R5, 0x21, PT ;  /* 0x000000210500780c */ /* 0x000fe40003f24270 */
[----:B------:R-:W-:Y:S01]  /*10ab0*/  IADD3 R12, P3, R12, R2, RZ ;  /* 0x000000020c0c7210 */ /* 0x000fe20007f7e0ff */
[----:B-1----:R-:W-:Y:S02]  /*10ac0*/  IMAD.MOV.U32 R8, RZ, RZ, R212 ;  /* 0x000000ffff087224 */ /* 0x002fe400078e00d4 */
[----:B------:R-:W-:-:S05]  /*10ad0*/  IMAD.MOV.U32 R9, RZ, RZ, R213 ;  /* 0x000000ffff097224 */ /* 0x000fca00078e00d5 */
[----:B------:R1:W-:Y:S01]  /*10ae0*/  LDGSTS.E [R6+0x8000], desc[UR16][R8.64], P2 ;  /* 0x0800000008067fae */ /* 0x0003e20009121850 */
[----:B------:R-:W-:Y:S01]  /*10af0*/  IMAD.X R14, R14, 0x1, R0, P3 ;  /* 0x000000010e0e7824 */ /* 0x000fe200018e0600 */
[----:B------:R-:W-:Y:S02]  /*10b00*/  IADD3 R10, P4, R10, R2, RZ ;  /* 0x000000020a0a7210 */ /* 0x000fe40007f9e0ff */
[----:B-1----:R-:W-:-:S04]  /*10b10*/  SEL R8, RZ, 0x4, !P1 ;  /* 0x00000004ff087807 */ /* 0x002fc80004800000 */
[----:B------:R-:W-:Y:S01]  /*10b20*/  SEL R8, R8, RZ, !P0 ;  /* 0x000000ff08087207 */ /* 0x000fe20004000000 */
[----:B------:R-:W-:-:S03]  /*10b30*/  IMAD.MOV.U32 R9, RZ, RZ, R14 ;  /* 0x000000ffff097224 */ /* 0x000fc600078e000e */
[----:B------:R-:W-:Y:S01]  /*10b40*/  ISETP.NE.U32.AND P1, PT, R8, RZ, PT ;  /* 0x000000ff0800720c */ /* 0x000fe20003f25070 */
[----:B------:R-:W-:Y:S01]  /*10b50*/  IMAD.MOV.U32 R8, RZ, RZ, R12 ;  /* 0x000000ffff087224 */ /* 0x000fe200078e000c */
[----:B------:R-:W-:Y:S01]  /*10b60*/  IADD3.X R11, R11, R0, RZ, P4, !PT ;  /* 0x000000000b0b7210 */ /* 0x000fe200027fe4ff */
[----:B------:R-:W-:Y:S04]  /*10b70*/  STL [R1+0x24c], R212 ;  /* 0x00024cd401007387 */ /* 0x000fe80000100800 */
[----:B------:R1:W-:Y:S04]  /*10b80*/  STL [R1+0x248], R213 ;  /* 0x000248d501007387 */ /* 0x0003e80000100800 */
[----:B------:R-:W2:Y:S04]  /*10b90*/  LDL.LU R214, [R1+0x26c] ;  /* 0x00026c0001d67983 */ /* 0x000ea80000300800 */
[----:B------:R3:W-:Y:S01]  /*10ba0*/  LDGSTS.E [R6+0xc000], desc[UR16][R8.64], P2 ;  /* 0x0c00000008067fae */ /* 0x0007e20009121850 */
[----:B------:R-:W-:-:S03]  /*10bb0*/  ISETP.GT.AND P2, PT, R5, 0x22, PT ;  /* 0x000000220500780c */ /* 0x000fc60003f44270 */
[----:B------:R-:W-:Y:S04]  /*10bc0*/  STL [R1+0x254], R12 ;  /* 0x0002540c01007387 */ /* 0x000fe80000100800 */
[----:B------:R4:W-:Y:S01]  /*10bd0*/  STL [R1+0x250], R14 ;  /* 0x0002500e01007387 */ /* 0x0009e20000100800 */
[----:B---3--:R-:W-:Y:S01]  /*10be0*/  IMAD.MOV.U32 R8, RZ, RZ, R10 ;  /* 0x000000ffff087224 */ /* 0x008fe200078e000a */
[----:B------:R-:W-:Y:S02]  /*10bf0*/  MOV R9, R11 ;  /* 0x0000000b00097202 */ /* 0x000fe40000000f00 */
[----:B------:R-:W-:Y:S04]  /*10c00*/  STL [R1+0x25c], R10 ;  /* 0x00025c0a01007387 */ /* 0x000fe80000100800 */
[----:B------:R-:W3:Y:S04]  /*10c10*/  LDL.LU R215, [R1+0x268] ;  /* 0x0002680001d77983 */ /* 0x000ee80000300800 */
[----:B------:R4:W-:Y:S04]  /*10c20*/  STL [R1+0x258], R11 ;  /* 0x0002580b01007387 */ /* 0x0009e80000100800 */
[----:B-1----:R-:W3:Y:S04]  /*10c30*/  LDL.LU R213, [R1+0x270] ;  /* 0x0002700001d57983 */ /* 0x002ee80000300800 */
[----:B------:R1:W-:Y:S04]  /*10c40*/  LDGSTS.E [R6+0x8004], desc[UR16][R8.64], P1 ;  /* 0x0800400008067fae */ /* 0x0003e80008921850 */
[----:B------:R-:W3:Y:S04]  /*10c50*/  LDL.LU R212, [R1+0x274] ;  /* 0x0002740001d47983 */ /* 0x000ee80000300800 */
[----:B----4-:R-:W4:Y:S01]  /*10c60*/  LDL.LU R14, [R1+0x278] ;  /* 0x00027800010e7983 */ /* 0x010f220000300800 */
[----:B-1----:R-:W-:-:S03]  /*10c70*/  SEL R8, RZ, 0x4, !P2 ;  /* 0x00000004ff087807 */ /* 0x002fc60005000000 */
[----:B------:R-:W4:Y:S01]  /*10c80*/  LDL.LU R12, [R1+0x27c] ;  /* 0x00027c00010c7983 */ /* 0x000f220000300800 */
[----:B------:R-:W-:-:S03]  /*10c90*/  SEL R8, R8, RZ, !P0 ;  /* 0x000000ff08087207 */ /* 0x000fc60004000000 */
[----:B------:R-:W4:Y:S04]  /*10ca0*/  LDL.LU R11, [R1+0x280] ;  /* 0x00028000010b7983 */ /* 0x000f280000300800 */
[----:B------:R-:W4:Y:S04]  /*10cb0*/  LDL.LU R10, [R1+0x284] ;  /* 0x00028400010a7983 */ /* 0x000f280000300800 */
[----:B------:R-:W4:Y:S01]  /*10cc0*/  LDL.LU R9, [R1+0x264] ;  /* 0x0002640001097983 */ /* 0x000f220000300800 */
[----:B------:R-:W-:-:S03]  /*10cd0*/  ISETP.NE.U32.AND P2, PT, R8, RZ, PT ;  /* 0x000000ff0800720c */ /* 0x000fc60003f45070 */
[----:B------:R-:W4:Y:S01]  /*10ce0*/  LDL.LU R8, [R1+0x260] ;  /* 0x0002600001087983 */ /* 0x000f220000300800 */
[----:B--2---:R-:W-:-:S05]  /*10cf0*/  IADD3 R214, P4, R214, R2, RZ ;  /* 0x00000002d6d67210 */ /* 0x004fca0007f9e0ff */
[----:B---3--:R-:W-:Y:S01]  /*10d00*/  IMAD.X R215, R215, 0x1, R0, P4 ;  /* 0x00000001d7d77824 */ /* 0x008fe200020e0600 */
[----:B----4-:R-:W-:-:S05]  /*10d10*/  IADD3 R9, P3, R9, R2, RZ ;  /* 0x0000000209097210 */ /* 0x010fca0007f7e0ff */
[----:B------:R-:W-:Y:S01]  /*10d20*/  IMAD.X R8, R8, 0x1, R0, P3 ;  /* 0x0000000108087824 */ /* 0x000fe200018e0600 */
[----:B------:R1:W-:Y:S04]  /*10d30*/  STL [R1+0x264], R9 ;  /* 0x0002640901007387 */ /* 0x0003e80000100800 */
[----:B------:R2:W-:Y:S01]  /*10d40*/  STL [R1+0x260], R8 ;  /* 0x0002600801007387 */ /* 0x0005e20000100800 */
[----:B-1----:R-:W-:-:S04]  /*10d50*/  LOP3.LUT R9, R9, R8, RZ, 0x3c, !PT ;  /* 0x0000000809097212 */ /* 0x002fc800078e3cff */
[----:B--2---:R-:W-:-:S04]  /*10d60*/  LOP3.LUT R8, R9, R8, RZ, 0x3c, !PT ;  /* 0x0000000809087212 */ /* 0x004fc800078e3cff */
[----:B------:R-:W-:-:S05]  /*10d70*/  LOP3.LUT R9, R9, R8, RZ, 0x3c, !PT ;  /* 0x0000000809097212 */ /* 0x000fca00078e3cff */
[----:B------:R1:W-:Y:S01]  /*10d80*/  LDGSTS.E [R6+0xc004], desc[UR16][R8.64], P1 ;  /* 0x0c00400008067fae */ /* 0x0003e20008921850 */
[----:B------:R-:W-:Y:S02]  /*10d90*/  ISETP.GT.AND P1, PT, R5, 0x23, PT ;  /* 0x000000230500780c */ /* 0x000fe40003f24270 */
[----:B------:R-:W-:Y:S01]  /*10da0*/  IADD3 R212, P3, R212, R2, RZ ;  /* 0x00000002d4d47210 */ /* 0x000fe20007f7e0ff */
[----:B-1----:R-:W-:Y:S01]  /*10db0*/  IMAD.MOV.U32 R8, RZ, RZ, R214 ;  /* 0x000000ffff087224 */ /* 0x002fe200078e00d6 */
[----:B------:R-:W-:-:S05]  /*10dc0*/  MOV R9, R215 ;  /* 0x000000d700097202 */ /* 0x000fca0000000f00 */
[----:B------:R1:W-:Y:S01]  /*10dd0*/  LDGSTS.E [R6+0x8008], desc[UR16][R8.64], P2 ;  /* 0x0800800008067fae */ /* 0x0003e20009121850 */
[----:B------:R-:W-:Y:S01]  /*10de0*/  IMAD.X R213, R213, 0x1, R0, P3 ;  /* 0x00000001d5d57824 */ /* 0x000fe200018e0600 */
[----:B-1----:R-:W-:-:S04]  /*10df0*/  SEL R8, RZ, 0x4, !P1 ;  /* 0x00000004ff087807 */ /* 0x002fc80004800000 */
[----:B------:R-:W-:Y:S01]  /*10e00*/  SEL R8, R8, RZ, !P0 ;  /* 0x000000ff08087207 */ /* 0x000fe20004000000 */
[----:B------:R-:W-:-:S03]  /*10e10*/  IMAD.MOV.U32 R9, RZ, RZ, R213 ;  /* 0x000000ffff097224 */ /* 0x000fc600078e00d5 */
[----:B------:R-:W-:Y:S01]  /*10e20*/  ISETP.NE.U32.AND P1, PT, R8, RZ, PT ;  /* 0x000000ff0800720c */ /* 0x000fe20003f25070 */
[----:B------:R-:W-:Y:S01]  /*10e30*/  IMAD.MOV.U32 R8, RZ, RZ, R212 ;  /* 0x000000ffff087224 */ /* 0x000fe200078e00d4 */
[----:B------:R-:W-:-:S04]  /*10e40*/  IADD3 R10, P3, R10, R2, RZ ;  /* 0x000000020a0a7210 */ /* 0x000fc80007f7e0ff */
[----:B------:R1:W-:Y:S01]  /*10e50*/  LDGSTS.E [R6+0xc008], desc[UR16][R8.64], P2 ;  /* 0x0c00800008067fae */ /* 0x0003e20009121850 */
[----:B------:R-:W-:Y:S01]  /*10e60*/  IADD3 R12, P2, R12, R2, RZ ;  /* 0x000000020c0c7210 */ /* 0x000fe20007f5e0ff */
[----:B------:R-:W-:Y:S02]  /*10e70*/  IMAD.X R11, R11, 0x1, R0, P3 ;  /* 0x000000010b0b7824 */ /* 0x000fe400018e0600 */
[----:B------:R-:W-:Y:S01]  /*10e80*/  STL [R1+0x26c], R214 ;  /* 0x00026cd601007387 */ /* 0x000fe20000100800 */
[----:B------:R-:W-:-:S03]  /*10e90*/  IADD3.X R14, R14, R0, RZ, P2, !PT ;  /* 0x000000000e0e7210 */ /* 0x000fc600017fe4ff */
[----:B------:R-:W-:Y:S04]  /*10ea0*/  STL [R1+0x268], R215 ;  /* 0x000268d701007387 */ /* 0x000fe80000100800 */
[----:B------:R-:W-:Y:S04]  /*10eb0*/  STL [R1+0x274], R212 ;  /* 0x000274d401007387 */ /* 0x000fe80000100800 */
[----:B------:R2:W-:Y:S04]  /*10ec0*/  STL [R1+0x270], R213 ;  /* 0x000270d501007387 */ /* 0x0005e80000100800 */
[----:B------:R-:W-:Y:S04]  /*10ed0*/  STL [R1+0x27c], R12 ;  /* 0x00027c0c01007387 */ /* 0x000fe80000100800 */
[----:B------:R3:W-:Y:S04]  /*10ee0*/  STL [R1+0x278], R14 ;  /* 0x0002780e01007387 */ /* 0x0007e80000100800 */
[----:B------:R-:W-:Y:S04]  /*10ef0*/  STL [R1+0x284], R10 ;  /* 0x0002840a01007387 */ /* 0x000fe80000100800 */
[----:B------:R4:W-:Y:S04]  /*10f00*/  STL [R1+0x280], R11 ;  /* 0x0002800b01007387 */ /* 0x0009e80000100800 */
[----:B--2---:R-:W2:Y:S04]  /*10f10*/  LDL.LU R213, [R1+0x288] ;  /* 0x0002880001d57983 */ /* 0x004ea80000300800 */
[----:B------:R-:W2:Y:S01]  /*10f20*/  LDL.LU R212, [R1+0x28c] ;  /* 0x00028c0001d47983 */ /* 0x000ea20000300800 */
[----:B-1----:R-:W-:-:S02]  /*10f30*/  IMAD.MOV.U32 R8, RZ, RZ, R12 ;  /* 0x000000ffff087224 */ /* 0x002fc400078e000c */
[----:B------:R-:W-:Y:S02]  /*10f40*/  IMAD.MOV.U32 R9, RZ, RZ, R14 ;  /* 0x000000ffff097224 */ /* 0x000fe400078e000e */
[----:B---3--:R-:W3:Y:S04]  /*10f50*/  LDL.LU R14, [R1+0x290] ;  /* 0x00029000010e7983 */ /* 0x008ee80000300800 */
[----:B------:R-:W3:Y:S04]  /*10f60*/  LDL.LU R12, [R1+0x294] ;  /* 0x00029400010c7983 */ /* 0x000ee80000300800 */
[----:B------:R1:W-:Y:S02]  /*10f70*/  LDGSTS.E [R6+0x800c], desc[UR16][R8.64], P1 ;  /* 0x0800c00008067fae */ /* 0x0003e40008921850 */
[----:B-1----:R-:W-:Y:S01]  /*10f80*/  IMAD.MOV.U32 R9, RZ, RZ, R11 ;  /* 0x000000ffff097224 */ /* 0x002fe200078e000b */
[----:B------:R-:W-:Y:S01]  /*10f90*/  MOV R8, R10 ;  /* 0x0000000a00087202 */ /* 0x000fe20000000f00 */
[----:B----4-:R-:W4:Y:S04]  /*10fa0*/  LDL.LU R11, [R1+0x298] ;  /* 0x00029800010b7983 */ /* 0x010f280000300800 */
[----:B------:R-:W4:Y:S04]  /*10fb0*/  LDL.LU R10, [R1+0x29c] ;  /* 0x00029c00010a7983 */ /* 0x000f280000300800 */
[----:B------:R1:W-:Y:S01]  /*10fc0*/  LDGSTS.E [R6+0xc00c], desc[UR16][R8.64], P1 ;  /* 0x0c00c00008067fae */ /* 0x0003e20008921850 */
[----:B------:R-:W-:-:S04]  /*10fd0*/  ISETP.GT.AND P1, PT, R5, 0x4, PT ;  /* 0x000000040500780c */ /* 0x000fc80003f24270 */
[----:B-1----:R-:W-:-:S04]  /*10fe0*/  SEL R6, RZ, 0x4, !P1 ;  /* 0x00000004ff067807 */ /* 0x002fc80004800000 */
[----:B------:R-:W-:Y:S02]  /*10ff0*/  SEL R6, R6, RZ, !P0 ;  /* 0x000000ff06067207 */ /* 0x000fe40004000000 */
[----:B------:R-:W-:Y:S02]  /*11000*/  IADD3 R224, P1, R224, R2, RZ ;  /* 0x00000002e0e07210 */ /* 0x000fe40007f3e0ff */
[----:B------:R-:W-:Y:S02]  /*11010*/  ISETP.NE.U32.AND P2, PT, R6, RZ, PT ;  /* 0x000000ff0600720c */ /* 0x000fe40003f45070 */
[----:B------:R-:W-:Y:S01]  /*11020*/  LOP3.LUT R6, R7, 0x10, RZ, 0x3c, !PT ;  /* 0x0000001007067812 */ /* 0x000fe200078e3cff */
[----:B------:R-:W-:Y:S01]  /*11030*/  IMAD.X R223, R223, 0x1, R0, P1 ;  /* 0x00000001dfdf7824 */ /* 0x000fe200008e0600 */
[----:B------:R-:W-:-:S03]  /*11040*/  MOV R8, R224 ;  /* 0x000000e000087202 */ /* 0x000fc60000000f00 */
[----:B------:R-:W-:Y:S02]  /*11050*/  VIADD R6, R6, UR4 ;  /* 0x0000000406067c36 */ /* 0x000fe40008000000 */
[----:B------:R-:W-:Y:S01]  /*11060*/  IMAD.MOV.U32 R9, RZ, RZ, R223 ;  /* 0x000000ffff097224 */ /* 0x000fe200078e00df */
[----:B------:R-:W-:Y:S02]  /*11070*/  ISETP.GT.AND P1, PT, R5, 0x5, PT ;  /* 0x000000050500780c */ /* 0x000fe40003f24270 */
[-C--:B------:R-:W-:Y:S02]  /*11080*/  IADD3 R226, P3, R226, R2.reuse, RZ ;  /* 0x00000002e2e27210 */ /* 0x080fe40007f7e0ff */
[----:B------:R1:W-:Y:S01]  /*11090*/  LDGSTS.E [R6], desc[UR16][R8.64], P2 ;  /* 0x0000000008067fae */ /* 0x0003e20009121850 */
[----:B------:R-:W-:Y:S02]  /*110a0*/  IADD3 R228, P4, R228, R2, RZ ;  /* 0x00000002e4e47210 */ /* 0x000fe40007f9e0ff */
[----:B------:R-:W-:Y:S01]  /*110b0*/  IMAD.X R225, R225, 0x1, R0, P3 ;  /* 0x00000001e1e17824 */ /* 0x000fe200018e0600 */
[----:B-1----:R-:W-:-:S04]  /*110c0*/  SEL R8, RZ, 0x4, !P1 ;  /* 0x00000004ff087807 */ /* 0x002fc80004800000 */
[----:B------:R-:W-:Y:S01]  /*110d0*/  SEL R8, R8, RZ, !P0 ;  /* 0x000000ff08087207 */ /* 0x000fe20004000000 */
[----:B------:R-:W-:-:S03]  /*110e0*/  IMAD.MOV.U32 R9, RZ, RZ, R225 ;  /* 0x000000ffff097224 */ /* 0x000fc600078e00e1 */
[----:B------:R-:W-:Y:S02]  /*110f0*/  ISETP.NE.U32.AND P1, PT, R8, RZ, PT ;  /* 0x000000ff0800720c */ /* 0x000fe40003f25070 */
[----:B------:R-:W-:Y:S01]  /*11100*/  MOV R8, R226 ;  /* 0x000000e200087202 */ /* 0x000fe20000000f00 */
[----:B------:R-:W-:-:S04]  /*11110*/  IMAD.X R227, R227, 0x1, R0, P4 ;  /* 0x00000001e3e37824 */ /* 0x000fc800020e0600 */
[----:B------:R1:W-:Y:S01]  /*11120*/  LDGSTS.E [R6+0x4000], desc[UR16][R8.64], P2 ;  /* 0x0400000008067fae */ /* 0x0003e20009121850 */
[----:B------:R-:W-:Y:S02]  /*11130*/  ISETP.GT.AND P2, PT, R5, 0x6, PT ;  /* 0x000000060500780c */ /* 0x000fe40003f44270 */
[----:B------:R-:W-:Y:S01]  /*11140*/  IADD3 R230, P3, R230, R2, RZ ;  /* 0x00000002e6e67210 */ /* 0x000fe20007f7e0ff */
[----:B-1----:R-:W-:Y:S02]  /*11150*/  IMAD.MOV.U32 R8, RZ, RZ, R228 ;  /* 0x000000ffff087224 */ /* 0x002fe400078e00e4 */
[----:B------:R-:W-:-:S05]  /*11160*/  IMAD.MOV.U32 R9, RZ, RZ, R227 ;  /* 0x000000ffff097224 */ /* 0x000fca00078e00e3 */
[----:B------:R1:W-:Y:S01]  /*11170*/  LDGSTS.E [R6+0x4], desc[UR16][R8.64], P1 ;  /* 0x0000400008067fae */ /* 0x0003e20008921850 */
[----:B------:R-:W-:Y:S02]  /*11180*/  IADD3.X R229, R229, R0, RZ, P3, !PT ;  /* 0x00000000e5e57210 */ /* 0x000fe40001ffe4ff */
[----:B------:R-:W-:Y:S02]  /*11190*/  IADD3 R232, P4, R232, R2, RZ ;  /* 0x00000002e8e87210 */ /* 0x000fe40007f9e0ff */
[----:B-1----:R-:W-:-:S04]  /*111a0*/  SEL R8, RZ, 0x4, !P2 ;  /* 0x00000004ff087807 */ /* 0x002fc80005000000 */
[----:B------:R-:W-:Y:S01]  /*111b0*/  SEL R8, R8, RZ, !P0 ;  /* 0x000000ff08087207 */ /* 0x000fe20004000000 */
[----:B------:R-:W-:-:S03]  /*111c0*/  IMAD.MOV.U32 R9, RZ, RZ, R229 ;  /* 0x000000ffff097224 */ /* 0x000fc600078e00e5 */
[----:B------:R-:W-:Y:S01]  /*111d0*/  ISETP.NE.U32.AND P2, PT, R8, RZ, PT ;  /* 0x000000ff0800720c */ /* 0x000fe20003f45070 */
[----:B------:R-:W-:Y:S02]  /*111e0*/  IMAD.MOV.U32 R8, RZ, RZ, R230 ;  /* 0x000000ffff087224 */ /* 0x000fe400078e00e6 */
[----:B------:R-:W-:-:S03]  /*111f0*/  IMAD.X R231, R231, 0x1, R0, P4 ;  /* 0x00000001e7e77824 */ /* 0x000fc600020e0600 */
[----:B------:R1:W-:Y:S01]  /*11200*/  LDGSTS.E [R6+0x4004], desc[UR16][R8.64], P1 ;  /* 0x0400400008067fae */ /* 0x0003e20008921850 */
[----:B------:R-:W-:Y:S02]  /*11210*/  ISETP.GT.AND P1, PT, R5, 0x7, PT ;  /* 0x000000070500780c */ /* 0x000fe40003f24270 */
[----:B------:R-:W-:Y:S02]  /*11220*/  IADD3 R234, P3, R234, R2, RZ ;  /* 0x00000002eaea7210 */ /* 0x000fe40007f7e0ff */
[----:B-1----:R-:W-:Y:S01]  /*11230*/  MOV R8, R232 ;  /* 0x000000e800087202 */ /* 0x002fe20000000f00 */
[----:B------:R-:W-:-:S05]  /*11240*/  IMAD.MOV.U32 R9, RZ, RZ, R231 ;  /* 0x000000ffff097224 */ /* 0x000fca00078e00e7 */
[----:B------:R1:W-:Y:S01]  /*11250*/  LDGSTS.E [R6+0x8], desc[UR16][R8.64], P2 ;  /* 0x0000800008067fae */ /* 0x0003e20009121850 */
[----:B------:R-:W-:Y:S01]  /*11260*/  IMAD.X R233, R233, 0x1, R0, P3 ;  /* 0x00000001e9e97824 */ /* 0x000fe200018e0600 */
[----:B------:R-:W-:Y:S02]  /*11270*/  IADD3 R236, P4, R236, R2, RZ ;  /* 0x00000002ecec7210 */ /* 0x000fe40007f9e0ff */
        /* <DEDUP_REMOVED lines=13> */
[----:B-1----:R-:W-:-:S04]  /*11350*/  SEL R8, RZ, 0x4, !P2 ;  /* 0x00000004ff087807 */ /* 0x002fc80005000000 */
[----:B------:R-:W-:Y:S01]  /*11360*/  SEL R8, R8, RZ, !P0 ;  /* 0x000000ff08087207 */ /* 0x000fe20004000000 */
[----:B------:R-:W-:-:S03]  /*11370*/  IMAD.MOV.U32 R9, RZ, RZ, R237 ;  /* 0x000000ffff097224 */ /* 0x000fc600078e00ed */
[----:B------:R-:W-:Y:S01]  /*11380*/  ISETP.NE.U32.AND P2, PT, R8, RZ, PT ;  /* 0x000000ff0800720c */ /* 0x000fe20003f45070 */
[----:B------:R-:W-:-:S05]  /*11390*/  IMAD.MOV.U32 R8, RZ, RZ, R238 ;  /* 0x000000ffff087224 */ /* 0x000fca00078e00ee */
[----:B------:R1:W-:Y:S01]  /*113a0*/  LDGSTS.E [R6+0x400c], desc[UR16][R8.64], P1 ;  /* 0x0400c00008067fae */ /* 0x0003e20008921850 */
[----:B------:R-:W-:Y:S02]  /*113b0*/  ISETP.GT.AND P1, PT, R5, 0x25, PT ;  /* 0x000000250500780c */ /* 0x000fe40003f24270 */
[----:B--2---:R-:W-:-:S05]  /*113c0*/  IADD3 R212, P4, R212, R2, RZ ;  /* 0x00000002d4d47210 */ /* 0x004fca0007f9e0ff */
[----:B------:R-:W-:Y:S01]  /*113d0*/  IMAD.X R213, R213, 0x1, R0, P4 ;  /* 0x00000001d5d57824 */ /* 0x000fe200020e0600 */
[----:B-1----:R-:W-:-:S03]  /*113e0*/  MOV R8, R212 ;  /* 0x000000d400087202 */ /* 0x002fc60000000f00 */
[----:B------:R-:W-:Y:S01]  /*113f0*/  IMAD.MOV.U32 R9, RZ, RZ, R213 ;  /* 0x000000ffff097224 */ /* 0x000fe200078e00d5 */
[----:B---3--:R-:W-:-:S04]  /*11400*/  IADD3 R12, P3, R12, R2, RZ ;  /* 0x000000020c0c7210 */ /* 0x008fc80007f7e0ff */
[----:B------:R1:W-:Y:S01]  /*11410*/  LDGSTS.E [R6+0x8000], desc[UR16][R8.64], P2 ;  /* 0x0800000008067fae */ /* 0x0003e20009121850 */
[----:B------:R-:W-:Y:S01]  /*11420*/  IMAD.X R14, R14, 0x1, R0, P3 ;  /* 0x000000010e0e7824 */ /* 0x000fe200018e0600 */
[----:B-1----:R-:W-:-:S04]  /*11430*/  SEL R8, RZ, 0x4, !P1 ;  /* 0x00000004ff087807 */ /* 0x002fc80004800000 */
[----:B------:R-:W-:Y:S02]  /*11440*/  SEL R8, R8, RZ, !P0 ;  /* 0x000000ff08087207 */ /* 0x000fe40004000000 */
[----:B----4-:R-:W-:Y:S02]  /*11450*/  IADD3 R10, P4, R10, R2, RZ ;  /* 0x000000020a0a7210 */ /* 0x010fe40007f9e0ff */
[----:B------:R-:W-:Y:S01]  /*11460*/  ISETP.NE.U32.AND P1, PT, R8, RZ, PT ;  /* 0x000000ff0800720c */ /* 0x000fe20003f25070 */
[----:B------:R-:W-:Y:S01]  /*11470*/  IMAD.MOV.U32 R9, RZ, RZ, R14 ;  /* 0x000000ffff097224 */ /* 0x000fe200078e000e */
[----:B------:R-:W-:Y:S01]  /*11480*/  MOV R8, R12 ;  /* 0x0000000c00087202 */ /* 0x000fe20000000f00 */
[----:B------:R-:W-:Y:S01]  /*11490*/  IMAD.X R11, R11, 0x1, R0, P4 ;  /* 0x000000010b0b7824 */ /* 0x000fe200020e0600 */
[----:B------:R-:W-:Y:S04]  /*114a0*/  STL [R1+0x28c], R212 ;  /* 0x00028cd401007387 */ /* 0x000fe80000100800 */
[----:B------:R1:W-:Y:S04]  /*114b0*/  STL [R1+0x288], R213 ;  /* 0x000288d501007387 */ /* 0x0003e80000100800 */
[----:B------:R2:W-:Y:S01]  /*114c0*/  LDGSTS.E [R6+0xc000], desc[UR16][R8.64], P2 ;  /* 0x0c00000008067fae */ /* 0x0005e20009121850 */
[----:B------:R-:W-:-:S03]  /*114d0*/  ISETP.GT.AND P2, PT, R5, 0x26, PT ;  /* 0x000000260500780c */ /* 0x000fc60003f44270 */
[----:B------:R-:W3:Y:S04]  /*114e0*/  LDL.LU R214, [R1+0x2ac] ;  /* 0x0002ac0001d67983 */ /* 0x000ee80000300800 */
[----:B------:R-:W-:Y:S01]  /*114f0*/  STL [R1+0x294], R12 ;  /* 0x0002940c01007387 */ /* 0x000fe20000100800 */
[----:B--2---:R-:W-:Y:S02]  /*11500*/  IMAD.MOV.U32 R8, RZ, RZ, R10 ;  /* 0x000000ffff087224 */ /* 0x004fe400078e000a */
[----:B------:R-:W-:Y:S01]  /*11510*/  IMAD.MOV.U32 R9, RZ, RZ, R11 ;  /* 0x000000ffff097224 */ /* 0x000fe200078e000b */
[----:B------:R2:W-:Y:S04]  /*11520*/  STL [R1+0x290], R14 ;  /* 0x0002900e01007387 */ /* 0x0005e80000100800 */
[----:B------:R-:W-:Y:S04]  /*11530*/  STL [R1+0x29c], R10 ;  /* 0x00029c0a01007387 */ /* 0x000fe80000100800 */
[----:B------:R-:W4:Y:S04]  /*11540*/  LDL.LU R215, [R1+0x2a8] ;  /* 0x0002a80001d77983 */ /* 0x000f280000300800 */
[----:B------:R2:W-:Y:S04]  /*11550*/  STL [R1+0x298], R11 ;  /* 0x0002980b01007387 */ /* 0x0005e80000100800 */
[----:B------:R2:W-:Y:S04]  /*11560*/  LDGSTS.E [R6+0x8004], desc[UR16][R8.64], P1 ;  /* 0x0800400008067fae */ /* 0x0005e80008921850 */
[----:B-1----:R-:W4:Y:S04]  /*11570*/  LDL.LU R213, [R1+0x2b0] ;  /* 0x0002b00001d57983 */ /* 0x002f280000300800 */
[----:B------:R-:W4:Y:S01]  /*11580*/  LDL.LU R212, [R1+0x2b4] ;  /* 0x0002b40001d47983 */ /* 0x000f220000300800 */
[----:B--2---:R-:W-:-:S03]  /*11590*/  SEL R8, RZ, 0x4, !P2 ;  /* 0x00000004ff087807 */ /* 0x004fc60005000000 */
[----:B------:R-:W2:Y:S01]  /*115a0*/  LDL.LU R14, [R1+0x2b8] ;  /* 0x0002b800010e7983 */ /* 0x000ea20000300800 */
[----:B------:R-:W-:-:S03]  /*115b0*/  SEL R8, R8, RZ, !P0 ;  /* 0x000000ff08087207 */ /* 0x000fc60004000000 */
[----:B------:R-:W2:Y:S04]  /*115c0*/  LDL.LU R12, [R1+0x2bc] ;  /* 0x0002bc00010c7983 */ /* 0x000ea80000300800 */
[----:B------:R-:W2:Y:S04]  /*115d0*/  LDL.LU R11, [R1+0x2c0] ;  /* 0x0002c000010b7983 */ /* 0x000ea80000300800 */
[----:B------:R-:W2:Y:S01]  /*115e0*/  LDL.LU R10, [R1+0x2c4] ;  /* 0x0002c400010a7983 */ /* 0x000ea20000300800 */
[----:B------:R-:W-:-:S03]  /*115f0*/  ISETP.NE.U32.AND P2, PT, R8, RZ, PT ;  /* 0x000000ff0800720c */ /* 0x000fc60003f45070 */
[----:B------:R-:W2:Y:S04]  /*11600*/  LDL.LU R9, [R1+0x2a4] ;  /* 0x0002a40001097983 */ /* 0x000ea80000300800 */
[----:B------:R-:W2:Y:S01]  /*11610*/  LDL.LU R8, [R1+0x2a0] ;  /* 0x0002a00001087983 */ /* 0x000ea20000300800 */
[----:B---3--:R-:W-:-:S05]  /*11620*/  IADD3 R214, P4, R214, R2, RZ ;  /* 0x00000002d6d67210 */ /* 0x008fca0007f9e0ff */
[----:B----4-:R-:W-:Y:S01]  /*11630*/  IMAD.X R215, R215, 0x1, R0, P4 ;  /* 0x00000001d7d77824 */ /* 0x010fe200020e0600 */
[----:B--2---:R-:W-:-:S04]  /*11640*/  IADD3 R9, P3, R9, R2, RZ ;  /* 0x0000000209097210 */ /* 0x004fc80007f7e0ff */
[----:B------:R-:W-:Y:S01]  /*11650*/  IADD3.X R8, R8, R0, RZ, P3, !PT ;  /* 0x0000000008087210 */ /* 0x000fe20001ffe4ff */
        /* <DEDUP_REMOVED lines=16> */
[----:B------:R-:W-:Y:S01]  /*11760*/  IMAD.MOV.U32 R8, RZ, RZ, R212 ;  /* 0x000000ffff087224 */ /* 0x000fe200078e00d4 */
[----:B------:R-:W-:-:S04]  /*11770*/  IADD3 R10, P3, R10, R2, RZ ;  /* 0x000000020a0a7210 */ /* 0x000fc80007f7e0ff */
[----:B------:R1:W-:Y:S01]  /*11780*/  LDGSTS.E [R6+0xc008], desc[UR16][R8.64], P2 ;  /* 0x0c00800008067fae */ /* 0x0003e20009121850 */
[----:B------:R-:W-:-:S03]  /*11790*/  IADD3 R12, P2, R12, R2, RZ ;  /* 0x000000020c0c7210 */ /* 0x000fc60007f5e0ff */
[----:B------:R-:W-:Y:S02]  /*117a0*/  STL [R1+0x2ac], R214 ;  /* 0x0002acd601007387 */ /* 0x000fe40000100800 */
[----:B------:R-:W-:Y:S01]  /*117b0*/  IMAD.X R14, R14, 0x1, R0, P2 ;  /* 0x000000010e0e7824 */ /* 0x000fe200010e0600 */
[----:B------:R-:W-:Y:S01]  /*117c0*/  IADD3.X R11, R11, R0, RZ, P3, !PT ;  /* 0x000000000b0b7210 */ /* 0x000fe20001ffe4ff */
[----:B------:R2:W-:Y:S04]  /*117d0*/  STL [R1+0x2a8], R215 ;  /* 0x0002a8d701007387 */ /* 0x0005e80000100800 */
[----:B------:R-:W-:Y:S04]  /*117e0*/  STL [R1+0x2b4], R212 ;  /* 0x0002b4d401007387 */ /* 0x000fe80000100800 */
[----:B------:R3:W-:Y:S04]  /*117f0*/  STL [R1+0x2b0], R213 ;  /* 0x0002b0d501007387 */ /* 0x0007e80000100800 */
[----:B------:R4:W-:Y:S04]  /*11800*/  STL [R1+0x2bc], R12 ;  /* 0x0002bc0c01007387 */ /* 0x0009e80000100800 */
[----:B------:R4:W-:Y:S04]  /*11810*/  STL [R1+0x2b8], R14 ;  /* 0x0002b80e01007387 */ /* 0x0009e80000100800 */
[----:B------:R-:W-:Y:S04]  /*11820*/  STL [R1+0x2c4], R10 ;  /* 0x0002c40a01007387 */ /* 0x000fe80000100800 */
[----:B------:R4:W-:Y:S04]  /*11830*/  STL [R1+0x2c0], R11 ;  /* 0x0002c00b01007387 */ /* 0x0009e80000100800 */
[----:B--2---:R-:W2:Y:S04]  /*11840*/  LDL.LU R215, [R1+0x100] ;  /* 0x0001000001d77983 */ /* 0x004ea80000300800 */
[----:B------:R-:W2:Y:S01]  /*11850*/  LDL.LU R214, [R1+0x104] ;  /* 0x0001040001d67983 */ /* 0x000ea20000300800 */
[----:B-1----:R-:W-:-:S03]  /*11860*/  IMAD.MOV.U32 R8, RZ, RZ, R12 ;  /* 0x000000ffff087224 */ /* 0x002fc600078e000c */
[----:B---3--:R-:W3:Y:S04]  /*11870*/  LDL.LU R213, [R1+0x2c8] ;  /* 0x0002c80001d57983 */ /* 0x008ee80000300800 */
[----:B----4-:R-:W4:Y:S01]  /*11880*/  LDL.LU R12, [R1+0x2cc] ;  /* 0x0002cc00010c7983 */ /* 0x010f220000300800 */
[----:B------:R-:W-:-:S03]  /*11890*/  IMAD.MOV.U32 R9, RZ, RZ, R14 ;  /* 0x000000ffff097224 */ /* 0x000fc600078e000e */
[----:B------:R-:W3:Y:S04]  /*118a0*/  LDL.LU R212, [R1+0x2d0] ;  /* 0x0002d00001d47983 */ /* 0x000ee80000300800 */
[----:B------:R-:W3:Y:S04]  /*118b0*/  LDL.LU R14, [R1+0x2d4] ;  /* 0x0002d400010e7983 */ /* 0x000ee80000300800 */
[----:B------:R1:W-:Y:S02]  /*118c0*/  LDGSTS.E [R6+0x800c], desc[UR16][R8.64], P1 ;  /* 0x0800c00008067fae */ /* 0x0003e40008921850 */
[----:B-1----:R-:W-:Y:S01]  /*118d0*/  MOV R9, R11 ;  /* 0x0000000b00097202 */ /* 0x002fe20000000f00 */
[----:B------:R-:W-:Y:S01]  /*118e0*/  IMAD.MOV.U32 R8, RZ, RZ, R10 ;  /* 0x000000ffff087224 */ /* 0x000fe200078e000a */
[----:B------:R-:W3:Y:S04]  /*118f0*/  LDL.LU R11, [R1+0x2d8] ;  /* 0x0002d800010b7983 */ /* 0x000ee80000300800 */
[----:B------:R-:W3:Y:S04]  /*11900*/  LDL.LU R10, [R1+0x2dc] ;  /* 0x0002dc00010a7983 */ /* 0x000ee80000300800 */
[----:B------:R1:W-:Y:S01]  /*11910*/  LDGSTS.E [R6+0xc00c], desc[UR16][R8.64], P1 ;  /* 0x0c00c00008067fae */ /* 0x0003e20008921850 */
[----:B------:R-:W-:-:S04]  /*11920*/  ISETP.GT.AND P1, PT, R5, 0x8, PT ;  /* 0x000000080500780c */ /* 0x000fc80003f24270 */
[----:B-1----:R-:W-:Y:S02]  /*11930*/  SEL R6, RZ, 0x4, !P1 ;  /* 0x00000004ff067807 */ /* 0x002fe40004800000 */
[----:B------:R-:W-:Y:S02]  /*11940*/  IADD3 R240, P1, R240, R2, RZ ;  /* 0x00000002f0f07210 */ /* 0x000fe40007f3e0ff */
[----:B------:R-:W-:-:S04]  /*11950*/  SEL R6, R6, RZ, !P0 ;  /* 0x000000ff06067207 */ /* 0x000fc80004000000 */
[----:B------:R-:W-:Y:S01]  /*11960*/  ISETP.NE.U32.AND P2, PT, R6, RZ, PT ;  /* 0x000000ff0600720c */ /* 0x000fe20003f45070 */
[----:B------:R-:W-:Y:S01]  /*11970*/  IMAD.X R239, R239, 0x1, R0, P1 ;  /* 0x00000001efef7824 */ /* 0x000fe200008e0600 */
[----:B------:R-:W-:Y:S01]  /*11980*/  LOP3.LUT R6, R7, 0x20, RZ, 0x3c, !PT ;  /* 0x0000002007067812 */ /* 0x000fe200078e3cff */
[----:B------:R-:W-:Y:S01]  /*11990*/  IMAD.MOV.U32 R8, RZ, RZ, R240 ;  /* 0x000000ffff087224 */ /* 0x000fe200078e00f0 */
[----:B------:R-:W-:Y:S02]  /*119a0*/  ISETP.GT.AND P1, PT, R5, 0x9, PT ;  /* 0x000000090500780c */ /* 0x000fe40003f24270 */
[----:B------:R-:W-:Y:S01]  /*119b0*/  MOV R9, R239 ;  /* 0x000000ef00097202 */ /* 0x000fe20000000f00 */
[----:B------:R-:W-:Y:S01]  /*119c0*/  VIADD R6, R6, UR4 ;  /* 0x0000000406067c36 */ /* 0x000fe20008000000 */
[----:B------:R-:W-:-:S05]  /*119d0*/  IADD3 R242, P3, R242, R2, RZ ;  /* 0x00000002f2f27210 */ /* 0x000fca0007f7e0ff */
[----:B------:R1:W-:Y:S01]  /*119e0*/  LDGSTS.E [R6], desc[UR16][R8.64], P2 ;  /* 0x0000000008067fae */ /* 0x0003e20009121850 */
[----:B------:R-:W-:Y:S01]  /*119f0*/  IMAD.X R241, R241, 0x1, R0, P3 ;  /* 0x00000001f1f17824 */ /* 0x000fe200018e0600 */
[----:B------:R-:W-:Y:S02]  /*11a00*/  IADD3 R244, P4, R244, R2, RZ ;  /* 0x00000002f4f47210 */ /* 0x000fe40007f9e0ff */
[----:B-1----:R-:W-:-:S04]  /*11a10*/  SEL R8, RZ, 0x4, !P1 ;  /* 0x00000004ff087807 */ /* 0x002fc80004800000 */
[----:B------:R-:W-:Y:S02]  /*11a20*/  SEL R8, R8, RZ, !P0 ;  /* 0x000000ff08087207 */ /* 0x000fe40004000000 */
[----:B------:R-:W-:Y:S02]  /*11a30*/  MOV R9, R241 ;  /* 0x000000f100097202 */ /* 0x000fe40000000f00 */
[----:B------:R-:W-:Y:S01]  /*11a40*/  ISETP.NE.U32.AND P1, PT, R8, RZ, PT ;  /* 0x000000ff0800720c */ /* 0x000fe20003f25070 */
[----:B------:R-:W-:Y:S02]  /*11a50*/  IMAD.MOV.U32 R8, RZ, RZ, R242 ;  /* 0x000000ffff087224 */ /* 0x000fe400078e00f2 */
[----:B------:R-:W-:-:S03]  /*11a60*/  IMAD.X R243, R243, 0x1, R0, P4 ;  /* 0x00000001f3f37824 */ /* 0x000fc600020e0600 */
        /* <DEDUP_REMOVED lines=13> */
[----:B------:R-:W-:-:S04]  /*11b40*/  IADD3.X R247, R247, R0, RZ, P4, !PT ;  /* 0x00000000f7f77210 */ /* 0x000fc800027fe4ff */
[----:B------:R1:W-:Y:S01]  /*11b50*/  LDGSTS.E [R6+0x4004], desc[UR16][R8.64], P1 ;  /* 0x0400400008067fae */ /* 0x0003e20008921850 */
[----:B------:R-:W-:Y:S02]  /*11b60*/  ISETP.GT.AND P1, PT, R5, 0xb, PT ;  /* 0x0000000b0500780c */ /* 0x000fe40003f24270 */
[----:B------:R-:W-:Y:S01]  /*11b70*/  IADD3 R250, P3, R250, R2, RZ ;  /* 0x00000002fafa7210 */ /* 0x000fe20007f7e0ff */
[----:B-1----:R-:W-:Y:S01]  /*11b80*/  IMAD.MOV.U32 R8, RZ, RZ, R248 ;  /* 0x000000ffff087224 */ /* 0x002fe200078e00f8 */
[----:B------:R-:W-:-:S05]  /*11b90*/  MOV R9, R247 ;  /* 0x000000f700097202 */ /* 0x000fca0000000f00 */
[----:B------:R1:W-:Y:S01]  /*11ba0*/  LDGSTS.E [R6+0x8], desc[UR16][R8.64], P2 ;  /* 0x0000800008067fae */ /* 0x0003e20009121850 */
        /* <DEDUP_REMOVED lines=9> */
[----:B------:R-:W-:Y:S01]  /*11c40*/  ISETP.GT.AND P2, PT, R5, 0x28, PT ;  /* 0x000000280500780c */ /* 0x000fe20003f44270 */
[----:B-1----:R-:W-:Y:S02]  /*11c50*/  IMAD.MOV.U32 R8, RZ, RZ, R252 ;  /* 0x000000ffff087224 */ /* 0x002fe400078e00fc */
[----:B------:R-:W-:-:S05]  /*11c60*/  IMAD.MOV.U32 R9, RZ, RZ, R251 ;  /* 0x000000ffff097224 */ /* 0x000fca00078e00fb */
[----:B------:R1:W-:Y:S02]  /*11c70*/  LDGSTS.E [R6+0xc], desc[UR16][R8.64], P1 ;  /* 0x0000c00008067fae */ /* 0x0003e40008921850 */
[----:B-1----:R-:W-:-:S04]  /*11c80*/  SEL R8, RZ, 0x4, !P2 ;  /* 0x00000004ff087807 */ /* 0x002fc80005000000 */
[----:B------:R-:W-:-:S04]  /*11c90*/  SEL R8, R8, RZ, !P0 ;  /* 0x000000ff08087207 */ /* 0x000fc80004000000 */
[----:B------:R-:W-:Y:S02]  /*11ca0*/  ISETP.NE.U32.AND P2, PT, R8, RZ, PT ;  /* 0x000000ff0800720c */ /* 0x000fe40003f45070 */
[----:B--2---:R-:W-:-:S05]  /*11cb0*/  IADD3 R214, P3, R214, R2, RZ ;  /* 0x00000002d6d67210 */ /* 0x004fca0007f7e0ff */
[----:B------:R-:W-:Y:S01]  /*11cc0*/  IMAD.X R215, R215, 0x1, R0, P3 ;  /* 0x00000001d7d77824 */ /* 0x000fe200018e0600 */
[----:B----4-:R-:W-:Y:S01]  /*11cd0*/  IADD3 R12, P4, R12, R2, RZ ;  /* 0x000000020c0c7210 */ /* 0x010fe20007f9e0ff */
[----:B------:R-:W-:Y:S02]  /*11ce0*/  IMAD.MOV.U32 R8, RZ, RZ, R214 ;  /* 0x000000ffff087224 */ /* 0x000fe400078e00d6 */
[----:B------:R-:W-:Y:S01]  /*11cf0*/  IMAD.MOV.U32 R9, RZ, RZ, R215 ;  /* 0x000000ffff097224 */ /* 0x000fe200078e00d7 */
[----:B---3--:R-:W-:Y:S01]  /*11d00*/  IADD3.X R213, R213, R0, RZ, P4, !PT ;  /* 0x00000000d5d57210 */ /* 0x008fe200027fe4ff */
[----:B------:R-:W-:Y:S04]  /*11d10*/  STL [R1+0x104], R214 ;  /* 0x000104d601007387 */ /* 0x000fe80000100800 */
[----:B------:R-:W-:Y:S04]  /*11d20*/  STL [R1+0x100], R215 ;  /* 0x000100d701007387 */ /* 0x000fe80000100800 */
[----:B------:R-:W-:Y:S04]  /*11d30*/  STL [R1+0x2cc], R12 ;  /* 0x0002cc0c01007387 */ /* 0x000fe80000100800 */
[----:B------:R1:W-:Y:S04]  /*11d40*/  LDGSTS.E [R6+0x400c], desc[UR16][R8.64], P1 ;  /* 0x0400c00008067fae */ /* 0x0003e80008921850 */
[----:B------:R2:W-:Y:S01]  /*11d50*/  STL [R1+0x2c8], R213 ;  /* 0x0002c8d501007387 */ /* 0x0005e20000100800 */
[----:B------:R-:W-:-:S02]  /*11d60*/  ISETP.GT.AND P1, PT, R5, 0x29, PT ;  /* 0x000000290500780c */ /* 0x000fc40003f24270 */
[----:B-1----:R-:W-:Y:S01]  /*11d70*/  MOV R9, R213 ;  /* 0x000000d500097202 */ /* 0x002fe20000000f00 */
[----:B------:R-:W-:Y:S01]  /*11d80*/  IMAD.MOV.U32 R8, RZ, RZ, R12 ;  /* 0x000000ffff087224 */ /* 0x000fe200078e000c */
[----:B--2---:R-:W2:Y:S04]  /*11d90*/  LDL.LU R213, [R1+0x2e0] ;  /* 0x0002e00001d57983 */ /* 0x004ea80000300800 */
[----:B------:R-:W3:Y:S01]  /*11da0*/  LDL.LU R12, [R1+0x2e4] ;  /* 0x0002e400010c7983 */ /* 0x000ee20000300800 */
[----:B------:R-:W-:-:S03]  /*11db0*/  IADD3 R14, P3, R14, R2, RZ ;  /* 0x000000020e0e7210 */ /* 0x000fc60007f7e0ff */
[----:B------:R-:W4:Y:S04]  /*11dc0*/  LDL.LU R215, [R1+0x2e8] ;  /* 0x0002e80001d77983 */ /* 0x000f280000300800 */
[----:B------:R-:W4:Y:S04]  /*11dd0*/  LDL.LU R214, [R1+0x2ec] ;  /* 0x0002ec0001d67983 */ /* 0x000f280000300800 */
[----:B------:R1:W-:Y:S01]  /*11de0*/  LDGSTS.E [R6+0x8000], desc[UR16][R8.64], P2 ;  /* 0x0800000008067fae */ /* 0x0003e20009121850 */
[----:B------:R-:W-:Y:S01]  /*11df0*/  IADD3 R10, P4, R10, R2, RZ ;  /* 0x000000020a0a7210 */ /* 0x000fe20007f9e0ff */
[----:B------:R-:W-:Y:S01]  /*11e00*/  IMAD.X R212, R212, 0x1, R0, P3 ;  /* 0x00000001d4d47824 */ /* 0x000fe200018e0600 */
[----:B-1----:R-:W-:-:S04]  /*11e10*/  SEL R8, RZ, 0x4, !P1 ;  /* 0x00000004ff087807 */ /* 0x002fc80004800000 */
[----:B------:R-:W-:Y:S01]  /*11e20*/  SEL R8, R8, RZ, !P0 ;  /* 0x000000ff08087207 */ /* 0x000fe20004000000 */
[----:B------:R-:W-:Y:S01]  /*11e30*/  IMAD.X R11, R11, 0x1, R0, P4 ;  /* 0x000000010b0b7824 */ /* 0x000fe200020e0600 */
[----:B------:R-:W-:Y:S02]  /*11e40*/  MOV R9, R212 ;  /* 0x000000d400097202 */ /* 0x000fe40000000f00 */
[----:B------:R-:W-:Y:S01]  /*11e50*/  ISETP.NE.U32.AND P1, PT, R8, RZ, PT ;  /* 0x000000ff0800720c */ /* 0x000fe20003f25070 */
[----:B------:R-:W-:Y:S01]  /*11e60*/  IMAD.MOV.U32 R8, RZ, RZ, R14 ;  /* 0x000000ffff087224 */ /* 0x000fe200078e000e */
[----:B------:R-:W-:Y:S04]  /*11e70*/  STL [R1+0x2d4], R14 ;  /* 0x0002d40e01007387 */ /* 0x000fe80000100800 */
[----:B------:R1:W-:Y:S04]  /*11e80*/  STL [R1+0x2d0], R212 ;  /* 0x0002d0d401007387 */ /* 0x0003e80000100800 */
[----:B------:R-:W-:Y:S04]  /*11e90*/  STL [R1+0x2dc], R10 ;  /* 0x0002dc0a01007387 */ /* 0x000fe80000100800 */
[----:B------:R1:W-:Y:S04]  /*11ea0*/  LDGSTS.E [R6+0xc000], desc[UR16][R8.64], P2 ;  /* 0x0c00000008067fae */ /* 0x0003e80009121850 */
[----:B------:R1:W-:Y:S04]  /*11eb0*/  STL [R1+0x2d8], R11 ;  /* 0x0002d80b01007387 */ /* 0x0003e80000100800 */
[----:B-1----:R-:W4:Y:S01]  /*11ec0*/  LDL.LU R212, [R1+0x2f0] ;  /* 0x0002f00001d47983 */ /* 0x002f220000300800 */
[----:B------:R-:W-:-:S03]  /*11ed0*/  IMAD.MOV.U32 R9, RZ, RZ, R11 ;  /* 0x000000ffff097224 */ /* 0x000fc600078e000b */
[----:B------:R-:W4:Y:S01]  /*11ee0*/  LDL.LU R11, [R1+0x2f4] ;  /* 0x0002f400010b7983 */ /* 0x000f220000300800 */
[----:B------:R-:W-:Y:S01]  /*11ef0*/  IMAD.MOV.U32 R8, RZ, RZ, R10 ;  /* 0x000000ffff087224 */ /* 0x000fe200078e000a */
[----:B------:R-:W-:Y:S02]  /*11f00*/  ISETP.GT.AND P2, PT, R5, 0x2a, PT ;  /* 0x0000002a0500780c */ /* 0x000fe40003f44270 */
[----:B------:R-:W4:Y:S04]  /*11f10*/  LDL.LU R14, [R1+0x2fc] ;  /* 0x0002fc00010e7983 */ /* 0x000f280000300800 */
[----:B------:R1:W-:Y:S04]  /*11f20*/  LDGSTS.E [R6+0x8004], desc[UR16][R8.64], P1 ;  /* 0x0800400008067fae */ /* 0x0003e80008921850 */
[----:B------:R-:W4:Y:S01]  /*11f30*/  LDL.LU R10, [R1+0x304] ;  /* 0x00030400010a7983 */ /* 0x000f220000300800 */
[----:B-1----:R-:W-:-:S04]  /*11f40*/  SEL R8, RZ, 0x4, !P2 ;  /* 0x00000004ff087807 */ /* 0x002fc80005000000 */
[----:B------:R-:W-:-:S04]  /*11f50*/  SEL R8, R8, RZ, !P0 ;  /* 0x000000ff08087207 */ /* 0x000fc80004000000 */
[----:B------:R-:W-:Y:S02]  /*11f60*/  ISETP.NE.U32.AND P2, PT, R8, RZ, PT ;  /* 0x000000ff0800720c */ /* 0x000fe40003f45070 */
[----:B---3--:R-:W-:-:S05]  /*11f70*/  IADD3 R12, P3, R12, R2, RZ ;  /* 0x000000020c0c7210 */ /* 0x008fca0007f7e0ff */
[----:B--2---:R-:W-:Y:S01]  /*11f80*/  IMAD.X R213, R213, 0x1, R0, P3 ;  /* 0x00000001d5d57824 */ /* 0x004fe200018e0600 */
[----:B----4-:R-:W-:Y:S01]  /*11f90*/  IADD3 R214, P4, R214, R2, RZ ;  /* 0x00000002d6d67210 */ /* 0x010fe20007f9e0ff */
[----:B------:R-:W-:Y:S02]  /*11fa0*/  STL [R1+0x2e4], R12 ;  /* 0x0002e40c01007387 */ /* 0x000fe40000100800 */
[----:B------:R-:W-:Y:S01]  /*11fb0*/  IMAD.MOV.U32 R9, RZ, RZ, R213 ;  /* 0x000000ffff097224 */ /* 0x000fe200078e00d5 */
[----:B------:R-:W-:Y:S01]  /*11fc0*/  IADD3.X R215, R215, R0, RZ, P4, !PT ;  /* 0x00000000d7d77210 */ /* 0x000fe200027fe4ff */
[----:B------:R1:W-:Y:S01]  /*11fd0*/  STL [R1+0x2e0], R213 ;  /* 0x0002e0d501007387 */ /* 0x0003e20000100800 */
[----:B------:R-:W-:-:S03]  /*11fe0*/  IMAD.MOV.U32 R8, RZ, RZ, R12 ;  /* 0x000000ffff087224 */ /* 0x000fc600078e000c */
[----:B------:R-:W-:Y:S04]  /*11ff0*/  STL [R1+0x2ec], R214 ;  /* 0x0002ecd601007387 */ /* 0x000fe80000100800 */
[----:B------:R2:W-:Y:S04]  /*12000*/  LDGSTS.E [R6+0xc004], desc[UR16][R8.64], P1 ;  /* 0x0c00400008067fae */ /* 0x0005e80008921850 */
[----:B-1----:R-:W3:Y:S04]  /*12010*/  LDL.LU R213, [R1+0x2f8] ;  /* 0x0002f80001d57983 */ /* 0x002ee80000300800 */
[----:B------:R-:W-:Y:S04]  /*12020*/  STL [R1+0x2e8], R215 ;  /* 0x0002e8d701007387 */ /* 0x000fe80000100800 */
[----:B------:R-:W4:Y:S01]  /*12030*/  LDL.LU R12, [R1+0x300] ;  /* 0x00030000010c7983 */ /* 0x000f220000300800 */
[----:B--2---:R-:W-:Y:S01]  /*12040*/  IMAD.MOV.U32 R8, RZ, RZ, R214 ;  /* 0x000000ffff087224 */ /* 0x004fe200078e00d6 */
[----:B------:R-:W-:-:S02]  /*12050*/  MOV R9, R215 ;  /* 0x000000d700097202 */ /* 0x000fc40000000f00 */
[----:B------:R-:W-:-:S03]  /*12060*/  ISETP.GT.AND P1, PT, R5, 0x2b, PT ;  /* 0x0000002b0500780c */ /* 0x000fc60003f24270 */
[----:B------:R1:W-:Y:S02]  /*12070*/  LDGSTS.E [R6+0x8008], desc[UR16][R8.64], P2 ;  /* 0x0800800008067fae */ /* 0x0003e40009121850 */
[----:B-1----:R-:W-:Y:S02]  /*12080*/  SEL R8, RZ, 0x4, !P1 ;  /* 0x00000004ff087807 */ /* 0x002fe40004800000 */
[----:B------:R-:W-:Y:S02]  /*12090*/  IADD3 R11, P3, R11, R2, RZ ;  /* 0x000000020b0b7210 */ /* 0x000fe40007f7e0ff */
[----:B------:R-:W-:-:S03]  /*120a0*/  SEL R8, R8, RZ, !P0 ;  /* 0x000000ff08087207 */ /* 0x000fc60004000000 */
[----:B------:R-:W-:Y:S01]  /*120b0*/  IMAD.X R212, R212, 0x1, R0, P3 ;  /* 0x00000001d4d47824 */ /* 0x000fe200018e0600 */
[----:B------:R-:W-:Y:S01]  /*120c0*/  STL [R1+0x2f4], R11 ;  /* 0x0002f40b01007387 */ /* 0x000fe20000100800 */
[----:B------:R-:W-:Y:S01]  /*120d0*/  ISETP.NE.U32.AND P1, PT, R8, RZ, PT ;  /* 0x000000ff0800720c */ /* 0x000fe20003f25070 */
[----:B------:R-:W-:Y:S02]  /*120e0*/  IMAD.MOV.U32 R8, RZ, RZ, R11 ;  /* 0x000000ffff087224 */ /* 0x000fe400078e000b */
[----:B------:R1:W-:Y:S01]  /*120f0*/  STL [R1+0x2f0], R212 ;  /* 0x0002f0d401007387 */ /* 0x0003e20000100800 */
[----:B------:R-:W-:Y:S01]  /*12100*/  IMAD.MOV.U32 R9, RZ, RZ, R212 ;  /* 0x000000ffff097224 */ /* 0x000fe200078e00d4 */
[----:B------:R-:W-:-:S04]  /*12110*/  IADD3 R10, P3, R10, R2, RZ ;  /* 0x000000020a0a7210 */ /* 0x000fc80007f7e0ff */
[----:B------:R2:W-:Y:S04]  /*12120*/  LDGSTS.E [R6+0xc008], desc[UR16][R8.64], P2 ;  /* 0x0c00800008067fae */ /* 0x0005e80009121850 */
[----:B-1----:R-:W4:Y:S04]  /*12130*/  LDL.LU R212, [R1+0x108] ;  /* 0x0001080001d47983 */ /* 0x002f280000300800 */
[----:B------:R-:W4:Y:S01]  /*12140*/  LDL.LU R11, [R1+0x10c] ;  /* 0x00010c00010b7983 */ /* 0x000f220000300800 */
[----:B------:R-:W-:-:S05]  /*12150*/  IADD3 R14, P2, R14, R2, RZ ;  /* 0x000000020e0e7210 */ /* 0x000fca0007f5e0ff */
[----:B------:R-:W-:Y:S01]  /*12160*/  STL [R1+0x2fc], R14 ;  /* 0x0002fc0e01007387 */ /* 0x000fe20000100800 */
[----:B--2---:R-:W-:Y:S01]  /*12170*/  IMAD.MOV.U32 R8, RZ, RZ, R14 ;  /* 0x000000ffff087224 */ /* 0x004fe200078e000e */
[----:B---3--:R-:W-:-:S05]  /*12180*/  IADD3.X R213, R213, R0, RZ, P2, !PT ;  /* 0x00000000d5d57210 */ /* 0x008fca00017fe4ff */
[----:B------:R-:W-:Y:S02]  /*12190*/  IMAD.MOV.U32 R9, RZ, RZ, R213 ;  /* 0x000000ffff097224 */ /* 0x000fe400078e00d5 */
[----:B----4-:R-:W-:Y:S01]  /*121a0*/  IMAD.X R12, R12, 0x1, R0, P3 ;  /* 0x000000010c0c7824 */ /* 0x010fe200018e0600 */
[----:B------:R1:W-:Y:S04]  /*121b0*/  STL [R1+0x2f8], R213 ;  /* 0x0002f8d501007387 */ /* 0x0003e80000100800 */
[----:B------:R-:W-:Y:S04]  /*121c0*/  STL [R1+0x304], R10 ;  /* 0x0003040a01007387 */ /* 0x000fe80000100800 */
[----:B------:R2:W-:Y:S04]  /*121d0*/  STL [R1+0x300], R12 ;  /* 0x0003000c01007387 */ /* 0x0005e80000100800 */
[----:B-1----:R-:W3:Y:S04]  /*121e0*/  LDL.LU R213, [R1+0x110] ;  /* 0x0001100001d57983 */ /* 0x002ee80000300800 */
[----:B------:R1:W-:Y:S04]  /*121f0*/  LDGSTS.E [R6+0x800c], desc[UR16][R8.64], P1 ;  /* 0x0800c00008067fae */ /* 0x0003e80008921850 */
[----:B------:R-:W4:Y:S01]  /*12200*/  LDL.LU R14, [R1+0x114] ;  /* 0x00011400010e7983 */ /* 0x000f220000300800 */
[----:B-1----:R-:W-:Y:S01]  /*12210*/  IMAD.MOV.U32 R9, RZ, RZ, R12 ;  /* 0x000000ffff097224 */ /* 0x002fe200078e000c */
[----:B------:R-:W-:-:S02]  /*12220*/  MOV R8, R10 ;  /* 0x0000000a00087202 */ /* 0x000fc40000000f00 */
[----:B--2---:R-:W2:Y:S04]  /*12230*/  LDL.LU R12, [R1+0x118] ;  /* 0x00011800010c7983 */ /* 0x004ea80000300800 */
[----:B------:R-:W2:Y:S04]  /*12240*/  LDL.LU R10, [R1+0x11c] ;  /* 0x00011c00010a7983 */ /* 0x000ea80000300800 */
[----:B------:R1:W-:Y:S01]  /*12250*/  LDGSTS.E [R6+0xc00c], desc[UR16][R8.64], P1 ;  /* 0x0c00c00008067fae */ /* 0x0003e20008921850 */
[----:B------:R-:W-:-:S04]  /*12260*/  ISETP.GT.AND P1, PT, R5, 0xc, PT ;  /* 0x0000000c0500780c */ /* 0x000fc80003f24270 */
[----:B-1----:R-:W-:Y:S02]  /*12270*/  SEL R6, RZ, 0x4, !P1 ;  /* 0x00000004ff067807 */ /* 0x002fe40004800000 */
[----:B------:R-:W-:-:S05]  /*12280*/  IADD3 R11, P1, R11, R2, RZ ;  /* 0x000000020b0b7210 */ /* 0x000fca0007f3e0ff */
[----:B------:R-:W-:Y:S01]  /*12290*/  IMAD.X R212, R212, 0x1, R0, P1 ;  /* 0x00000001d4d47824 */ /* 0x000fe200008e0600 */
[----:B------:R-:W-:Y:S01]  /*122a0*/  STL [R1+0x10c], R11 ;  /* 0x00010c0b01007387 */ /* 0x000fe20000100800 */
[----:B------:R-:W-:-:S03]  /*122b0*/  MOV R8, R11 ;  /* 0x0000000b00087202 */ /* 0x000fc60000000f00 */
[----:B------:R1:W-:Y:S01]  /*122c0*/  STL [R1+0x108], R212 ;  /* 0x000108d401007387 */ /* 0x0003e20000100800 */
[----:B------:R-:W-:-:S03]  /*122d0*/  IMAD.MOV.U32 R9, RZ, RZ, R212 ;  /* 0x000000ffff097224 */ /* 0x000fc600078e00d4 */
[----:B------:R-:W2:Y:S04]  /*122e0*/  LDL.LU R215, [R1+0x120] ;  /* 0x0001200001d77983 */ /* 0x000ea80000300800 */
[----:B------:R-:W2:Y:S04]  /*122f0*/  LDL.LU R214, [R1+0x124] ;  /* 0x0001240001d67983 */ /* 0x000ea80000300800 */
[----:B-1----:R-:W2:Y:S04]  /*12300*/  LDL.LU R212, [R1+0x128] ;  /* 0x0001280001d47983 */ /* 0x002ea80000300800 */
[----:B------:R-:W2:Y:S01]  /*12310*/  LDL.LU R11, [R1+0x12c] ;  /* 0x00012c00010b7983 */ /* 0x000ea20000300800 */
[----:B------:R-:W-:-:S04]  /*12320*/  SEL R6, R6, RZ, !P0 ;  /* 0x000000ff06067207 */ /* 0x000fc80004000000 */
[----:B------:R-:W-:Y:S02]  /*12330*/  ISETP.NE.U32.AND P2, PT, R6, RZ, PT ;  /* 0x000000ff0600720c */ /* 0x000fe40003f45070 */
[----:B------:R-:W-:Y:S02]  /*12340*/  LOP3.LUT R6, R7, 0x30, RZ, 0x3c, !PT ;  /* 0x0000003007067812 */ /* 0x000fe400078e3cff */
[----:B------:R-:W-:-:S03]  /*12350*/  ISETP.GT.AND P1, PT, R5, 0xd, PT ;  /* 0x0000000d0500780c */ /* 0x000fc60003f24270 */
[----:B------:R-:W-:-:S06]  /*12360*/  VIADD R6, R6, UR4 ;  /* 0x0000000406067c36 */ /* 0x000fcc0008000000 */
[----:B------:R1:W-:Y:S02]  /*12370*/  LDGSTS.E [R6], desc[UR16][R8.64], P2 ;  /* 0x0000000008067fae */ /* 0x0003e40009121850 */
[----:B-1----:R-:W-:-:S04]  /*12380*/  SEL R8, RZ, 0x4, !P1 ;  /* 0x00000004ff087807 */ /* 0x002fc80004800000 */
[----:B------:R-:W-:-:S04]  /*12390*/  SEL R8, R8, RZ, !P0 ;  /* 0x000000ff08087207 */ /* 0x000fc80004000000 */
[----:B------:R-:W-:Y:S02]  /*123a0*/  ISETP.NE.U32.AND P1, PT, R8, RZ, PT ;  /* 0x000000ff0800720c */ /* 0x000fe40003f25070 */
[----:B----4-:R-:W-:-:S05]  /*123b0*/  IADD3 R14, P3, R14, R2, RZ ;  /* 0x000000020e0e7210 */ /* 0x010fca0007f7e0ff */
[--C-:B---3--:R-:W-:Y:S01]  /*123c0*/  IMAD.X R213, R213, 0x1, R0.reuse, P3 ;  /* 0x00000001d5d57824 */ /* 0x108fe200018e0600 */
[----:B------:R-:W-:Y:S01]  /*123d0*/  MOV R8, R14 ;  /* 0x0000000e00087202 */ /* 0x000fe20000000f00 */
[----:B------:R-:W-:Y:S01]  /*123e0*/  STL [R1+0x114], R14 ;  /* 0x0001140e01007387 */ /* 0x000fe20000100800 */
[----:B--2---:R-:W-:Y:S01]  /*123f0*/  IADD3 R10, P4, R10, R2, RZ ;  /* 0x000000020a0a7210 */ /* 0x004fe20007f9e0ff */
[----:B------:R-:W-:Y:S02]  /*12400*/  IMAD.MOV.U32 R9, RZ, RZ, R213 ;  /* 0x000000ffff097224 */ /* 0x000fe400078e00d5 */
[----:B------:R1:W-:Y:S02]  /*12410*/  STL [R1+0x110], R213 ;  /* 0x000110d501007387 */ /* 0x0003e40000100800 */
[----:B------:R-:W-:Y:S02]  /*12420*/  IMAD.X R12, R12, 0x1, R0, P4 ;  /* 0x000000010c0c7824 */ /* 0x000fe400020e0600 */
[----:B------:R-:W-:Y:S04]  /*12430*/  STL [R1+0x11c], R10 ;  /* 0x00011c0a01007387 */ /* 0x000fe80000100800 */
[----:B------:R2:W-:Y:S04]  /*12440*/  STL [R1+0x118], R12 ;  /* 0x0001180c01007387 */ /* 0x0005e80000100800 */
[----:B------:R3:W-:Y:S04]  /*12450*/  LDGSTS.E [R6+0x4000], desc[UR16][R8.64], P2 ;  /* 0x0400000008067fae */ /* 0x0007e80009121850 */
[----:B-1----:R-:W4:Y:S04]  /*12460*/  LDL.LU R213, [R1+0x130] ;  /* 0x0001300001d57983 */ /* 0x002f280000300800 */
[----:B------:R-:W4:Y:S01]  /*12470*/  LDL.LU R14, [R1+0x134] ;  /* 0x00013400010e7983 */ /* 0x000f220000300800 */
[----:B---3--:R-:W-:-:S02]  /*12480*/  IMAD.MOV.U32 R9, RZ, RZ, R12 ;  /* 0x000000ffff097224 */ /* 0x008fc400078e000c */
[----:B------:R-:W-:Y:S01]  /*12490*/  IMAD.MOV.U32 R8, RZ, RZ, R10 ;  /* 0x000000ffff087224 */ /* 0x000fe200078e000a */
[----:B--2---:R-:W2:Y:S04]  /*124a0*/  LDL.LU R12, [R1+0x138] ;  /* 0x00013800010c7983 */ /* 0x004ea80000300800 */
[----:B------:R-:W3:Y:S01]  /*124b0*/  LDL.LU R10, [R1+0x13c] ;  /* 0x00013c00010a7983 */ /* 0x000ee20000300800 */
[----:B------:R-:W-:Y:S02]  /*124c0*/  ISETP.GT.AND P2, PT, R5, 0xe, PT ;  /* 0x0000000e0500780c */ /* 0x000fe40003f44270 */
[----:B------:R-:W-:Y:S01]  /*124d0*/  IADD3 R214, P3, R214, R2, RZ ;  /* 0x00000002d6d67210 */ /* 0x000fe20007f7e0ff */
[----:B------:R1:W-:Y:S03]  /*124e0*/  LDGSTS.E [R6+0x4], desc[UR16][R8.64], P1 ;  /* 0x0000400008067fae */ /* 0x0003e60008921850 */
[----:B------:R-:W-:-:S02]  /*124f0*/  IADD3.X R215, R215, R0, RZ, P3, !PT ;  /* 0x00000000d7d77210 */ /* 0x000fc40001ffe4ff */
[----:B------:R-:W-:Y:S02]  /*12500*/  IADD3 R11, P4, R11, R2, RZ ;  /* 0x000000020b0b7210 */ /* 0x000fe40007f9e0ff */
[----:B-1----:R-:W-:-:S03]  /*12510*/  SEL R8, RZ, 0x4, !P2 ;  /* 0x00000004ff087807 */ /* 0x002fc60005000000 */
[----:B------:R-:W-:Y:S01]  /*12520*/  IMAD.X R212, R212, 0x1, R0, P4 ;  /* 0x00000001d4d47824 */ /* 0x000fe200020e0600 */
[----:B------:R-:W-:Y:S01]  /*12530*/  SEL R8, R8, RZ, !P0 ;  /* 0x000000ff08087207 */ /* 0x000fe20004000000 */
[----:B------:R-:W-:Y:S01]  /*12540*/  STL [R1+0x124], R214 ;  /* 0x000124d601007387 */ /* 0x000fe20000100800 */
[----:B------:R-:W-:Y:S02]  /*12550*/  IMAD.MOV.U32 R9, RZ, RZ, R215 ;  /* 0x000000ffff097224 */ /* 0x000fe400078e00d7 */
[----:B------:R-:W-:Y:S01]  /*12560*/  ISETP.NE.U32.AND P2, PT, R8, RZ, PT ;  /* 0x000000ff0800720c */ /* 0x000fe20003f45070 */
[----:B------:R1:W-:Y:S01]  /*12570*/  STL [R1+0x120], R215 ;  /* 0x000120d701007387 */ /* 0x0003e20000100800 */
[----:B------:R-:W-:-:S03]  /*12580*/  IMAD.MOV.U32 R8, RZ, RZ, R214 ;  /* 0x000000ffff087224 */ /* 0x000fc600078e00d6 */
[----:B------:R-:W-:Y:S04]  /*12590*/  STL [R1+0x12c], R11 ;  /* 0x00012c0b01007387 */ /* 0x000fe80000100800 */
[----:B------:R1:W-:Y:S04]  /*125a0*/  STL [R1+0x128], R212 ;  /* 0x000128d401007387 */ /* 0x0003e80000100800 */
[----:B-1----:R-:W2:Y:S04]  /*125b0*/  LDL.LU R215, [R1+0x140] ;  /* 0x0001400001d77983 */ /* 0x002ea80000300800 */
[----:B------:R-:W2:Y:S04]  /*125c0*/  LDL.LU R214, [R1+0x144] ;  /* 0x0001440001d67983 */ /* 0x000ea80000300800 */
[----:B------:R1:W-:Y:S02]  /*125d0*/  LDGSTS.E [R6+0x4004], desc[UR16][R8.64], P1 ;  /* 0x0400400008067fae */ /* 0x0003e40008921850 */
[----:B-1----:R-:W-:Y:S01]  /*125e0*/  IMAD.MOV.U32 R9, RZ, RZ, R212 ;  /* 0x000000ffff097224 */ /* 0x002fe200078e00d4 */
[----:B------:R-:W-:Y:S01]  /*125f0*/  MOV R8, R11 ;  /* 0x0000000b00087202 */ /* 0x000fe20000000f00 */
[----:B------:R-:W2:Y:S04]  /*12600*/  LDL.LU R212, [R1+0x308] ;  /* 0x0003080001d47983 */ /* 0x000ea80000300800 */
[----:B------:R-:W2:Y:S01]  /*12610*/  LDL.LU R11, [R1+0x30c] ;  /* 0x00030c00010b7983 */ /* 0x000ea20000300800 */
[----:B------:R-:W-:-:S03]  /*12620*/  ISETP.GT.AND P1, PT, R5, 0xf, PT ;  /* 0x0000000f0500780c */ /* 0x000fc60003f24270 */
[----:B------:R1:W-:Y:S02]  /*12630*/  LDGSTS.E [R6+0x8], desc[UR16][R8.64], P2 ;  /* 0x0000800008067fae */ /* 0x0003e40009121850 */
[----:B-1----:R-:W-:-:S04]  /*12640*/  SEL R8, RZ, 0x4, !P1 ;  /* 0x00000004ff087807 */ /* 0x002fc80004800000 */
[----:B------:R-:W-:-:S04]  /*12650*/  SEL R8, R8, RZ, !P0 ;  /* 0x000000ff08087207 */ /* 0x000fc80004000000 */
[----:B------:R-:W-:Y:S02]  /*12660*/  ISETP.NE.U32.AND P1, PT, R8, RZ, PT ;  /* 0x000000ff0800720c */ /* 0x000fe40003f25070 */
[----:B----4-:R-:W-:-:S05]  /*12670*/  IADD3 R14, P3, R14, R2, RZ ;  /* 0x000000020e0e7210 */ /* 0x010fca0007f7e0ff */
[----:B------:R-:W-:Y:S01]  /*12680*/  IMAD.X R213, R213, 0x1, R0, P3 ;  /* 0x00000001d5d57824 */ /* 0x000fe200018e0600 */
[----:B---3--:R-:W-:Y:S01]  /*12690*/  IADD3 R10, P4, R10, R2, RZ ;  /* 0x000000020a0a7210 */ /* 0x008fe20007f9e0ff */
[----:B------:R-:W-:Y:S01]  /*126a0*/  STL [R1+0x134], R14 ;  /* 0x0001340e01007387 */ /* 0x000fe20000100800 */
[----:B------:R-:W-:-:S03]  /*126b0*/  MOV R8, R14 ;  /* 0x0000000e00087202 */ /* 0x000fc60000000f00 */
[----:B--2---:R-:W-:Y:S01]  /*126c0*/  IMAD.X R12, R12, 0x1, R0, P4 ;  /* 0x000000010c0c7824 */ /* 0x004fe200020e0600 */
[----:B------:R1:W-:Y:S01]  /*126d0*/  STL [R1+0x130], R213 ;  /* 0x000130d501007387 */ /* 0x0003e20000100800 */
[----:B------:R-:W-:-:S03]  /*126e0*/  IMAD.MOV.U32 R9, RZ, RZ, R213 ;  /* 0x000000ffff097224 */ /* 0x000fc600078e00d5 */
[----:B------:R-:W-:Y:S04]  /*126f0*/  STL [R1+0x13c], R10 ;  /* 0x00013c0a01007387 */ /* 0x000fe80000100800 */
[----:B------:R2:W-:Y:S04]  /*12700*/  STL [R1+0x138], R12 ;  /* 0x0001380c01007387 */ /* 0x0005e80000100800 */
[----:B-1----:R-:W3:Y:S04]  /*12710*/  LDL.LU R213, [R1+0x310] ;  /* 0x0003100001d57983 */ /* 0x002ee80000300800 */
[----:B------:R-:W4:Y:S04]  /*12720*/  LDL.LU R14, [R1+0x314] ;  /* 0x00031400010e7983 */ /* 0x000f280000300800 */
[----:B------:R1:W-:Y:S01]  /*12730*/  LDGSTS.E [R6+0x4008], desc[UR16][R8.64], P2 ;  /* 0x0400800008067fae */ /* 0x0003e20009121850 */
[----:B------:R-:W-:Y:S01]  /*12740*/  ISETP.GT.AND P2, PT, R5, 0x2c, PT ;  /* 0x0000002c0500780c */ /* 0x000fe20003f44270 */
[----:B-1----:R-:W-:-:S02]  /*12750*/  IMAD.MOV.U32 R9, RZ, RZ, R12 ;  /* 0x000000ffff097224 */ /* 0x002fc400078e000c */
[----:B------:R-:W-:Y:S01]  /*12760*/  IMAD.MOV.U32 R8, RZ, RZ, R10 ;  /* 0x000000ffff087224 */ /* 0x000fe200078e000a */
[----:B--2---:R-:W2:Y:S04]  /*12770*/  LDL.LU R12, [R1+0x318] ;  /* 0x00031800010c7983 */ /* 0x004ea80000300800 */
[----:B------:R-:W2:Y:S01]  /*12780*/  LDL.LU R10, [R1+0x31c] ;  /* 0x00031c00010a7983 */ /* 0x000ea20000300800 */
[----:B------:R-:W-:-:S03]  /*12790*/  IADD3 R214, P3, R214, R2, RZ ;  /* 0x00000002d6d67210 */ /* 0x000fc60007f7e0ff */
[----:B------:R1:W-:Y:S01]  /*127a0*/  LDGSTS.E [R6+0xc], desc[UR16][R8.64], P1 ;  /* 0x0000c00008067fae */ /* 0x0003e20008921850 */
[----:B------:R-:W-:Y:S02]  /*127b0*/  IADD3.X R215, R215, R0, RZ, P3, !PT ;  /* 0x00000000d7d77210 */ /* 0x000fe40001ffe4ff */
[----:B-1----:R-:W-:Y:S02]  /*127c0*/  SEL R8, RZ, 0x4, !P2 ;  /* 0x00000004ff087807 */ /* 0x002fe40005000000 */
[----:B------:R-:W-:Y:S02]  /*127d0*/  IADD3 R11, P4, R11, R2, RZ ;  /* 0x000000020b0b7210 */ /* 0x000fe40007f9e0ff */
[----:B------:R-:W-:Y:S01]  /*127e0*/  SEL R8, R8, RZ, !P0 ;  /* 0x000000ff08087207 */ /* 0x000fe20004000000 */
[----:B------:R-:W-:-:S03]  /*127f0*/  IMAD.MOV.U32 R9, RZ, RZ, R215 ;  /* 0x000000ffff097224 */ /* 0x000fc600078e00d7 */
[----:B------:R-:W-:Y:S01]  /*12800*/  ISETP.NE.U32.AND P2, PT, R8, RZ, PT ;  /* 0x000000ff0800720c */ /* 0x000fe20003f45070 */
[----:B------:R-:W-:Y:S02]  /*12810*/  IMAD.MOV.U32 R8, RZ, RZ, R214 ;  /* 0x000000ffff087224 */ /* 0x000fe400078e00d6 */
[----:B------:R-:W-:Y:S01]  /*12820*/  IMAD.X R212, R212, 0x1, R0, P4 ;  /* 0x00000001d4d47824 */ /* 0x000fe200020e0600 */
[----:B------:R-:W-:Y:S04]  /*12830*/  STL [R1+0x144], R214 ;  /* 0x000144d601007387 */ /* 0x000fe80000100800 */
[----:B------:R-:W-:Y:S04]  /*12840*/  STL [R1+0x140], R215 ;  /* 0x000140d701007387 */ /* 0x000fe80000100800 */
[----:B------:R-:W-:Y:S04]  /*12850*/  STL [R1+0x30c], R11 ;  /* 0x00030c0b01007387 */ /* 0x000fe80000100800 */
[----:B------:R1:W-:Y:S04]  /*12860*/  LDGSTS.E [R6+0x400c], desc[UR16][R8.64], P1 ;  /* 0x0400c00008067fae */ /* 0x0003e80008921850 */
[----:B------:R1:W-:Y:S02]  /*12870*/  STL [R1+0x308], R212 ;  /* 0x000308d401007387 */ /* 0x0003e40000100800 */
[----:B-1----:R-:W-:Y:S01]  /*12880*/  IMAD.MOV.U32 R9, RZ, RZ, R212 ;  /* 0x000000ffff097224 */ /* 0x002fe200078e00d4 */
[----:B------:R-:W-:Y:S01]  /*12890*/  MOV R8, R11 ;  /* 0x0000000b00087202 */ /* 0x000fe20000000f00 */
[----:B------:R-:W2:Y:S04]  /*128a0*/  LDL.LU R212, [R1+0x320] ;  /* 0x0003200001d47983 */ /* 0x000ea80000300800 */
[----:B------:R-:W2:Y:S04]  /*128b0*/  LDL.LU R11, [R1+0x324] ;  /* 0x00032400010b7983 */ /* 0x000ea80000300800 */
        /* <DEDUP_REMOVED lines=8> */
[----:B---3--:R-:W-:Y:S01]  /*12940*/  IMAD.X R213, R213, 0x1, R0, P3 ;  /* 0x00000001d5d57824 */ /* 0x008fe200018e0600 */
[----:B------:R-:W-:Y:S01]  /*12950*/  MOV R8, R14 ;  /* 0x0000000e00087202 */ /* 0x000fe20000000f00 */
[----:B------:R-:W-:Y:S02]  /*12960*/  STL [R1+0x314], R14 ;  /* 0x0003140e01007387 */ /* 0x000fe40000100800 */
[----:B------:R-:W-:Y:S02]  /*12970*/  IMAD.MOV.U32 R9, RZ, RZ, R213 ;  /* 0x000000ffff097224 */ /* 0x000fe400078e00d5 */
[----:B------:R1:W-:Y:S04]  /*12980*/  STL [R1+0x310], R213 ;  /* 0x000310d501007387 */ /* 0x0003e80000100800 */
[----:B------:R3:W-:Y:S01]  /*12990*/  LDGSTS.E [R6+0xc000], desc[UR16][R8.64], P2 ;  /* 0x0c00000008067fae */ /* 0x0007e20009121850 */
[----:B--2---:R-:W-:-:S05]  /*129a0*/  IADD3 R10, P4, R10, R2, RZ ;  /* 0x000000020a0a7210 */ /* 0x004fca0007f9e0ff */
[----:B------:R-:W-:Y:S01]  /*129b0*/  IMAD.X R12, R12, 0x1, R0, P4 ;  /* 0x000000010c0c7824 */ /* 0x000fe200020e0600 */
[----:B------:R-:W-:Y:S03]  /*129c0*/  STL [R1+0x31c], R10 ;  /* 0x00031c0a01007387 */ /* 0x000fe60000100800 */
[----:B---3--:R-:W-:Y:S01]  /*129d0*/  IMAD.MOV.U32 R9, RZ, RZ, R12 ;  /* 0x000000ffff097224 */ /* 0x008fe200078e000c */
[----:B------:R2:W-:Y:S04]  /*129e0*/  STL [R1+0x318], R12 ;  /* 0x0003180c01007387 */ /* 0x0005e80000100800 */
[----:B-1----:R-:W3:Y:S04]  /*129f0*/  LDL.LU R213, [R1+0x330] ;  /* 0x0003300001d57983 */ /* 0x002ee80000300800 */
[----:B--2---:R-:W2:Y:S01]  /*12a00*/  LDL.LU R12, [R1+0x334] ;  /* 0x00033400010c7983 */ /* 0x004ea20000300800 */
[----:B------:R-:W-:Y:S01]  /*12a10*/  IMAD.MOV.U32 R8, RZ, RZ, R10 ;  /* 0x000000ffff087224 */ /* 0x000fe200078e000a */
[----:B------:R-:W-:-:S02]  /*12a20*/  ISETP.GT.AND P2, PT, R5, 0x2e, PT ;  /* 0x0000002e0500780c */ /* 0x000fc40003f44270 */
[----:B------:R-:W4:Y:S04]  /*12a30*/  LDL.LU R14, [R1+0x33c] ;  /* 0x00033c00010e7983 */ /* 0x000f280000300800 */
[----:B------:R1:W-:Y:S04]  /*12a40*/  LDGSTS.E [R6+0x8004], desc[UR16][R8.64], P1 ;  /* 0x0800400008067fae */ /* 0x0003e80008921850 */
[----:B------:R-:W4:Y:S01]  /*12a50*/  LDL.LU R10, [R1+0x344] ;  /* 0x00034400010a7983 */ /* 0x000f220000300800 */
[----:B-1----:R-:W-:-:S04]  /*12a60*/  SEL R8, RZ, 0x4, !P2 ;  /* 0x00000004ff087807 */ /* 0x002fc80005000000 */
[----:B------:R-:W-:Y:S02]  /*12a70*/  SEL R8, R8, RZ, !P0 ;  /* 0x000000ff08087207 */ /* 0x000fe40004000000 */
[----:B------:R-:W-:-:S04]  /*12a80*/  IADD3 R11, P3, R11, R2, RZ ;  /* 0x000000020b0b7210 */ /* 0x000fc80007f7e0ff */
[----:B------:R-:W-:Y:S02]  /*12a90*/  IADD3.X R212, R212, R0, RZ, P3, !PT ;  /* 0x00000000d4d47210 */ /* 0x000fe40001ffe4ff */
[----:B------:R-:W-:Y:S01]  /*12aa0*/  IADD3 R214, P4, R214, R2, RZ ;  /* 0x00000002d6d67210 */ /* 0x000fe20007f9e0ff */
[----:B------:R-:W-:Y:S02]  /*12ab0*/  STL [R1+0x324], R11 ;  /* 0x0003240b01007387 */ /* 0x000fe40000100800 */
[----:B------:R-:W-:Y:S02]  /*12ac0*/  IMAD.MOV.U32 R9, RZ, RZ, R212 ;  /* 0x000000ffff097224 */ /* 0x000fe400078e00d4 */
[----:B------:R-:W-:Y:S01]  /*12ad0*/  IMAD.X R215, R215, 0x1, R0, P4 ;  /* 0x00000001d7d77824 */ /* 0x000fe200020e0600 */
[----:B------:R1:W-:Y:S01]  /*12ae0*/  STL [R1+0x320], R212 ;  /* 0x000320d401007387 */ /* 0x0003e20000100800 */
[----:B------:R-:W-:-:S03]  /*12af0*/  ISETP.NE.U32.AND P2, PT, R8, RZ, PT ;  /* 0x000000ff0800720c */ /* 0x000fc60003f45070 */
[----:B------:R-:W-:Y:S01]  /*12b00*/  STL [R1+0x32c], R214 ;  /* 0x00032cd601007387 */ /* 0x000fe20000100800 */
[----:B------:R-:W-:-:S03]  /*12b10*/  IMAD.MOV.U32 R8, RZ, RZ, R11 ;  /* 0x000000ffff087224 */ /* 0x000fc600078e000b */
[----:B-1----:R-:W4:Y:S04]  /*12b20*/  LDL.LU R212, [R1+0x338] ;  /* 0x0003380001d47983 */ /* 0x002f280000300800 */
[----:B------:R-:W-:Y:S04]  /*12b30*/  STL [R1+0x328], R215 ;  /* 0x000328d701007387 */ /* 0x000fe80000100800 */
[----:B------:R-:W4:Y:S04]  /*12b40*/  LDL.LU R11, [R1+0x340] ;  /* 0x00034000010b7983 */ /* 0x000f280000300800 */
[----:B------:R1:W-:Y:S01]  /*12b50*/  LDGSTS.E [R6+0xc004], desc[UR16][R8.64], P1 ;  /* 0x0c00400008067fae */ /* 0x0003e20008921850 */
[----:B------:R-:W-:-:S02]  /*12b60*/  ISETP.GT.AND P1, PT, R5, 0x2f, PT ;  /* 0x0000002f0500780c */ /* 0x000fc40003f24270 */
[----:B-1----:R-:W-:Y:S01]  /*12b70*/  MOV R8, R214 ;  /* 0x000000d600087202 */ /* 0x002fe20000000f00 */
[----:B------:R-:W-:-:S05]  /*12b80*/  IMAD.MOV.U32 R9, RZ, RZ, R215 ;  /* 0x000000ffff097224 */ /* 0x000fca00078e00d7 */
[----:B------:R1:W-:Y:S02]  /*12b90*/  LDGSTS.E [R6+0x8008], desc[UR16][R8.64], P2 ;  /* 0x0800800008067fae */ /* 0x0003e40009121850 */
[----:B-1----:R-:W-:-:S04]  /*12ba0*/  SEL R8, RZ, 0x4, !P1 ;  /* 0x00000004ff087807 */ /* 0x002fc80004800000 */
[----:B------:R-:W-:-:S04]  /*12bb0*/  SEL R8, R8, RZ, !P0 ;  /* 0x000000ff08087207 */ /* 0x000fc80004000000 */
[----:B------:R-:W-:Y:S02]  /*12bc0*/  ISETP.NE.U32.AND P1, PT, R8, RZ, PT ;  /* 0x000000ff0800720c */ /* 0x000fe40003f25070 */
[----:B--2---:R-:W-:-:S05]  /*12bd0*/  IADD3 R12, P3, R12, R2, RZ ;  /* 0x000000020c0c7210 */ /* 0x004fca0007f7e0ff */
[----:B---3--:R-:W-:Y:S01]  /*12be0*/  IMAD.X R213, R213, 0x1, R0, P3 ;  /* 0x00000001d5d57824 */ /* 0x008fe200018e0600 */
[----:B------:R-:W-:Y:S01]  /*12bf0*/  STL [R1+0x334], R12 ;  /* 0x0003340c01007387 */ /* 0x000fe20000100800 */
[----:B------:R-:W-:-:S03]  /*12c00*/  IMAD.MOV.U32 R8, RZ, RZ, R12 ;  /* 0x000000ffff087224 */ /* 0x000fc600078e000c */
[----:B------:R1:W-:Y:S01]  /*12c10*/  STL [R1+0x330], R213 ;  /* 0x000330d501007387 */ /* 0x0003e20000100800 */
[----:B------:R-:W-:-:S05]  /*12c20*/  MOV R9, R213 ;  /* 0x000000d500097202 */ /* 0x000fca0000000f00 */
[----:B------:R2:W-:Y:S04]  /*12c30*/  LDGSTS.E [R6+0xc008], desc[UR16][R8.64], P2 ;  /* 0x0c00800008067fae */ /* 0x0005e80009121850 */
[----:B-1----:R-:W3:Y:S04]  /*12c40*/  LDL.LU R213, [R1+0x148] ;  /* 0x0001480001d57983 */ /* 0x002ee80000300800 */
[----:B------:R-:W3:Y:S01]  /*12c50*/  LDL.LU R12, [R1+0x14c] ;  /* 0x00014c00010c7983 */ /* 0x000ee20000300800 */
[-C--:B----4-:R-:W-:Y:S02]  /*12c60*/  IADD3 R14, P2, R14, R2.reuse, RZ ;  /* 0x000000020e0e7210 */ /* 0x090fe40007f5e0ff */
[----:B------:R-:W-:-:S03]  /*12c70*/  IADD3 R10, P3, R10, R2, RZ ;  /* 0x000000020a0a7210 */ /* 0x000fc60007f7e0ff */
[----:B------:R-:W-:Y:S01]  /*12c80*/  STL [R1+0x33c], R14 ;  /* 0x00033c0e01007387 */ /* 0x000fe20000100800 */
[----:B--2---:R-:W-:Y:S02]  /*12c90*/  IMAD.MOV.U32 R8, RZ, RZ, R14 ;  /* 0x000000ffff087224 */ /* 0x004fe400078e000e */
[----:B------:R-:W-:-:S05]  /*12ca0*/  IMAD.X R212, R212, 0x1, R0, P2 ;  /* 0x00000001d4d47824 */ /* 0x000fca00010e0600 */
[----:B------:R-:W-:Y:S01]  /*12cb0*/  MOV R9, R212 ;  /* 0x000000d400097202 */ /* 0x000fe20000000f00 */
[----:B------:R-:W-:Y:S01]  /*12cc0*/  IMAD.X R11, R11, 0x1, R0, P3 ;  /* 0x000000010b0b7824 */ /* 0x000fe200018e0600 */
[----:B------:R1:W-:Y:S04]  /*12cd0*/  STL [R1+0x338], R212 ;  /* 0x000338d401007387 */ /* 0x0003e80000100800 */
[----:B------:R-:W-:Y:S04]  /*12ce0*/  STL [R1+0x344], R10 ;  /* 0x0003440a01007387 */ /* 0x000fe80000100800 */
[----:B------:R2:W-:Y:S04]  /*12cf0*/  STL [R1+0x340], R11 ;  /* 0x0003400b01007387 */ /* 0x0005e80000100800 */
[----:B-1----:R-:W4:Y:S04]  /*12d00*/  LDL.LU R212, [R1+0x150] ;  /* 0x0001500001d47983 */ /* 0x002f280000300800 */
[----:B------:R1:W-:Y:S04]  /*12d10*/  LDGSTS.E [R6+0x800c], desc[UR16][R8.64], P1 ;  /* 0x0800c00008067fae */ /* 0x0003e80008921850 */
[----:B------:R-:W4:Y:S01]  /*12d20*/  LDL.LU R14, [R1+0x154] ;  /* 0x00015400010e7983 */ /* 0x000f220000300800 */
[----:B-1----:R-:W-:-:S02]  /*12d30*/  IMAD.MOV.U32 R9, RZ, RZ, R11 ;  /* 0x000000ffff097224 */ /* 0x002fc400078e000b */
[----:B------:R-:W-:Y:S01]  /*12d40*/  IMAD.MOV.U32 R8, RZ, RZ, R10 ;  /* 0x000000ffff087224 */ /* 0x000fe200078e000a */
[----:B--2---:R-:W2:Y:S04]  /*12d50*/  LDL.LU R11, [R1+0x158] ;  /* 0x00015800010b7983 */ /* 0x004ea80000300800 */
[----:B------:R-:W2:Y:S04]  /*12d60*/  LDL.LU R10, [R1+0x15c] ;  /* 0x00015c00010a7983 */ /* 0x000ea80000300800 */
[----:B------:R1:W-:Y:S01]  /*12d70*/  LDGSTS.E [R6+0xc00c], desc[UR16][R8.64], P1 ;  /* 0x0c00c00008067fae */ /* 0x0003e20008921850 */
[----:B------:R-:W-:-:S04]  /*12d80*/  ISETP.GT.AND P1, PT, R5, 0x10, PT ;  /* 0x000000100500780c */ /* 0x000fc80003f24270 */
[----:B-1----:R-:W-:-:S04]  /*12d90*/  SEL R6, RZ, 0x4, !P1 ;  /* 0x00000004ff067807 */ /* 0x002fc80004800000 */
[----:B------:R-:W-:-:S04]  /*12da0*/  SEL R6, R6, RZ, !P0 ;  /* 0x000000ff06067207 */ /* 0x000fc80004000000 */
[----:B------:R-:W-:Y:S02]  /*12db0*/  ISETP.NE.U32.AND P2, PT, R6, RZ, PT ;  /* 0x000000ff0600720c */ /* 0x000fe40003f45070 */
[----:B------:R-:W-:-:S04]  /*12dc0*/  LOP3.LUT R6, R7, 0x40, RZ, 0x3c, !PT ;  /* 0x0000004007067812 */ /* 0x000fc800078e3cff */
[----:B------:R-:W-:Y:S02]  /*12dd0*/  IADD3 R6, R6, UR4, RZ ;  /* 0x0000000406067c10 */ /* 0x000fe4000fffe0ff */
[----:B---3--:R-:W-:-:S05]  /*12de0*/  IADD3 R12, P1, R12, R2, RZ ;  /* 0x000000020c0c7210 */ /* 0x008fca0007f3e0ff */
[----:B------:R-:W-:Y:S01]  /*12df0*/  IMAD.X R213, R213, 0x1, R0, P1 ;  /* 0x00000001d5d57824 */ /* 0x000fe200008e0600 */
[----:B------:R-:W-:Y:S01]  /*12e00*/  STL [R1+0x14c], R12 ;  /* 0x00014c0c01007387 */ /* 0x000fe20000100800 */
[----:B------:R-:W-:-:S03]  /*12e10*/  IMAD.MOV.U32 R8, RZ, RZ, R12 ;  /* 0x000000ffff087224 */ /* 0x000fc600078e000c */
[----:B------:R1:W-:Y:S01]  /*12e20*/  STL [R1+0x148], R213 ;  /* 0x000148d501007387 */ /* 0x0003e20000100800 */
[----:B------:R-:W-:-:S03]  /*12e30*/  IMAD.MOV.U32 R9, RZ, RZ, R213 ;  /* 0x000000ffff097224 */ /* 0x000fc600078e00d5 */
[----:B------:R-:W3:Y:S04]  /*12e40*/  LDL.LU R215, [R1+0x160] ;  /* 0x0001600001d77983 */ /* 0x000ee80000300800 */
[----:B------:R-:W3:Y:S04]  /*12e50*/  LDL.LU R214, [R1+0x164] ;  /* 0x0001640001d67983 */ /* 0x000ee80000300800 */
[----:B-1----:R-:W3:Y:S01]  /*12e60*/  LDL.LU R213, [R1+0x168] ;  /* 0x0001680001d57983 */ /* 0x002ee20000300800 */
[----:B------:R-:W-:-:S03]  /*12e70*/  ISETP.GT.AND P1, PT, R5, 0x11, PT ;  /* 0x000000110500780c */ /* 0x000fc60003f24270 */
[----:B------:R-:W3:Y:S04]  /*12e80*/  LDL.LU R12, [R1+0x16c] ;  /* 0x00016c00010c7983 */ /* 0x000ee80000300800 */
[----:B------:R1:W-:Y:S02]  /*12e90*/  LDGSTS.E [R6], desc[UR16][R8.64], P2 ;  /* 0x0000000008067fae */ /* 0x0003e40009121850 */
[----:B-1----:R-:W-:-:S04]  /*12ea0*/  SEL R8, RZ, 0x4, !P1 ;  /* 0x00000004ff087807 */ /* 0x002fc80004800000 */
[----:B------:R-:W-:-:S04]  /*12eb0*/  SEL R8, R8, RZ, !P0 ;  /* 0x000000ff08087207 */ /* 0x000fc80004000000 */
[----:B------:R-:W-:Y:S02]  /*12ec0*/  ISETP.NE.U32.AND P1, PT, R8, RZ, PT ;  /* 0x000000ff0800720c */ /* 0x000fe40003f25070 */
[----:B----4-:R-:W-:-:S05]  /*12ed0*/  IADD3 R14, P3, R14, R2, RZ ;  /* 0x000000020e0e7210 */ /* 0x010fca0007f7e0ff */
[----:B------:R-:W-:Y:S01]  /*12ee0*/  IMAD.X R212, R212, 0x1, R0, P3 ;  /* 0x00000001d4d47824 */ /* 0x000fe200018e0600 */
[----:B------:R-:W-:Y:S01]  /*12ef0*/  STL [R1+0x154], R14 ;  /* 0x0001540e01007387 */ /* 0x000fe20000100800 */
[----:B------:R-:W-:Y:S02]  /*12f00*/  IMAD.MOV.U32 R8, RZ, RZ, R14 ;  /* 0x000000ffff087224 */ /* 0x000fe400078e000e */
[----:B------:R-:W-:Y:S01]  /*12f10*/  IMAD.MOV.U32 R9, RZ, RZ, R212 ;  /* 0x000000ffff097224 */ /* 0x000fe200078e00d4 */
[----:B--2---:R-:W-:Y:S01]  /*12f20*/  IADD3 R10, P4, R10, R2, RZ ;  /* 0x000000020a0a7210 */ /* 0x004fe20007f9e0ff */
[----:B------:R1:W-:Y:S03]  /*12f30*/  STL [R1+0x150], R212 ;  /* 0x000150d401007387 */ /* 0x0003e60000100800 */
[----:B------:R-:W-:Y:S01]  /*12f40*/  IADD3.X R11, R11, R0, RZ, P4, !PT ;  /* 0x000000000b0b7210 */ /* 0x000fe200027fe4ff */
[----:B------:R-:W-:Y:S04]  /*12f50*/  STL [R1+0x15c], R10 ;  /* 0x00015c0a01007387 */ /* 0x000fe80000100800 */
[----:B------:R2:W-:Y:S04]  /*12f60*/  STL [R1+0x158], R11 ;  /* 0x0001580b01007387 */ /* 0x0005e80000100800 */
[----:B-1----:R-:W4:Y:S04]  /*12f70*/  LDL.LU R212, [R1+0x170] ;  /* 0x0001700001d47983 */ /* 0x002f280000300800 */
[----:B------:R1:W-:Y:S04]  /*12f80*/  LDGSTS.E [R6+0x4000], desc[UR16][R8.64], P2 ;  /* 0x0400000008067fae */ /* 0x0003e80009121850 */
[----:B------:R-:W4:Y:S01]  /*12f90*/  LDL.LU R14, [R1+0x174] ;  /* 0x00017400010e7983 */ /* 0x000f220000300800 */
[----:B-1----:R-:W-:Y:S01]  /*12fa0*/  MOV R9, R11 ;  /* 0x0000000b00097202 */ /* 0x002fe20000000f00 */
[----:B------:R-:W-:-:S02]  /*12fb0*/  IMAD.MOV.U32 R8, RZ, RZ, R10 ;  /* 0x000000ffff087224 */ /* 0x000fc400078e000a */
[----:B--2---:R-:W2:Y:S04]  /*12fc0*/  LDL.LU R11, [R1+0x178] ;  /* 0x00017800010b7983 */ /* 0x004ea80000300800 */
[----:B------:R-:W2:Y:S01]  /*12fd0*/  LDL.LU R10, [R1+0x17c] ;  /* 0x00017c00010a7983 */ /* 0x000ea20000300800 */
[----:B------:R-:W-:-:S03]  /*12fe0*/  ISETP.GT.AND P2, PT, R5, 0x12, PT ;  /* 0x000000120500780c */ /* 0x000fc60003f44270 */
[----:B------:R1:W-:Y:S02]  /*12ff0*/  LDGSTS.E [R6+0x4], desc[UR16][R8.64], P1 ;  /* 0x0000400008067fae */ /* 0x0003e40008921850 */
[----:B-1----:R-:W-:-:S04]  /*13000*/  SEL R8, RZ, 0x4, !P2 ;  /* 0x00000004ff087807 */ /* 0x002fc80005000000 */
[----:B------:R-:W-:-:S04]  /*13010*/  SEL R8, R8, RZ, !P0 ;  /* 0x000000ff08087207 */ /* 0x000fc80004000000 */
[----:B------:R-:W-:Y:S02]  /*13020*/  ISETP.NE.U32.AND P2, PT, R8, RZ, PT ;  /* 0x000000ff0800720c */ /* 0x000fe40003f45070 */
[----:B---3--:R-:W-:-:S05]  /*13030*/  IADD3 R214, P3, R214, R2, RZ ;  /* 0x00000002d6d67210 */ /* 0x008fca0007f7e0ff */
[--C-:B------:R-:W-:Y:S01]  /*13040*/  IMAD.X R215, R215, 0x1, R0.reuse, P3 ;  /* 0x00000001d7d77824 */ /* 0x100fe200018e0600 */
[----:B------:R-:W-:Y:S01]  /*13050*/  IADD3 R12, P4, R12, R2, RZ ;  /* 0x000000020c0c7210 */ /* 0x000fe20007f9e0ff */
[----:B------:R-:W-:Y:S04]  /*13060*/  STL [R1+0x164], R214 ;  /* 0x000164d601007387 */ /* 0x000fe80000100800 */
[----:B------:R-:W-:Y:S01]  /*13070*/  IMAD.X R213, R213, 0x1, R0, P4 ;  /* 0x00000001d5d57824 */ /* 0x000fe200020e0600 */
[----:B------:R1:W-:Y:S01]  /*13080*/  STL [R1+0x160], R215 ;  /* 0x000160d701007387 */ /* 0x0003e20000100800 */
[----:B------:R-:W-:Y:S01]  /*13090*/  IMAD.MOV.U32 R8, RZ, RZ, R214 ;  /* 0x000000ffff087224 */ /* 0x000fe200078e00d6 */
[----:B------:R-:W-:Y:S02]  /*130a0*/  MOV R9, R215 ;  /* 0x000000d700097202 */ /* 0x000fe40000000f00 */
[----:B------:R-:W-:Y:S04]  /*130b0*/  STL [R1+0x16c], R12 ;  /* 0x00016c0c01007387 */ /* 0x000fe80000100800 */
[----:B------:R3:W-:Y:S04]  /*130c0*/  STL [R1+0x168], R213 ;  /* 0x000168d501007387 */ /* 0x0007e80000100800 */
[----:B-1----:R-:W2:Y:S04]  /*130d0*/  LDL.LU R215, [R1+0x180] ;  /* 0x0001800001d77983 */ /* 0x002ea80000300800 */
[----:B------:R-:W2:Y:S04]  /*130e0*/  LDL.LU R214, [R1+0x184] ;  /* 0x0001840001d67983 */ /* 0x000ea80000300800 */
[----:B------:R1:W-:Y:S01]  /*130f0*/  LDGSTS.E [R6+0x4004], desc[UR16][R8.64], P1 ;  /* 0x0400400008067fae */ /* 0x0003e20008921850 */
[----:B------:R-:W-:Y:S01]  /*13100*/  ISETP.GT.AND P1, PT, R5, 0x13, PT ;  /* 0x000000130500780c */ /* 0x000fe20003f24270 */
[----:B-1----:R-:W-:-:S02]  /*13110*/  IMAD.MOV.U32 R9, RZ, RZ, R213 ;  /* 0x000000ffff097224 */ /* 0x002fc400078e00d5 */
[----:B------:R-:W-:Y:S01]  /*13120*/  IMAD.MOV.U32 R8, RZ, RZ, R12 ;  /* 0x000000ffff087224 */ /* 0x000fe200078e000c */
[----:B---3--:R-:W3:Y:S04]  /*13130*/  LDL.LU R213, [R1+0x348] ;  /* 0x0003480001d57983 */ /* 0x008ee80000300800 */
[----:B------:R-:W3:Y:S04]  /*13140*/  LDL.LU R12, [R1+0x34c] ;  /* 0x00034c00010c7983 */ /* 0x000ee80000300800 */
[----:B------:R1:W-:Y:S02]  /*13150*/  LDGSTS.E [R6+0x8], desc[UR16][R8.64], P2 ;  /* 0x0000800008067fae */ /* 0x0003e40009121850 */
[----:B-1----:R-:W-:-:S04]  /*13160*/  SEL R8, RZ, 0x4, !P1 ;  /* 0x00000004ff087807 */ /* 0x002fc80004800000 */
[----:B------:R-:W-:Y:S02]  /*13170*/  SEL R8, R8, RZ, !P0 ;  /* 0x000000ff08087207 */ /* 0x000fe40004000000 */
[----:B----4-:R-:W-:-:S05]  /*13180*/  IADD3 R14, P3, R14, R2, RZ ;  /* 0x000000020e0e7210 */ /* 0x010fca0007f7e0ff */
[----:B------:R-:W-:Y:S01]  /*13190*/  IMAD.X R212, R212, 0x1, R0, P3 ;  /* 0x00000001d4d47824 */ /* 0x000fe200018e0600 */
[----:B------:R-:W-:Y:S01]  /*131a0*/  STL [R1+0x174], R14 ;  /* 0x0001740e01007387 */ /* 0x000fe20000100800 */
[----:B------:R-:W-:Y:S02]  /*131b0*/  ISETP.NE.U32.AND P1, PT, R8, RZ, PT ;  /* 0x000000ff0800720c */ /* 0x000fe40003f25070 */
[----:B--2---:R-:W-:Y:S01]  /*131c0*/  IADD3 R10, P4, R10, R2, RZ ;  /* 0x000000020a0a7210 */ /* 0x004fe20007f9e0ff */
[----:B------:R1:W-:Y:S03]  /*131d0*/  STL [R1+0x170], R212 ;  /* 0x000170d401007387 */ /* 0x0003e60000100800 */
[----:B------:R-:W-:Y:S01]  /*131e0*/  IADD3.X R11, R11, R0, RZ, P4, !PT ;  /* 0x000000000b0b7210 */ /* 0x000fe200027fe4ff */
[----:B------:R-:W-:Y:S01]  /*131f0*/  IMAD.MOV.U32 R8, RZ, RZ, R14 ;  /* 0x000000ffff087224 */ /* 0x000fe200078e000e */
[----:B------:R-:W-:Y:S01]  /*13200*/  STL [R1+0x17c], R10 ;  /* 0x00017c0a01007387 */ /* 0x000fe20000100800 */
[----:B------:R-:W-:-:S03]  /*13210*/  IMAD.MOV.U32 R9, RZ, RZ, R212 ;  /* 0x000000ffff097224 */ /* 0x000fc600078e00d4 */
[----:B------:R2:W-:Y:S04]  /*13220*/  STL [R1+0x178], R11 ;  /* 0x0001780b01007387 */ /* 0x0005e80000100800 */
[----:B-1----:R-:W4:Y:S04]  /*13230*/  LDL.LU R212, [R1+0x350] ;  /* 0x0003500001d47983 */ /* 0x002f280000300800 */
[----:B------:R-:W4:Y:S04]  /*13240*/  LDL.LU R14, [R1+0x354] ;  /* 0x00035400010e7983 */ /* 0x000f280000300800 */
[----:B------:R1:W-:Y:S02]  /*13250*/  LDGSTS.E [R6+0x4008], desc[UR16][R8.64], P2 ;  /* 0x0400800008067fae */ /* 0x0003e40009121850 */
[----:B-1----:R-:W-:Y:S01]  /*13260*/  MOV R9, R11 ;  /* 0x0000000b00097202 */ /* 0x002fe20000000f00 */
[----:B------:R-:W-:Y:S01]  /*13270*/  IMAD.MOV.U32 R8, RZ, RZ, R10 ;  /* 0x000000ffff087224 */ /* 0x000fe200078e000a */
[----:B--2---:R-:W2:Y:S04]  /*13280*/  LDL.LU R11, [R1+0x358] ;  /* 0x00035800010b7983 */ /* 0x004ea80000300800 */
[----:B------:R-:W2:Y:S01]  /*13290*/  LDL.LU R10, [R1+0x35c] ;  /* 0x00035c00010a7983 */ /* 0x000ea20000300800 */
[----:B------:R-:W-:-:S03]  /*132a0*/  ISETP.GT.AND P2, PT, R5, 0x30, PT ;  /* 0x000000300500780c */ /* 0x000fc60003f44270 */
[----:B------:R1:W-:Y:S02]  /*132b0*/  LDGSTS.E [R6+0xc], desc[UR16][R8.64], P1 ;  /* 0x0000c00008067fae */ /* 0x0003e40008921850 */
[----:B-1----:R-:W-:-:S04]  /*132c0*/  SEL R8, RZ, 0x4, !P2 ;  /* 0x00000004ff087807 */ /* 0x002fc80005000000 */
[----:B------:R-:W-:-:S04]  /*132d0*/  SEL R8, R8, RZ, !P0 ;  /* 0x000000ff08087207 */ /* 0x000fc80004000000 */
[----:B------:R-:W-:Y:S02]  /*132e0*/  ISETP.NE.U32.AND P2, PT, R8, RZ, PT ;  /* 0x000000ff0800720c */ /* 0x000fe40003f45070 */
[----:B------:R-:W-:-:S05]  /*132f0*/  IADD3 R214, P3, R214, R2, RZ ;  /* 0x00000002d6d67210 */ /* 0x000fca0007f7e0ff */
[----:B------:R-:W-:Y:S02]  /*13300*/  IMAD.X R215, R215, 0x1, R0, P3 ;  /* 0x00000001d7d77824 */ /* 0x000fe400018e0600 */
[----:B------:R-:W-:-:S03]  /*13310*/  IMAD.MOV.U32 R8, RZ, RZ, R214 ;  /* 0x000000ffff087224 */ /* 0x000fc600078e00d6 */
[----:B------:R-:W-:Y:S01]  /*13320*/  MOV R9, R215 ;  /* 0x000000d700097202 */ /* 0x000fe20000000f00 */
[----:B------:R-:W-:Y:S04]  /*13330*/  STL [R1+0x184], R214 ;  /* 0x000184d601007387 */ /* 0x000fe80000100800 */
[----:B------:R-:W-:Y:S04]  /*13340*/  STL [R1+0x180], R215 ;  /* 0x000180d701007387 */ /* 0x000fe80000100800 */
[----:B------:R1:W-:Y:S01]  /*13350*/  LDGSTS.E [R6+0x400c], desc[UR16][R8.64], P1 ;  /* 0x0400c00008067fae */ /* 0x0003e20008921850 */
[----:B---3--:R-:W-:-:S05]  /*13360*/  IADD3 R12, P4, R12, R2, RZ ;  /* 0x000000020c0c7210 */ /* 0x008fca0007f9e0ff */
[----:B------:R-:W-:Y:S01]  /*13370*/  IMAD.X R213, R213, 0x1, R0, P4 ;  /* 0x00000001d5d57824 */ /* 0x000fe200020e0600 */
[----:B------:R-:W-:Y:S01]  /*13380*/  STL [R1+0x34c], R12 ;  /* 0x00034c0c01007387 */ /* 0x000fe20000100800 */
[----:B-1----:R-:W-:-:S03]  /*13390*/  IMAD.MOV.U32 R8, RZ, RZ, R12 ;  /* 0x000000ffff087224 */ /* 0x002fc600078e000c */
[----:B------:R1:W-:Y:S01]  /*133a0*/  STL [R1+0x348], R213 ;  /* 0x000348d501007387 */ /* 0x0003e20000100800 */
[----:B------:R-:W-:Y:S01]  /*133b0*/  IMAD.MOV.U32 R9, RZ, RZ, R213 ;  /* 0x000000ffff097224 */ /* 0x000fe200078e00d5 */
[----:B------:R-:W-:-:S04]  /*133c0*/  ISETP.GT.AND P1, PT, R5, 0x31, PT ;  /* 0x000000310500780c */ /* 0x000fc80003f24270 */
[----:B------:R3:W-:Y:S04]  /*133d0*/  LDGSTS.E [R6+0x8000], desc[UR16][R8.64], P2 ;  /* 0x0800000008067fae */ /* 0x0007e80009121850 */
[----:B-1----:R-:W2:Y:S04]  /*133e0*/  LDL.LU R213, [R1+0x360] ;  /* 0x0003600001d57983 */ /* 0x002ea80000300800 */
[----:B------:R-:W2:Y:S04]  /*133f0*/  LDL.LU R12, [R1+0x364] ;  /* 0x00036400010c7983 */ /* 0x000ea80000300800 */
[----:B------:R-:W2:Y:S01]  /*13400*/  LDL.LU R215, [R1+0x368] ;  /* 0x0003680001d77983 */ /* 0x000ea20000300800 */
[----:B---3--:R-:W-:-:S03]  /*13410*/  SEL R8, RZ, 0x4, !P1 ;  /* 0x00000004ff087807 */ /* 0x008fc60004800000 */
[----:B------:R-:W3:Y:S01]  /*13420*/  LDL.LU R214, [R1+0x36c] ;  /* 0x00036c0001d67983 */ /* 0x000ee20000300800 */
[----:B------:R-:W-:-:S04]  /*13430*/  SEL R8, R8, RZ, !P0 ;  /* 0x000000ff08087207 */ /* 0x000fc80004000000 */
[----:B------:R-:W-:Y:S02]  /*13440*/  ISETP.NE.U32.AND P1, PT, R8, RZ, PT ;  /* 0x000000ff0800720c */ /* 0x000fe40003f25070 */
[----:B----4-:R-:W-:-:S05]  /*13450*/  IADD3 R14, P3, R14, R2, RZ ;  /* 0x000000020e0e7210 */ /* 0x010fca0007f7e0ff */
[----:B------:R-:W-:Y:S02]  /*13460*/  IMAD.X R212, R212, 0x1, R0, P3 ;  /* 0x00000001d4d47824 */ /* 0x000fe400018e0600 */
[----:B------:R-:W-:Y:S02]  /*13470*/  IMAD.MOV.U32 R8, RZ, RZ, R14 ;  /* 0x000000ffff087224 */ /* 0x000fe400078e000e */
[----:B------:R-:W-:Y:S01]  /*13480*/  IMAD.MOV.U32 R9, RZ, RZ, R212 ;  /* 0x000000ffff097224 */ /* 0x000fe200078e00d4 */
[----:B------:R-:W-:Y:S04]  /*13490*/  STL [R1+0x354], R14 ;  /* 0x0003540e01007387 */ /* 0x000fe80000100800 */
[----:B------:R1:W-:Y:S04]  /*134a0*/  STL [R1+0x350], R212 ;  /* 0x000350d401007387 */ /* 0x0003e80000100800 */
[----:B------:R4:W-:Y:S01]  /*134b0*/  LDGSTS.E [R6+0xc000], desc[UR16][R8.64], P2 ;  /* 0x0c00000008067fae */ /* 0x0009e20009121850 */
[----:B--2---:R-:W-:-:S04]  /*134c0*/  IADD3 R10, P4, R10, R2, RZ ;  /* 0x000000020a0a7210 */ /* 0x004fc80007f9e0ff */
[----:B------:R-:W-:Y:S01]  /*134d0*/  IADD3.X R11, R11, R0, RZ, P4, !PT ;  /* 0x000000000b0b7210 */ /* 0x000fe200027fe4ff */
[----:B------:R-:W-:Y:S03]  /*134e0*/  STL [R1+0x35c], R10 ;  /* 0x00035c0a01007387 */ /* 0x000fe60000100800 */
[----:B----4-:R-:W-:Y:S01]  /*134f0*/  MOV R9, R11 ;  /* 0x0000000b00097202 */ /* 0x010fe20000000f00 */
[----:B------:R2:W-:Y:S04]  /*13500*/  STL [R1+0x358], R11 ;  /* 0x0003580b01007387 */ /* 0x0005e80000100800 */
[----:B-1----:R-:W4:Y:S04]  /*13510*/  LDL.LU R212, [R1+0x370] ;  /* 0x0003700001d47983 */ /* 0x002f280000300800 */
[----:B--2---:R-:W2:Y:S01]  /*13520*/  LDL.LU R11, [R1+0x374] ;  /* 0x00037400010b7983 */ /* 0x004ea20000300800 */
[----:B------:R-:W-:Y:S01]  /*13530*/  IMAD.MOV.U32 R8, RZ, RZ, R10 ;  /* 0x000000ffff087224 */ /* 0x000fe200078e000a */
[----:B------:R-:W-:-:S02]  /*13540*/  ISETP.GT.AND P2, PT, R5, 0x32, PT ;  /* 0x000000320500780c */ /* 0x000fc40003f44270 */
[----:B------:R-:W4:Y:S04]  /*13550*/  LDL.LU R14, [R1+0x37c] ;  /* 0x00037c00010e7983 */ /* 0x000f280000300800 */
[----:B------:R1:W-:Y:S04]  /*13560*/  LDGSTS.E [R6+0x8004], desc[UR16][R8.64], P1 ;  /* 0x0800400008067fae */ /* 0x0003e80008921850 */
[----:B------:R-:W4:Y:S01]  /*13570*/  LDL.LU R10, [R1+0x384] ;  /* 0x00038400010a7983 */ /* 0x000f220000300800 */
[----:B-1----:R-:W-:-:S04]  /*13580*/  SEL R8, RZ, 0x4, !P2 ;  /* 0x00000004ff087807 */ /* 0x002fc80005000000 */
[----:B------:R-:W-:-:S04]  /*13590*/  SEL R8, R8, RZ, !P0 ;  /* 0x000000ff08087207 */ /* 0x000fc80004000000 */
[----:B------:R-:W-:Y:S02]  /*135a0*/  ISETP.NE.U32.AND P2, PT, R8, RZ, PT ;  /* 0x000000ff0800720c */ /* 0x000fe40003f45070 */
[----:B------:R-:W-:-:S05]  /*135b0*/  IADD3 R12, P3, R12, R2, RZ ;  /* 0x000000020c0c7210 */ /* 0x000fca0007f7e0ff */
[----:B------:R-:W-:Y:S01]  /*135c0*/  IMAD.X R213, R213, 0x1, R0, P3 ;  /* 0x00000001d5d57824 */ /* 0x000fe200018e0600 */
[----:B---3--:R-:W-:Y:S01]  /*135d0*/  IADD3 R214, P4, R214, R2, RZ ;  /* 0x00000002d6d67210 */ /* 0x008fe20007f9e0ff */
[----:B------:R-:W-:Y:S01]  /*135e0*/  STL [R1+0x364], R12 ;  /* 0x0003640c01007387 */ /* 0x000fe20000100800 */
[----:B------:R-:W-:Y:S02]  /*135f0*/  IMAD.MOV.U32 R8, RZ, RZ, R12 ;  /* 0x000000ffff087224 */ /* 0x000fe400078e000c */
[----:B------:R-:W-:Y:S01]  /*13600*/  MOV R9, R213 ;  /* 0x000000d500097202 */ /* 0x000fe20000000f00 */
[----:B------:R-:W-:Y:S01]  /*13610*/  IMAD.X R215, R215, 0x1, R0, P4 ;  /* 0x00000001d7d77824 */ /* 0x000fe200020e0600 */
[----:B------:R1:W-:Y:S04]  /*13620*/  STL [R1+0x360], R213 ;  /* 0x000360d501007387 */ /* 0x0003e80000100800 */
[----:B------:R-:W-:Y:S04]  /*13630*/  STL [R1+0x36c], R214 ;  /* 0x00036cd601007387 */ /* 0x000fe80000100800 */
[----:B------:R3:W-:Y:S04]  /*13640*/  LDGSTS.E [R6+0xc004], desc[UR16][R8.64], P1 ;  /* 0x0c00400008067fae */ /* 0x0007e80008921850 */
[----:B-1----:R-:W4:Y:S04]  /*13650*/  LDL.LU R213, [R1+0x378] ;  /* 0x0003780001d57983 */ /* 0x002f280000300800 */
[----:B------:R-:W-:Y:S04]  /*13660*/  STL [R1+0x368], R215 ;  /* 0x000368d701007387 */ /* 0x000fe80000100800 */
[----:B------:R-:W4:Y:S01]  /*13670*/  LDL.LU R12, [R1+0x380] ;  /* 0x00038000010c7983 */ /* 0x000f220000300800 */
[----:B---3--:R-:W-:-:S02]  /*13680*/  IMAD.MOV.U32 R8, RZ, RZ, R214 ;  /* 0x000000ffff087224 */ /* 0x008fc400078e00d6 */
[----:B------:R-:W-:Y:S01]  /*13690*/  IMAD.MOV.U32 R9, RZ, RZ, R215 ;  /* 0x000000ffff097224 */ /* 0x000fe200078e00d7 */
[----:B------:R-:W-:-:S04]  /*136a0*/  ISETP.GT.AND P1, PT, R5, 0x33, PT ;  /* 0x000000330500780c */ /* 0x000fc80003f24270 */
[----:B------:R1:W-:Y:S02]  /*136b0*/  LDGSTS.E [R6+0x8008], desc[UR16][R8.64], P2 ;  /* 0x0800800008067fae */ /* 0x0003e40009121850 */
[----:B-1----:R-:W-:-:S04]  /*136c0*/  SEL R8, RZ, 0x4, !P1 ;  /* 0x00000004ff087807 */ /* 0x002fc80004800000 */
[----:B------:R-:W-:-:S04]  /*136d0*/  SEL R8, R8, RZ, !P0 ;  /* 0x000000ff08087207 */ /* 0x000fc80004000000 */
[----:B------:R-:W-:Y:S02]  /*136e0*/  ISETP.NE.U32.AND P1, PT, R8, RZ, PT ;  /* 0x000000ff0800720c */ /* 0x000fe40003f25070 */
[----:B--2---:R-:W-:-:S05]  /*136f0*/  IADD3 R11, P3, R11, R2, RZ ;  /* 0x000000020b0b7210 */ /* 0x004fca0007f7e0ff */
[----:B----4-:R-:W-:Y:S01]  /*13700*/  IMAD.X R212, R212, 0x1, R0, P3 ;  /* 0x00000001d4d47824 */ /* 0x010fe200018e0600 */
[----:B------:R-:W-:Y:S01]  /*13710*/  STL [R1+0x374], R11 ;  /* 0x0003740b01007387 */ /* 0x000fe20000100800 */
[----:B------:R-:W-:Y:S02]  /*13720*/  MOV R8, R11 ;  /* 0x0000000b00087202 */ /* 0x000fe40000000f00 */
[----:B------:R-:W-:Y:S01]  /*13730*/  IMAD.MOV.U32 R9, RZ, RZ, R212 ;  /* 0x000000ffff097224 */ /* 0x000fe200078e00d4 */
[----:B------:R1:W-:Y:S04]  /*13740*/  STL [R1+0x370], R212 ;  /* 0x000370d401007387 */ /* 0x0003e80000100800 */
[----:B------:R2:W-:Y:S04]  /*13750*/  LDGSTS.E [R6+0xc008], desc[UR16][R8.64], P2 ;  /* 0x0c00800008067fae */ /* 0x0005e80009121850 */
[----:B-1----:R-:W3:Y:S04]  /*13760*/  LDL.LU R212, [R1+0x188] ;  /* 0x0001880001d47983 */ /* 0x002ee80000300800 */
[----:B------:R-:W4:Y:S01]  /*13770*/  LDL.LU R11, [R1+0x18c] ;  /* 0x00018c00010b7983 */ /* 0x000f220000300800 */
[----:B------:R-:W-:-:S02]  /*13780*/  IADD3 R14, P2, R14, R2, RZ ;  /* 0x000000020e0e7210 */ /* 0x000fc40007f5e0ff */
[----:B------:R-:W-:Y:S02]  /*13790*/  IADD3 R10, P3, R10, R2, RZ ;  /* 0x000000020a0a7210 */ /* 0x000fe40007f7e0ff */
[----:B--2---:R-:W-:Y:S01]  /*137a0*/  MOV R8, R14 ;  /* 0x0000000e00087202 */ /* 0x004fe20000000f00 */
[----:B------:R-:W-:Y:S01]  /*137b0*/  STL [R1+0x37c], R14 ;  /* 0x00037c0e01007387 */ /* 0x000fe20000100800 */
[----:B------:R-:W-:-:S04]  /*137c0*/  IMAD.X R213, R213, 0x1, R0, P2 ;  /* 0x00000001d5d57824 */ /* 0x000fc800010e0600 */
[----:B------:R-:W-:Y:S01]  /*137d0*/  IMAD.MOV.U32 R9, RZ, RZ, R213 ;  /* 0x000000ffff097224 */ /* 0x000fe200078e00d5 */
[----:B------:R1:W-:Y:S01]  /*137e0*/  STL [R1+0x378], R213 ;  /* 0x000378d501007387 */ /* 0x0003e20000100800 */
[----:B------:R-:W-:-:S03]  /*137f0*/  IMAD.X R12, R12, 0x1, R0, P3 ;  /* 0x000000010c0c7824 */ /* 0x000fc600018e0600 */
[----:B------:R-:W-:Y:S04]  /*13800*/  STL [R1+0x384], R10 ;  /* 0x0003840a01007387 */ /* 0x000fe80000100800 */
[----:B------:R2:W-:Y:S04]  /*13810*/  STL [R1+0x380], R12 ;  /* 0x0003800c01007387 */ /* 0x0005e80000100800 */
[----:B------:R2:W-:Y:S04]  /*13820*/  LDGSTS.E [R6+0x800c], desc[UR16][R8.64], P1 ;  /* 0x0800c00008067fae */ /* 0x0005e80008921850 */
[----:B-1----:R-:W3:Y:S04]  /*13830*/  LDL.LU R213, [R1+0x190] ;  /* 0x0001900001d57983 */ /* 0x002ee80000300800 */
[----:B------:R-:W3:Y:S01]  /*13840*/  LDL.LU R14, [R1+0x194] ;  /* 0x00019400010e7983 */ /* 0x000ee20000300800 */
[----:B--2---:R-:W-:-:S02]  /*13850*/  IMAD.MOV.U32 R8, RZ, RZ, R10 ;  /* 0x000000ffff087224 */ /* 0x004fc400078e000a */
[----:B------:R-:W-:Y:S02]  /*13860*/  IMAD.MOV.U32 R9, RZ, RZ, R12 ;  /* 0x000000ffff097224 */ /* 0x000fe400078e000c */
[----:B------:R-:W2:Y:S04]  /*13870*/  LDL.LU R12, [R1+0x198] ;  /* 0x00019800010c7983 */ /* 0x000ea80000300800 */
[----:B------:R-:W2:Y:S04]  /*13880*/  LDL.LU R10, [R1+0x19c] ;  /* 0x00019c00010a7983 */ /* 0x000ea80000300800 */
[----:B------:R1:W-:Y:S01]  /*13890*/  LDGSTS.E [R6+0xc00c], desc[UR16][R8.64], P1 ;  /* 0x0c00c00008067fae */ /* 0x0003e20008921850 */
[----:B------:R-:W-:-:S04]  /*138a0*/  ISETP.GT.AND P1, PT, R5, 0x14, PT ;  /* 0x000000140500780c */ /* 0x000fc80003f24270 */
[----:B-1----:R-:W-:Y:S02]  /*138b0*/  SEL R6, RZ, 0x4, !P1 ;  /* 0x00000004ff067807 */ /* 0x002fe40004800000 */
[----:B----4-:R-:W-:-:S04]  /*138c0*/  IADD3 R11, P1, R11, R2, RZ ;  /* 0x000000020b0b7210 */ /* 0x010fc80007f3e0ff */
[----:B---3--:R-:W-:Y:S01]  /*138d0*/  IADD3.X R212, R212, R0, RZ, P1, !PT ;  /* 0x00000000d4d47210 */ /* 0x008fe20000ffe4ff */
[----:B------:R-:W-:Y:S01]  /*138e0*/  STL [R1+0x18c], R11 ;  /* 0x00018c0b01007387 */ /* 0x000fe20000100800 */
[----:B------:R-:W-:-:S03]  /*138f0*/  IMAD.MOV.U32 R8, RZ, RZ, R11 ;  /* 0x000000ffff087224 */ /* 0x000fc600078e000b */
[----:B------:R1:W-:Y:S01]  /*13900*/  STL [R1+0x188], R212 ;  /* 0x000188d401007387 */ /* 0x0003e20000100800 */
[----:B------:R-:W-:-:S03]  /*13910*/  IMAD.MOV.U32 R9, RZ, RZ, R212 ;  /* 0x000000ffff097224 */ /* 0x000fc600078e00d4 */
[----:B------:R-:W3:Y:S04]  /*13920*/  LDL.LU R215, [R1+0x1a0] ;  /* 0x0001a00001d77983 */ /* 0x000ee80000300800 */
[----:B------:R-:W4:Y:S04]  /*13930*/  LDL.LU R214, [R1+0x1a4] ;  /* 0x0001a40001d67983 */ /* 0x000f280000300800 */
[----:B-1----:R-:W3:Y:S04]  /*13940*/  LDL.LU R212, [R1+0x1a8] ;  /* 0x0001a80001d47983 */ /* 0x002ee80000300800 */
[----:B------:R-:W3:Y:S01]  /*13950*/  LDL.LU R11, [R1+0x1ac] ;  /* 0x0001ac00010b7983 */ /* 0x000ee20000300800 */
        /* <DEDUP_REMOVED lines=9> */
[----:B------:R-:W-:-:S04]  /*139f0*/  IADD3 R14, P3, R14, R2, RZ ;  /* 0x000000020e0e7210 */ /* 0x000fc80007f7e0ff */
[----:B------:R-:W-:Y:S01]  /*13a00*/  IADD3.X R213, R213, R0, RZ, P3, !PT ;  /* 0x00000000d5d57210 */ /* 0x000fe20001ffe4ff */
[----:B------:R-:W-:Y:S01]  /*13a10*/  IMAD.MOV.U32 R8, RZ, RZ, R14 ;  /* 0x000000ffff087224 */ /* 0x000fe200078e000e */
[----:B--2---:R-:W-:-:S03]  /*13a20*/  IADD3 R10, P4, R10, R2, RZ ;  /* 0x000000020a0a7210 */ /* 0x004fc60007f9e0ff */
[----:B------:R-:W-:Y:S01]  /*13a30*/  IMAD.MOV.U32 R9, RZ, RZ, R213 ;  /* 0x000000ffff097224 */ /* 0x000fe200078e00d5 */
[----:B------:R-:W-:Y:S01]  /*13a40*/  STL [R1+0x194], R14 ;  /* 0x0001940e01007387 */ /* 0x000fe20000100800 */
[----:B------:R-:W-:-:S03]  /*13a50*/  IMAD.X R12, R12, 0x1, R0, P4 ;  /* 0x000000010c0c7824 */ /* 0x000fc600020e0600 */
[----:B------:R1:W-:Y:S04]  /*13a60*/  STL [R1+0x190], R213 ;  /* 0x000190d501007387 */ /* 0x0003e80000100800 */
[----:B------:R-:W-:Y:S04]  /*13a70*/  STL [R1+0x19c], R10 ;  /* 0x00019c0a01007387 */ /* 0x000fe80000100800 */
[----:B------:R2:W-:Y:S04]  /*13a80*/  STL [R1+0x198], R12 ;  /* 0x0001980c01007387 */ /* 0x0005e80000100800 */
[----:B------:R2:W-:Y:S04]  /*13a90*/  LDGSTS.E [R6+0x4000], desc[UR16][R8.64], P2 ;  /* 0x0400000008067fae */ /* 0x0005e80009121850 */
[----:B-1----:R-:W3:Y:S04]  /*13aa0*/  LDL.LU R213, [R1+0x1b0] ;  /* 0x0001b00001d57983 */ /* 0x002ee80000300800 */
[----:B------:R-:W3:Y:S01]  /*13ab0*/  LDL.LU R14, [R1+0x1b4] ;  /* 0x0001b400010e7983 */ /* 0x000ee20000300800 */
[----:B--2---:R-:W-:Y:S01]  /*13ac0*/  IMAD.MOV.U32 R9, RZ, RZ, R12 ;  /* 0x000000ffff097224 */ /* 0x004fe200078e000c */
[----:B------:R-:W-:-:S02]  /*13ad0*/  MOV R8, R10 ;  /* 0x0000000a00087202 */ /* 0x000fc40000000f00 */
[----:B------:R-:W2:Y:S01]  /*13ae0*/  LDL.LU R12, [R1+0x1b8] ;  /* 0x0001b800010c7983 */ /* 0x000ea20000300800 */
[----:B------:R-:W-:-:S03]  /*13af0*/  ISETP.GT.AND P2, PT, R5, 0x16, PT ;  /* 0x000000160500780c */ /* 0x000fc60003f44270 */
[----:B------:R-:W2:Y:S04]  /*13b00*/  LDL.LU R10, [R1+0x1bc] ;  /* 0x0001bc00010a7983 */ /* 0x000ea80000300800 */
[----:B------:R1:W-:Y:S02]  /*13b10*/  LDGSTS.E [R6+0x4], desc[UR16][R8.64], P1 ;  /* 0x0000400008067fae */ /* 0x0003e40008921850 */
[----:B-1----:R-:W-:Y:S02]  /*13b20*/  SEL R8, RZ, 0x4, !P2 ;  /* 0x00000004ff087807 */ /* 0x002fe40005000000 */
[----:B----4-:R-:W-:Y:S02]  /*13b30*/  IADD3 R214, P3, R214, R2, RZ ;  /* 0x00000002d6d67210 */ /* 0x010fe40007f7e0ff */
[----:B------:R-:W-:-:S03]  /*13b40*/  SEL R8, R8, RZ, !P0 ;  /* 0x000000ff08087207 */ /* 0x000fc60004000000 */
[----:B---3--:R-:W-:Y:S01]  /*13b50*/  IMAD.X R215, R215, 0x1, R0, P3 ;  /* 0x00000001d7d77824 */ /* 0x008fe200018e0600 */
[----:B------:R-:W-:Y:S01]  /*13b60*/  IADD3 R11, P4, R11, R2, RZ ;  /* 0x000000020b0b7210 */ /* 0x000fe20007f9e0ff */
[----:B------:R-:W-:Y:S01]  /*13b70*/  STL [R1+0x1a4], R214 ;  /* 0x0001a4d601007387 */ /* 0x000fe20000100800 */
[----:B------:R-:W-:-:S03]  /*13b80*/  ISETP.NE.U32.AND P2, PT, R8, RZ, PT ;  /* 0x000000ff0800720c */ /* 0x000fc60003f45070 */
[----:B------:R-:W-:Y:S01]  /*13b90*/  IMAD.X R212, R212, 0x1, R0, P4 ;  /* 0x00000001d4d47824 */ /* 0x000fe200020e0600 */
[----:B------:R1:W-:Y:S01]  /*13ba0*/  STL [R1+0x1a0], R215 ;  /* 0x0001a0d701007387 */ /* 0x0003e20000100800 */
[----:B------:R-:W-:Y:S01]  /*13bb0*/  MOV R8, R214 ;  /* 0x000000d600087202 */ /* 0x000fe20000000f00 */
[----:B------:R-:W-:Y:S02]  /*13bc0*/  IMAD.MOV.U32 R9, RZ, RZ, R215 ;  /* 0x000000ffff097224 */ /* 0x000fe400078e00d7 */
[----:B------:R-:W-:Y:S04]  /*13bd0*/  STL [R1+0x1ac], R11 ;  /* 0x0001ac0b01007387 */ /* 0x000fe80000100800 */
[----:B------:R3:W-:Y:S04]  /*13be0*/  STL [R1+0x1a8], R212 ;  /* 0x0001a8d401007387 */ /* 0x0007e80000100800 */
[----:B-1----:R-:W4:Y:S04]  /*13bf0*/  LDL.LU R215, [R1+0x1c0] ;  /* 0x0001c00001d77983 */ /* 0x002f280000300800 */
[----:B------:R-:W4:Y:S04]  /*13c00*/  LDL.LU R214, [R1+0x1c4] ;  /* 0x0001c40001d67983 */ /* 0x000f280000300800 */
[----:B------:R1:W-:Y:S02]  /*13c10*/  LDGSTS.E [R6+0x4004], desc[UR16][R8.64], P1 ;  /* 0x0400400008067fae */ /* 0x0003e40008921850 */
[----:B-1----:R-:W-:-:S02]  /*13c20*/  IMAD.MOV.U32 R9, RZ, RZ, R212 ;  /* 0x000000ffff097224 */ /* 0x002fc400078e00d4 */
[----:B------:R-:W-:Y:S01]  /*13c30*/  IMAD.MOV.U32 R8, RZ, RZ, R11 ;  /* 0x000000ffff087224 */ /* 0x000fe200078e000b */
[----:B---3--:R-:W3:Y:S04]  /*13c40*/  LDL.LU R212, [R1+0x388] ;  /* 0x0003880001d47983 */ /* 0x008ee80000300800 */
[----:B------:R-:W3:Y:S01]  /*13c50*/  LDL.LU R11, [R1+0x38c] ;  /* 0x00038c00010b7983 */ /* 0x000ee20000300800 */
[----:B------:R-:W-:-:S03]  /*13c60*/  ISETP.GT.AND P1, PT, R5, 0x17, PT ;  /* 0x000000170500780c */ /* 0x000fc60003f24270 */
[----:B------:R1:W-:Y:S02]  /*13c70*/  LDGSTS.E [R6+0x8], desc[UR16][R8.64], P2 ;  /* 0x0000800008067fae */ /* 0x0003e40009121850 */
[----:B-1----:R-:W-:-:S04]  /*13c80*/  SEL R8, RZ, 0x4, !P1 ;  /* 0x00000004ff087807 */ /* 0x002fc80004800000 */
[----:B------:R-:W-:-:S04]  /*13c90*/  SEL R8, R8, RZ, !P0 ;  /* 0x000000ff08087207 */ /* 0x000fc80004000000 */
[----:B------:R-:W-:Y:S02]  /*13ca0*/  ISETP.NE.U32.AND P1, PT, R8, RZ, PT ;  /* 0x000000ff0800720c */ /* 0x000fe40003f25070 */
[----:B------:R-:W-:-:S04]  /*13cb0*/  IADD3 R14, P3, R14, R2, RZ ;  /* 0x000000020e0e7210 */ /* 0x000fc80007f7e0ff */
[----:B------:R-:W-:Y:S02]  /*13cc0*/  IADD3.X R213, R213, R0, RZ, P3, !PT ;  /* 0x00000000d5d57210 */ /* 0x000fe40001ffe4ff */
[----:B--2---:R-:W-:Y:S01]  /*13cd0*/  IADD3 R10, P4, R10, R2, RZ ;  /* 0x000000020a0a7210 */ /* 0x004fe20007f9e0ff */
[----:B------:R-:W-:Y:S01]  /*13ce0*/  STL [R1+0x1b4], R14 ;  /* 0x0001b40e01007387 */ /* 0x000fe20000100800 */
[----:B------:R-:W-:-:S03]  /*13cf0*/  IMAD.MOV.U32 R8, RZ, RZ, R14 ;  /* 0x000000ffff087224 */ /* 0x000fc600078e000e */
[----:B------:R-:W-:Y:S01]  /*13d00*/  IMAD.X R12, R12, 0x1, R0, P4 ;  /* 0x000000010c0c7824 */ /* 0x000fe200020e0600 */
[----:B------:R1:W-:Y:S01]  /*13d10*/  STL [R1+0x1b0], R213 ;  /* 0x0001b0d501007387 */ /* 0x0003e20000100800 */
[----:B------:R-:W-:-:S03]  /*13d20*/  IMAD.MOV.U32 R9, RZ, RZ, R213 ;  /* 0x000000ffff097224 */ /* 0x000fc600078e00d5 */
[----:B------:R-:W-:Y:S04]  /*13d30*/  STL [R1+0x1bc], R10 ;  /* 0x0001bc0a01007387 */ /* 0x000fe80000100800 */
[----:B------:R2:W-:Y:S04]  /*13d40*/  STL [R1+0x1b8], R12 ;  /* 0x0001b80c01007387 */ /* 0x0005e80000100800 */
[----:B-1----:R-:W3:Y:S04]  /*13d50*/  LDL.LU R213, [R1+0x390] ;  /* 0x0003900001d57983 */ /* 0x002ee80000300800 */
[----:B------:R1:W-:Y:S01]  /*13d60*/  LDGSTS.E [R6+0x4008], desc[UR16][R8.64], P2 ;  /* 0x0400800008067fae */ /* 0x0003e20009121850 */
[----:B------:R-:W-:-:S03]  /*13d70*/  ISETP.GT.AND P2, PT, R5, 0x34, PT ;  /* 0x000000340500780c */ /* 0x000fc60003f44270 */
[----:B------:R-:W3:Y:S01]  /*13d80*/  LDL.LU R14, [R1+0x394] ;  /* 0x00039400010e7983 */ /* 0x000ee20000300800 */
[----:B-1----:R-:W-:Y:S01]  /*13d90*/  MOV R8, R10 ;  /* 0x0000000a00087202 */ /* 0x002fe20000000f00 */
[----:B------:R-:W-:Y:S02]  /*13da0*/  IMAD.MOV.U32 R9, RZ, RZ, R12 ;  /* 0x000000ffff097224 */ /* 0x000fe400078e000c */
[----:B--2---:R-:W2:Y:S04]  /*13db0*/  LDL.LU R12, [R1+0x398] ;  /* 0x00039800010c7983 */ /* 0x004ea80000300800 */
[----:B------:R-:W2:Y:S04]  /*13dc0*/  LDL.LU R10, [R1+0x39c] ;  /* 0x00039c00010a7983 */ /* 0x000ea80000300800 */
[----:B------:R1:W-:Y:S01]  /*13dd0*/  LDGSTS.E [R6+0xc], desc[UR16][R8.64], P1 ;  /* 0x0000c00008067fae */ /* 0x0003e20008921850 */
[----:B----4-:R-:W-:-:S02]  /*13de0*/  IADD3 R214, P3, R214, R2, RZ ;  /* 0x00000002d6d67210 */ /* 0x010fc40007f7e0ff */
[----:B-1----:R-:W-:-:S03]  /*13df0*/  SEL R8, RZ, 0x4, !P2 ;  /* 0x00000004ff087807 */ /* 0x002fc60005000000 */
[----:B------:R-:W-:Y:S01]  /*13e00*/  IMAD.X R215, R215, 0x1, R0, P3 ;  /* 0x00000001d7d77824 */ /* 0x000fe200018e0600 */
[----:B------:R-:W-:-:S03]  /*13e10*/  SEL R8, R8, RZ, !P0 ;  /* 0x000000ff08087207 */ /* 0x000fc60004000000 */
[----:B------:R-:W-:Y:S01]  /*13e20*/  IMAD.MOV.U32 R9, RZ, RZ, R215 ;  /* 0x000000ffff097224 */ /* 0x000fe200078e00d7 */
[----:B------:R-:W-:Y:S02]  /*13e30*/  ISETP.NE.U32.AND P2, PT, R8, RZ, PT ;  /* 0x000000ff0800720c */ /* 0x000fe40003f45070 */
[----:B------:R-:W-:Y:S01]  /*13e40*/  MOV R8, R214 ;  /* 0x000000d600087202 */ /* 0x000fe20000000f00 */
[----:B------:R-:W-:Y:S01]  /*13e50*/  STL [R1+0x1c4], R214 ;  /* 0x0001c4d601007387 */ /* 0x000fe20000100800 */
[----:B---3--:R-:W-:-:S03]  /*13e60*/  IADD3 R11, P4, R11, R2, RZ ;  /* 0x000000020b0b7210 */ /* 0x008fc60007f9e0ff */
[----:B------:R-:W-:Y:S02]  /*13e70*/  STL [R1+0x1c0], R215 ;  /* 0x0001c0d701007387 */ /* 0x000fe40000100800 */
[----:B------:R-:W-:Y:S02]  /*13e80*/  IMAD.X R212, R212, 0x1, R0, P4 ;  /* 0x00000001d4d47824 */ /* 0x000fe400020e0600 */
[----:B------:R-:W-:Y:S04]  /*13e90*/  STL [R1+0x38c], R11 ;  /* 0x00038c0b01007387 */ /* 0x000fe80000100800 */
[----:B------:R1:W-:Y:S04]  /*13ea0*/  LDGSTS.E [R6+0x400c], desc[UR16][R8.64], P1 ;  /* 0x0400c00008067fae */ /* 0x0003e80008921850 */
[----:B------:R3:W-:Y:S01]  /*13eb0*/  STL [R1+0x388], R212 ;  /* 0x000388d401007387 */ /* 0x0007e20000100800 */
[----:B-1----:R-:W-:-:S02]  /*13ec0*/  IMAD.MOV.U32 R9, RZ, RZ, R212 ;  /* 0x000000ffff097224 */ /* 0x002fc400078e00d4 */
[----:B------:R-:W-:Y:S01]  /*13ed0*/  IMAD.MOV.U32 R8, RZ, RZ, R11 ;  /* 0x000000ffff087224 */ /* 0x000fe200078e000b */
[----:B---3--:R-:W3:Y:S04]  /*13ee0*/  LDL.LU R212, [R1+0x3a0] ;  /* 0x0003a00001d47983 */ /* 0x008ee80000300800 */
[----:B------:R-:W4:Y:S04]  /*13ef0*/  LDL.LU R11, [R1+0x3a4] ;  /* 0x0003a400010b7983 */ /* 0x000f280000300800 */
[----:B------:R-:W3:Y:S04]  /*13f00*/  LDL.LU R215, [R1+0x3a8] ;  /* 0x0003a80001d77983 */ /* 0x000ee80000300800 */
[----:B------:R-:W3:Y:S01]  /*13f10*/  LDL.LU R214, [R1+0x3ac] ;  /* 0x0003ac0001d67983 */ /* 0x000ee20000300800 */
[----:B------:R-:W-:-:S03]  /*13f20*/  ISETP.GT.AND P1, PT, R5, 0x35, PT ;  /* 0x000000350500780c */ /* 0x000fc60003f24270 */
[----:B------:R1:W-:Y:S02]  /*13f30*/  LDGSTS.E [R6+0x8000], desc[UR16][R8.64], P2 ;  /* 0x0800000008067fae */ /* 0x0003e40009121850 */
[----:B-1----:R-:W-:-:S04]  /*13f40*/  SEL R8, RZ, 0x4, !P1 ;  /* 0x00000004ff087807 */ /* 0x002fc80004800000 */
[----:B------:R-:W-:-:S04]  /*13f50*/  SEL R8, R8, RZ, !P0 ;  /* 0x000000ff08087207 */ /* 0x000fc80004000000 */
[----:B------:R-:W-:Y:S02]  /*13f60*/  ISETP.NE.U32.AND P1, PT, R8, RZ, PT ;  /* 0x000000ff0800720c */ /* 0x000fe40003f25070 */
[----:B------:R-:W-:-:S04]  /*13f70*/  IADD3 R14, P3, R14, R2, RZ ;  /* 0x000000020e0e7210 */ /* 0x000fc80007f7e0ff */
[----:B------:R-:W-:Y:S01]  /*13f80*/  IADD3.X R213, R213, R0, RZ, P3, !PT ;  /* 0x00000000d5d57210 */ /* 0x000fe20001ffe4ff */
[----:B------:R-:W-:Y:S01]  /*13f90*/  IMAD.MOV.U32 R8, RZ, RZ, R14 ;  /* 0x000000ffff087224 */ /* 0x000fe200078e000e */
[----:B------:R-:W-:Y:S03]  /*13fa0*/  STL [R1+0x394], R14 ;  /* 0x0003940e01007387 */ /* 0x000fe60000100800 */
[----:B------:R-:W-:Y:S01]  /*13fb0*/  IMAD.MOV.U32 R9, RZ, RZ, R213 ;  /* 0x000000ffff097224 */ /* 0x000fe200078e00d5 */
[----:B--2---:R-:W-:Y:S01]  /*13fc0*/  IADD3 R10, P4, R10, R2, RZ ;  /* 0x000000020a0a7210 */ /* 0x004fe20007f9e0ff */
[----:B------:R1:W-:Y:S04]  /*13fd0*/  STL [R1+0x390], R213 ;  /* 0x000390d501007387 */ /* 0x0003e80000100800 */
[----:B------:R-:W-:Y:S01]  /*13fe0*/  IMAD.X R12, R12, 0x1, R0, P4 ;  /* 0x000000010c0c7824 */ /* 0x000fe200020e0600 */
[----:B------:R-:W-:Y:S04]  /*13ff0*/  STL [R1+0x39c], R10 ;  /* 0x00039c0a01007387 */ /* 0x000fe80000100800 */
[----:B------:R2:W-:Y:S04]  /*14000*/  LDGSTS.E [R6+0xc000], desc[UR16][R8.64], P2 ;  /* 0x0c00000008067fae */ /* 0x0005e80009121850 */
[----:B------:R2:W-:Y:S04]  /*14010*/  STL [R1+0x398], R12 ;  /* 0x0003980c01007387 */ /* 0x0005e80000100800 */
[----:B-1----:R-:W3:Y:S01]  /*14020*/  LDL.LU R213, [R1+0x3b0] ;  /* 0x0003b00001d57983 */ /* 0x002ee20000300800 */
[----:B--2---:R-:W-:-:S03]  /*14030*/  IMAD.MOV.U32 R9, RZ, RZ, R12 ;  /* 0x000000ffff097224 */ /* 0x004fc600078e000c */
[----:B------:R-:W2:Y:S01]  /*14040*/  LDL.LU R12, [R1+0x3b4] ;  /* 0x0003b400010c7983 */ /* 0x000ea20000300800 */
[----:B------:R-:W-:Y:S02]  /*14050*/  MOV R8, R10 ;  /* 0x0000000a00087202 */ /* 0x000fe40000000f00 */
[----:B------:R-:W-:Y:S01]  /*14060*/  ISETP.GT.AND P2, PT, R5, 0x36, PT ;  /* 0x000000360500780c */ /* 0x000fe20003f44270 */
[----:B------:R-:W2:Y:S04]  /*14070*/  LDL.LU R14, [R1+0x3bc] ;  /* 0x0003bc00010e7983 */ /* 0x000ea80000300800 */
[----:B------:R1:W-:Y:S04]  /*14080*/  LDGSTS.E [R6+0x8004], desc[UR16][R8.64], P1 ;  /* 0x0800400008067fae */ /* 0x0003e80008921850 */
[----:B------:R-:W2:Y:S01]  /*14090*/  LDL.LU R10, [R1+0x3c4] ;  /* 0x0003c400010a7983 */ /* 0x000ea20000300800 */
[----:B-1----:R-:W-:-:S04]  /*140a0*/  SEL R8, RZ, 0x4, !P2 ;  /* 0x00000004ff087807 */ /* 0x002fc80005000000 */
[----:B------:R-:W-:-:S04]  /*140b0*/  SEL R8, R8, RZ, !P0 ;  /* 0x000000ff08087207 */ /* 0x000fc80004000000 */
[----:B------:R-:W-:Y:S02]  /*140c0*/  ISETP.NE.U32.AND P2, PT, R8, RZ, PT ;  /* 0x000000ff0800720c */ /* 0x000fe40003f45070 */
[----:B----4-:R-:W-:-:S05]  /*140d0*/  IADD3 R11, P3, R11, R2, RZ ;  /* 0x000000020b0b7210 */ /* 0x010fca0007f7e0ff */
[----:B---3--:R-:W-:Y:S01]  /*140e0*/  IMAD.X R212, R212, 0x1, R0, P3 ;  /* 0x00000001d4d47824 */ /* 0x008fe200018e0600 */
[----:B------:R-:W-:Y:S01]  /*140f0*/  IADD3 R214, P4, R214, R2, RZ ;  /* 0x00000002d6d67210 */ /* 0x000fe20007f9e0ff */
[----:B------:R-:W-:Y:S02]  /*14100*/  STL [R1+0x3a4], R11 ;  /* 0x0003a40b01007387 */ /* 0x000fe40000100800 */
[----:B------:R-:W-:Y:S02]  /*14110*/  IMAD.MOV.U32 R9, RZ, RZ, R212 ;  /* 0x000000ffff097224 */ /* 0x000fe400078e00d4 */
[----:B------:R-:W-:Y:S01]  /*14120*/  IMAD.X R215, R215, 0x1, R0, P4 ;  /* 0x00000001d7d77824 */ /* 0x000fe200020e0600 */
[----:B------:R1:W-:Y:S01]  /*14130*/  STL [R1+0x3a0], R212 ;  /* 0x0003a0d401007387 */ /* 0x0003e20000100800 */
[----:B------:R-:W-:-:S03]  /*14140*/  MOV R8, R11 ;  /* 0x0000000b00087202 */ /* 0x000fc60000000f00 */
        /* <DEDUP_REMOVED lines=12> */
[----:B--2---:R-:W-:-:S04]  /*14210*/  IADD3 R12, P3, R12, R2, RZ ;  /* 0x000000020c0c7210 */ /* 0x004fc80007f7e0ff */
[----:B------:R-:W-:Y:S01]  /*14220*/  IADD3.X R213, R213, R0, RZ, P3, !PT ;  /* 0x00000000d5d57210 */ /* 0x000fe20001ffe4ff */
[----:B------:R-:W-:Y:S01]  /*14230*/  STL [R1+0x3b4], R12 ;  /* 0x0003b40c01007387 */ /* 0x000fe20000100800 */
[----:B------:R-:W-:-:S03]  /*14240*/  IMAD.MOV.U32 R8, RZ, RZ, R12 ;  /* 0x000000ffff087224 */ /* 0x000fc600078e000c */
[----:B------:R1:W-:Y:S01]  /*14250*/  STL [R1+0x3b0], R213 ;  /* 0x0003b0d501007387 */ /* 0x0003e20000100800 */
[----:B------:R-:W-:-:S05]  /*14260*/  IMAD.MOV.U32 R9, RZ, RZ, R213 ;  /* 0x000000ffff097224 */ /* 0x000fca00078e00d5 */
[----:B------:R2:W-:Y:S04]  /*14270*/  LDGSTS.E [R6+0xc008], desc[UR16][R8.64], P2 ;  /* 0x0c00800008067fae */ /* 0x0005e80009121850 */
[----:B-1----:R-:W3:Y:S04]  /*14280*/  LDL.LU R213, [R1+0x1c8] ;  /* 0x0001c80001d57983 */ /* 0x002ee80000300800 */
[----:B------:R-:W3:Y:S01]  /*14290*/  LDL.LU R12, [R1+0x1cc] ;  /* 0x0001cc00010c7983 */ /* 0x000ee20000300800 */
[-C--:B------:R-:W-:Y:S02]  /*142a0*/  IADD3 R14, P2, R14, R2.reuse, RZ ;  /* 0x000000020e0e7210 */ /* 0x080fe40007f5e0ff */
[----:B------:R-:W-:-:S03]  /*142b0*/  IADD3 R10, P3, R10, R2, RZ ;  /* 0x000000020a0a7210 */ /* 0x000fc60007f7e0ff */
[----:B------:R-:W-:Y:S01]  /*142c0*/  STL [R1+0x3bc], R14 ;  /* 0x0003bc0e01007387 */ /* 0x000fe20000100800 */
[----:B--2---:R-:W-:Y:S02]  /*142d0*/  IMAD.MOV.U32 R8, RZ, RZ, R14 ;  /* 0x000000ffff087224 */ /* 0x004fe400078e000e */
[----:B----4-:R-:W-:-:S04]  /*142e0*/  IMAD.X R212, R212, 0x1, R0, P2 ;  /* 0x00000001d4d47824 */ /* 0x010fc800010e0600 */
[----:B------:R-:W-:Y:S01]  /*142f0*/  IMAD.MOV.U32 R9, RZ, RZ, R212 ;  /* 0x000000ffff097224 */ /* 0x000fe200078e00d4 */
[----:B------:R1:W-:Y:S01]  /*14300*/  STL [R1+0x3b8], R212 ;  /* 0x0003b8d401007387 */ /* 0x0003e20000100800 */
[----:B------:R-:W-:-:S03]  /*14310*/  IADD3.X R11, R11, R0, RZ, P3, !PT ;  /* 0x000000000b0b7210 */ /* 0x000fc60001ffe4ff */
[----:B------:R-:W-:Y:S04]  /*14320*/  STL [R1+0x3c4], R10 ;  /* 0x0003c40a01007387 */ /* 0x000fe80000100800 */
[----:B------:R2:W-:Y:S04]  /*14330*/  STL [R1+0x3c0], R11 ;  /* 0x0003c00b01007387 */ /* 0x0005e80000100800 */
[----:B-1----:R-:W4:Y:S04]  /*14340*/  LDL.LU R212, [R1+0x1d0] ;  /* 0x0001d00001d47983 */ /* 0x002f280000300800 */
[----:B------:R-:W4:Y:S04]  /*14350*/  LDL.LU R14, [R1+0x1d4] ;  /* 0x0001d400010e7983 */ /* 0x000f280000300800 */
[----:B------:R1:W-:Y:S02]  /*14360*/  LDGSTS.E [R6+0x800c], desc[UR16][R8.64], P1 ;  /* 0x0800c00008067fae */ /* 0x0003e40008921850 */
[----:B-1----:R-:W-:Y:S01]  /*14370*/  MOV R9, R11 ;  /* 0x0000000b00097202 */ /* 0x002fe20000000f00 */
        /* <DEDUP_REMOVED lines=8> */
[----:B------:R-:W-:-:S05]  /*14400*/  LOP3.LUT R6, R7, 0x60, RZ, 0x3c, !PT ;  /* 0x0000006007067812 */ /* 0x000fca00078e3cff */
[----:B------:R-:W-:Y:S01]  /*14410*/  VIADD R6, R6, UR4 ;  /* 0x0000000406067c36 */ /* 0x000fe20008000000 */
[----:B---3--:R-:W-:-:S05]  /*14420*/  IADD3 R12, P1, R12, R2, RZ ;  /* 0x000000020c0c7210 */ /* 0x008fca0007f3e0ff */
[----:B------:R-:W-:Y:S01]  /*14430*/  IMAD.X R213, R213, 0x1, R0, P1 ;  /* 0x00000001d5d57824 */ /* 0x000fe200008e0600 */
[----:B------:R-:W-:Y:S01]  /*14440*/  STL [R1+0x1cc], R12 ;  /* 0x0001cc0c01007387 */ /* 0x000fe20000100800 */
[----:B------:R-:W-:-:S03]  /*14450*/  IMAD.MOV.U32 R8, RZ, RZ, R12 ;  /* 0x000000ffff087224 */ /* 0x000fc600078e000c */
[----:B------:R1:W-:Y:S01]  /*14460*/  STL [R1+0x1c8], R213 ;  /* 0x0001c8d501007387 */ /* 0x0003e20000100800 */
[----:B------:R-:W-:-:S03]  /*14470*/  MOV R9, R213 ;  /* 0x000000d500097202 */ /* 0x000fc60000000f00 */
[----:B------:R-:W3:Y:S01]  /*14480*/  LDL.LU R215, [R1+0x1e0] ;  /* 0x0001e00001d77983 */ /* 0x000ee20000300800 */
[----:B------:R-:W-:-:S03]  /*14490*/  ISETP.GT.AND P1, PT, R5, 0x19, PT ;  /* 0x000000190500780c */ /* 0x000fc60003f24270 */
[----:B------:R-:W3:Y:S04]  /*144a0*/  LDL.LU R214, [R1+0x1e4] ;  /* 0x0001e40001d67983 */ /* 0x000ee80000300800 */
[----:B-1----:R-:W3:Y:S04]  /*144b0*/  LDL.LU R213, [R1+0x1e8] ;  /* 0x0001e80001d57983 */ /* 0x002ee80000300800 */
        /* <DEDUP_REMOVED lines=8> */
[----:B------:R-:W-:-:S03]  /*14540*/  IMAD.MOV.U32 R8, RZ, RZ, R14 ;  /* 0x000000ffff087224 */ /* 0x000fc600078e000e */
[----:B------:R-:W-:Y:S01]  /*14550*/  MOV R9, R212 ;  /* 0x000000d400097202 */ /* 0x000fe20000000f00 */
[----:B------:R1:W-:Y:S04]  /*14560*/  STL [R1+0x1d0], R212 ;  /* 0x0001d0d401007387 */ /* 0x0003e80000100800 */
[----:B------:R4:W-:Y:S01]  /*14570*/  LDGSTS.E [R6+0x4000], desc[UR16][R8.64], P2 ;  /* 0x0400000008067fae */ /* 0x0009e20009121850 */
[----:B--2---:R-:W-:-:S05]  /*14580*/  IADD3 R10, P4, R10, R2, RZ ;  /* 0x000000020a0a7210 */ /* 0x004fca0007f9e0ff */
[----:B------:R-:W-:Y:S01]  /*14590*/  IMAD.X R11, R11, 0x1, R0, P4 ;  /* 0x000000010b0b7824 */ /* 0x000fe200020e0600 */
[----:B------:R-:W-:Y:S01]  /*145a0*/  STL [R1+0x1dc], R10 ;  /* 0x0001dc0a01007387 */ /* 0x000fe20000100800 */
[----:B----4-:R-:W-:-:S03]  /*145b0*/  IMAD.MOV.U32 R8, RZ, RZ, R10 ;  /* 0x000000ffff087224 */ /* 0x010fc600078e000a */
[----:B------:R2:W-:Y:S01]  /*145c0*/  STL [R1+0x1d8], R11 ;  /* 0x0001d80b01007387 */ /* 0x0005e20000100800 */
[----:B------:R-:W-:-:S03]  /*145d0*/  IMAD.MOV.U32 R9, RZ, RZ, R11 ;  /* 0x000000ffff097224 */ /* 0x000fc600078e000b */
[----:B-1----:R-:W4:Y:S04]  /*145e0*/  LDL.LU R212, [R1+0x1f0] ;  /* 0x0001f00001d47983 */ /* 0x002f280000300800 */
[----:B------:R-:W4:Y:S04]  /*145f0*/  LDL.LU R14, [R1+0x1f4] ;  /* 0x0001f400010e7983 */ /* 0x000f280000300800 */
        /* <DEDUP_REMOVED lines=8> */
[----:B------:R-:W-:Y:S01]  /*14680*/  IMAD.X R215, R215, 0x1, R0, P3 ;  /* 0x00000001d7d77824 */ /* 0x000fe200018e0600 */
[----:B------:R-:W-:Y:S01]  /*14690*/  IADD3 R12, P4, R12, R2, RZ ;  /* 0x000000020c0c7210 */ /* 0x000fe20007f9e0ff */
[----:B------:R-:W-:Y:S03]  /*146a0*/  STL [R1+0x1e4], R214 ;  /* 0x0001e4d601007387 */ /* 0x000fe60000100800 */
[----:B------:R-:W-:Y:S01]  /*146b0*/  IADD3.X R213, R213, R0, RZ, P4, !PT ;  /* 0x00000000d5d57210 */ /* 0x000fe200027fe4ff */
[----:B------:R1:W-:Y:S01]  /*146c0*/  STL [R1+0x1e0], R215 ;  /* 0x0001e0d701007387 */ /* 0x0003e20000100800 */
[----:B------:R-:W-:Y:S02]  /*146d0*/  IMAD.MOV.U32 R8, RZ, RZ, R214 ;  /* 0x000000ffff087224 */ /* 0x000fe400078e00d6 */
[----:B------:R-:W-:Y:S01]  /*146e0*/  IMAD.MOV.U32 R9, RZ, RZ, R215 ;  /* 0x000000ffff097224 */ /* 0x000fe200078e00d7 */
[----:B------:R-:W-:Y:S04]  /*146f0*/  STL [R1+0x1ec], R12 ;  /* 0x0001ec0c01007387 */ /* 0x000fe80000100800 */
[----:B------:R3:W-:Y:S04]  /*14700*/  STL [R1+0x1e8], R213 ;  /* 0x0001e8d501007387 */ /* 0x0007e80000100800 */
[----:B-1----:R-:W2:Y:S04]  /*14710*/  LDL.LU R215, [R1+0x200] ;  /* 0x0002000001d77983 */ /* 0x002ea80000300800 */
[----:B------:R-:W2:Y:S04]  /*14720*/  LDL.LU R214, [R1+0x204] ;  /* 0x0002040001d67983 */ /* 0x000ea80000300800 */
[----:B------:R1:W-:Y:S01]  /*14730*/  LDGSTS.E [R6+0x4004], desc[UR16][R8.64], P1 ;  /* 0x0400400008067fae */ /* 0x0003e20008921850 */
[----:B------:R-:W-:Y:S01]  /*14740*/  ISETP.GT.AND P1, PT, R5, 0x1b, PT ;  /* 0x0000001b0500780c */ /* 0x000fe20003f24270 */
[----:B-1----:R-:W-:Y:S01]  /*14750*/  IMAD.MOV.U32 R8, RZ, RZ, R12 ;  /* 0x000000ffff087224 */ /* 0x002fe200078e000c */
[----:B------:R-:W-:-:S02]  /*14760*/  MOV R9, R213 ;  /* 0x000000d500097202 */ /* 0x000fc40000000f00 */
[----:B---3--:R-:W3:Y:S04]  /*14770*/  LDL.LU R213, [R1+0x3c8] ;  /* 0x0003c80001d57983 */ /* 0x008ee80000300800 */
[----:B------:R-:W3:Y:S04]  /*14780*/  LDL.LU R12, [R1+0x3cc] ;  /* 0x0003cc00010c7983 */ /* 0x000ee80000300800 */
[----:B------:R1:W-:Y:S02]  /*14790*/  LDGSTS.E [R6+0x8], desc[UR16][R8.64], P2 ;  /* 0x0000800008067fae */ /* 0x0003e40009121850 */
[----:B-1----:R-:W-:-:S04]  /*147a0*/  SEL R8, RZ, 0x4, !P1 ;  /* 0x00000004ff087807 */ /* 0x002fc80004800000 */
[----:B------:R-:W-:-:S04]  /*147b0*/  SEL R8, R8, RZ, !P0 ;  /* 0x000000ff08087207 */ /* 0x000fc80004000000 */
[----:B------:R-:W-:Y:S02]  /*147c0*/  ISETP.NE.U32.AND P1, PT, R8, RZ, PT ;  /* 0x000000ff0800720c */ /* 0x000fe40003f25070 */
[----:B----4-:R-:W-:-:S05]  /*147d0*/  IADD3 R14, P3, R14, R2, RZ ;  /* 0x000000020e0e7210 */ /* 0x010fca0007f7e0ff */
[--C-:B------:R-:W-:Y:S01]  /*147e0*/  IMAD.X R212, R212, 0x1, R0.reuse, P3 ;  /* 0x00000001d4d47824 */ /* 0x100fe200018e0600 */
[----:B--2---:R-:W-:Y:S01]  /*147f0*/  IADD3 R10, P4, R10, R2, RZ ;  /* 0x000000020a0a7210 */ /* 0x004fe20007f9e0ff */
[----:B------:R-:W-:Y:S04]  /*14800*/  STL [R1+0x1f4], R14 ;  /* 0x0001f40e01007387 */ /* 0x000fe80000100800 */
[----:B------:R-:W-:Y:S01]  /*14810*/  IMAD.X R11, R11, 0x1, R0, P4 ;  /* 0x000000010b0b7824 */ /* 0x000fe200020e0600 */
[----:B------:R1:W-:Y:S01]  /*14820*/  STL [R1+0x1f0], R212 ;  /* 0x0001f0d401007387 */ /* 0x0003e20000100800 */
[----:B------:R-:W-:Y:S01]  /*14830*/  IMAD.MOV.U32 R8, RZ, RZ, R14 ;  /* 0x000000ffff087224 */ /* 0x000fe200078e000e */
[----:B------:R-:W-:Y:S02]  /*14840*/  MOV R9, R212 ;  /* 0x000000d400097202 */ /* 0x000fe40000000f00 */
[----:B------:R-:W-:Y:S04]  /*14850*/  STL [R1+0x1fc], R10 ;  /* 0x0001fc0a01007387 */ /* 0x000fe80000100800 */
[----:B------:R2:W-:Y:S04]  /*14860*/  STL [R1+0x1f8], R11 ;  /* 0x0001f80b01007387 */ /* 0x0005e80000100800 */
[----:B-1----:R-:W4:Y:S04]  /*14870*/  LDL.LU R212, [R1+0x3d0] ;  /* 0x0003d00001d47983 */ /* 0x002f280000300800 */
[----:B------:R-:W4:Y:S04]  /*14880*/  LDL.LU R14, [R1+0x3d4] ;  /* 0x0003d400010e7983 */ /* 0x000f280000300800 */
[----:B------:R1:W-:Y:S02]  /*14890*/  LDGSTS.E [R6+0x4008], desc[UR16][R8.64], P2 ;  /* 0x0400800008067fae */ /* 0x0003e40009121850 */
[----:B-1----:R-:W-:-:S02]  /*148a0*/  IMAD.MOV.U32 R9, RZ, RZ, R11 ;  /* 0x000000ffff097224 */ /* 0x002fc400078e000b */
        /* <DEDUP_REMOVED lines=10> */
[----:B------:R-:W-:Y:S02]  /*14950*/  IMAD.MOV.U32 R8, RZ, RZ, R214 ;  /* 0x000000ffff087224 */ /* 0x000fe400078e00d6 */
[----:B------:R-:W-:Y:S01]  /*14960*/  IMAD.MOV.U32 R9, RZ, RZ, R215 ;  /* 0x000000ffff097224 */ /* 0x000fe200078e00d7 */
[----:B------:R-:W-:Y:S04]  /*14970*/  STL [R1+0x204], R214 ;  /* 0x000204d601007387 */ /* 0x000fe80000100800 */
[----:B------:R-:W-:Y:S04]  /*14980*/  STL [R1+0x200], R215 ;  /* 0x000200d701007387 */ /* 0x000fe80000100800 */
[----:B------:R1:W-:Y:S01]  /*14990*/  LDGSTS.E [R6+0x400c], desc[UR16][R8.64], P1 ;  /* 0x0400c00008067fae */ /* 0x0003e20008921850 */
[----:B---3--:R-:W-:-:S04]  /*149a0*/  IADD3 R12, P4, R12, R2, RZ ;  /* 0x000000020c0c7210 */ /* 0x008fc80007f9e0ff */
[----:B------:R-:W-:Y:S01]  /*149b0*/  IADD3.X R213, R213, R0, RZ, P4, !PT ;  /* 0x00000000d5d57210 */ /* 0x000fe200027fe4ff */
[----:B------:R-:W-:Y:S01]  /*149c0*/  STL [R1+0x3cc], R12 ;  /* 0x0003cc0c01007387 */ /* 0x000fe20000100800 */
[----:B-1----:R-:W-:Y:S02]  /*149d0*/  IMAD.MOV.U32 R8, RZ, RZ, R12 ;  /* 0x000000ffff087224 */ /* 0x002fe400078e000c */
[----:B------:R-:W-:Y:S01]  /*149e0*/  MOV R9, R213 ;  /* 0x000000d500097202 */ /* 0x000fe20000000f00 */
[----:B------:R1:W-:Y:S01]  /*149f0*/  STL [R1+0x3c8], R213 ;  /* 0x0003c8d501007387 */ /* 0x0003e20000100800 */
[----:B------:R-:W-:-:S03]  /*14a00*/  ISETP.GT.AND P1, PT, R5, 0x39, PT ;  /* 0x000000390500780c */ /* 0x000fc60003f24270 */
[----:B------:R3:W-:Y:S04]  /*14a10*/  LDGSTS.E [R6+0x8000], desc[UR16][R8.64], P2 ;  /* 0x0800000008067fae */ /* 0x0007e80009121850 */
[----:B-1----:R-:W2:Y:S04]  /*14a20*/  LDL.LU R213, [R1+0x3e0] ;  /* 0x0003e00001d57983 */ /* 0x002ea80000300800 */
[----:B------:R-:W2:Y:S01]  /*14a30*/  LDL.LU R12, [R1+0x3e4] ;  /* 0x0003e400010c7983 */ /* 0x000ea20000300800 */
[----:B---3--:R-:W-:-:S03]  /*14a40*/  SEL R8, RZ, 0x4, !P1 ;  /* 0x00000004ff087807 */ /* 0x008fc60004800000 */
[----:B------:R-:W3:Y:S04]  /*14a50*/  LDL.LU R215, [R1+0x3e8] ;  /* 0x0003e80001d77983 */ /* 0x000ee80000300800 */
[----:B------:R-:W3:Y:S01]  /*14a60*/  LDL.LU R214, [R1+0x3ec] ;  /* 0x0003ec0001d67983 */ /* 0x000ee20000300800 */
[----:B------:R-:W-:-:S04]  /*14a70*/  SEL R8, R8, RZ, !P0 ;  /* 0x000000ff08087207 */ /* 0x000fc80004000000 */
[----:B------:R-:W-:Y:S02]  /*14a80*/  ISETP.NE.U32.AND P1, PT, R8, RZ, PT ;  /* 0x000000ff0800720c */ /* 0x000fe40003f25070 */
[----:B----4-:R-:W-:-:S05]  /*14a90*/  IADD3 R14, P3, R14, R2, RZ ;  /* 0x000000020e0e7210 */ /* 0x010fca0007f7e0ff */
[----:B------:R-:W-:Y:S02]  /*14aa0*/  IMAD.X R212, R212, 0x1, R0, P3 ;  /* 0x00000001d4d47824 */ /* 0x000fe400018e0600 */
[----:B------:R-:W-:Y:S01]  /*14ab0*/  IMAD.MOV.U32 R8, RZ, RZ, R14 ;  /* 0x000000ffff087224 */ /* 0x000fe200078e000e */
[----:B------:R1:W-:Y:S02]  /*14ac0*/  STL [R1+0x3d4], R14 ;  /* 0x0003d40e01007387 */ /* 0x0003e40000100800 */
[----:B------:R-:W-:Y:S02]  /*14ad0*/  MOV R9, R212 ;  /* 0x000000d400097202 */ /* 0x000fe40000000f00 */
[----:B------:R-:W-:Y:S04]  /*14ae0*/  STL [R1+0x3d0], R212 ;  /* 0x0003d0d401007387 */ /* 0x000fe80000100800 */
[----:B------:R4:W-:Y:S01]  /*14af0*/  LDGSTS.E [R6+0xc000], desc[UR16][R8.64], P2 ;  /* 0x0c00000008067fae */ /* 0x0009e20009121850 */
[----:B--2---:R-:W-:-:S05]  /*14b00*/  IADD3 R10, P4, R10, R2, RZ ;  /* 0x000000020a0a7210 */ /* 0x004fca0007f9e0ff */
[----:B------:R-:W-:Y:S01]  /*14b10*/  IMAD.X R11, R11, 0x1, R0, P4 ;  /* 0x000000010b0b7824 */ /* 0x000fe200020e0600 */
[----:B------:R-:W-:Y:S03]  /*14b20*/  STL [R1+0x3dc], R10 ;  /* 0x0003dc0a01007387 */ /* 0x000fe60000100800 */
[----:B----4-:R-:W-:Y:S01]  /*14b30*/  IMAD.MOV.U32 R9, RZ, RZ, R11 ;  /* 0x000000ffff097224 */ /* 0x010fe200078e000b */
        /* <DEDUP_REMOVED lines=14> */
[----:B------:R-:W-:Y:S02]  /*14c20*/  STL [R1+0x3e4], R12 ;  /* 0x0003e40c01007387 */ /* 0x000fe40000100800 */
[----:B------:R-:W-:Y:S01]  /*14c30*/  IMAD.MOV.U32 R9, RZ, RZ, R213 ;  /* 0x000000ffff097224 */ /* 0x000fe200078e00d5 */
[----:B------:R-:W-:Y:S01]  /*14c40*/  IADD3.X R215, R215, R0, RZ, P4, !PT ;  /* 0x00000000d7d77210 */ /* 0x000fe200027fe4ff */
[----:B------:R1:W-:Y:S01]  /*14c50*/  STL [R1+0x3e0], R213 ;  /* 0x0003e0d501007387 */ /* 0x0003e20000100800 */
[----:B------:R-:W-:-:S03]  /*14c60*/  IMAD.MOV.U32 R8, RZ, RZ, R12 ;  /* 0x000000ffff087224 */ /* 0x000fc600078e000c */
[----:B------:R-:W-:Y:S04]  /*14c70*/  STL [R1+0x3ec], R214 ;  /* 0x0003ecd601007387 */ /* 0x000fe80000100800 */
[----:B------:R3:W-:Y:S04]  /*14c80*/  LDGSTS.E [R6+0xc004], desc[UR16][R8.64], P1 ;  /* 0x0c00400008067fae */ /* 0x0007e80008921850 */
[----:B-1----:R-:W4:Y:S04]  /*14c90*/  LDL.LU R213, [R1+0x3f8] ;  /* 0x0003f80001d57983 */ /* 0x002f280000300800 */
[----:B------:R-:W-:Y:S04]  /*14ca0*/  STL [R1+0x3e8], R215 ;  /* 0x0003e8d701007387 */ /* 0x000fe80000100800 */
[----:B------:R-:W4:Y:S01]  /*14cb0*/  LDL.LU R12, [R1+0x400] ;  /* 0x00040000010c7983 */ /* 0x000f220000300800 */
[----:B---3--:R-:W-:Y:S01]  /*14cc0*/  IMAD.MOV.U32 R8, RZ, RZ, R214 ;  /* 0x000000ffff087224 */ /* 0x008fe200078e00d6 */
[----:B------:R-:W-:-:S02]  /*14cd0*/  MOV R9, R215 ;  /* 0x000000d700097202 */ /* 0x000fc40000000f00 */
[----:B------:R-:W-:-:S03]  /*14ce0*/  ISETP.GT.AND P1, PT, R5, 0x3b, PT ;  /* 0x0000003b0500780c */ /* 0x000fc60003f24270 */
[----:B------:R1:W-:Y:S02]  /*14cf0*/  LDGSTS.E [R6+0x8008], desc[UR16][R8.64], P2 ;  /* 0x0800800008067fae */ /* 0x0003e40009121850 */
[----:B-1----:R-:W-:-:S04]  /*14d00*/  SEL R8, RZ, 0x4, !P1 ;  /* 0x00000004ff087807 */ /* 0x002fc80004800000 */
[----:B------:R-:W-:-:S04]  /*14d10*/  SEL R8, R8, RZ, !P0 ;  /* 0x000000ff08087207 */ /* 0x000fc80004000000 */
[----:B------:R-:W-:Y:S02]  /*14d20*/  ISETP.NE.U32.AND P1, PT, R8, RZ, PT ;  /* 0x000000ff0800720c */ /* 0x000fe40003f25070 */
[----:B--2---:R-:W-:-:S05]  /*14d30*/  IADD3 R11, P3, R11, R2, RZ ;  /* 0x000000020b0b7210 */ /* 0x004fca0007f7e0ff */
[----:B----4-:R-:W-:Y:S01]  /*14d40*/  IMAD.X R14, R14, 0x1, R0, P3 ;  /* 0x000000010e0e7824 */ /* 0x010fe200018e0600 */
[----:B------:R-:W-:Y:S01]  /*14d50*/  STL [R1+0x3f4], R11 ;  /* 0x0003f40b01007387 */ /* 0x000fe20000100800 */
[----:B------:R-:W-:Y:S02]  /*14d60*/  IMAD.MOV.U32 R8, RZ, RZ, R11 ;  /* 0x000000ffff087224 */ /* 0x000fe400078e000b */
[----:B------:R-:W-:Y:S01]  /*14d70*/  IMAD.MOV.U32 R9, RZ, RZ, R14 ;  /* 0x000000ffff097224 */ /* 0x000fe200078e000e */
[----:B------:R1:W-:Y:S04]  /*14d80*/  STL [R1+0x3f0], R14 ;  /* 0x0003f00e01007387 */ /* 0x0003e80000100800 */
[----:B------:R2:W-:Y:S04]  /*14d90*/  LDGSTS.E [R6+0xc008], desc[UR16][R8.64], P2 ;  /* 0x0c00800008067fae */ /* 0x0005e80009121850 */
[----:B-1----:R-:W3:Y:S04]  /*14da0*/  LDL.LU R14, [R1+0x208] ;  /* 0x00020800010e7983 */ /* 0x002ee80000300800 */
[----:B------:R-:W4:Y:S01]  /*14db0*/  LDL.LU R11, [R1+0x20c] ;  /* 0x00020c00010b7983 */ /* 0x000f220000300800 */
[----:B------:R-:W-:-:S02]  /*14dc0*/  IADD3 R212, P2, R212, R2, RZ ;  /* 0x00000002d4d47210 */ /* 0x000fc40007f5e0ff */
[----:B------:R-:W-:-:S03]  /*14dd0*/  IADD3 R10, P3, R10, R2, RZ ;  /* 0x000000020a0a7210 */ /* 0x000fc60007f7e0ff */
[----:B--2---:R-:W-:Y:S01]  /*14de0*/  IMAD.MOV.U32 R8, RZ, RZ, R212 ;  /* 0x000000ffff087224 */ /* 0x004fe200078e00d4 */
[----:B------:R-:W-:Y:S01]  /*14df0*/  STL [R1+0x3fc], R212 ;  /* 0x0003fcd401007387 */ /* 0x000fe20000100800 */
[----:B------:R-:W-:-:S05]  /*14e00*/  IADD3.X R213, R213, R0, RZ, P2, !PT ;  /* 0x00000000d5d57210 */ /* 0x000fca00017fe4ff */
[----:B------:R-:W-:Y:S02]  /*14e10*/  IMAD.MOV.U32 R9, RZ, RZ, R213 ;  /* 0x000000ffff097224 */ /* 0x000fe400078e00d5 */
[----:B------:R-:W-:Y:S01]  /*14e20*/  IMAD.X R12, R12, 0x1, R0, P3 ;  /* 0x000000010c0c7824 */ /* 0x000fe200018e0600 */
[----:B------:R1:W-:Y:S04]  /*14e30*/  STL [R1+0x3f8], R213 ;  /* 0x0003f8d501007387 */ /* 0x0003e80000100800 */
[----:B------:R-:W-:Y:S04]  /*14e40*/  STL [R1+0x404], R10 ;  /* 0x0004040a01007387 */ /* 0x000fe80000100800 */
[----:B------:R2:W-:Y:S04]  /*14e50*/  STL [R1+0x400], R12 ;  /* 0x0004000c01007387 */ /* 0x0005e80000100800 */
[----:B------:R2:W-:Y:S04]  /*14e60*/  LDGSTS.E [R6+0x800c], desc[UR16][R8.64], P1 ;  /* 0x0800c00008067fae */ /* 0x0005e80008921850 */
[----:B-1----:R-:W3:Y:S04]  /*14e70*/  LDL.LU R213, [R1+0x210] ;  /* 0x0002100001d57983 */ /* 0x002ee80000300800 */
[----:B------:R-:W3:Y:S01]  /*14e80*/  LDL.LU R212, [R1+0x214] ;  /* 0x0002140001d47983 */ /* 0x000ee20000300800 */
[----:B--2---:R-:W-:Y:S01]  /*14e90*/  MOV R8, R10 ;  /* 0x0000000a00087202 */ /* 0x004fe20000000f00 */
[----:B------:R-:W-:-:S02]  /*14ea0*/  IMAD.MOV.U32 R9, RZ, RZ, R12 ;  /* 0x000000ffff097224 */ /* 0x000fc400078e000c */
[----:B------:R-:W2:Y:S04]  /*14eb0*/  LDL.LU R12, [R1+0x218] ;  /* 0x00021800010c7983 */ /* 0x000ea80000300800 */
[----:B------:R-:W2:Y:S04]  /*14ec0*/  LDL.LU R10, [R1+0x21c] ;  /* 0x00021c00010a7983 */ /* 0x000ea80000300800 */
[----:B------:R1:W-:Y:S01]  /*14ed0*/  LDGSTS.E [R6+0xc00c], desc[UR16][R8.64], P1 ;  /* 0x0c00c00008067fae */ /* 0x0003e20008921850 */
[----:B------:R-:W-:-:S04]  /*14ee0*/  ISETP.GT.AND P1, PT, R5, 0x1c, PT ;  /* 0x0000001c0500780c */ /* 0x000fc80003f24270 */
[----:B-1----:R-:W-:Y:S02]  /*14ef0*/  SEL R6, RZ, 0x4, !P1 ;  /* 0x00000004ff067807 */ /* 0x002fe40004800000 */
[----:B----4-:R-:W-:-:S05]  /*14f00*/  IADD3 R11, P1, R11, R2, RZ ;  /* 0x000000020b0b7210 */ /* 0x010fca0007f3e0ff */
[----:B---3--:R-:W-:Y:S01]  /*14f10*/  IMAD.X R14, R14, 0x1, R0, P1 ;  /* 0x000000010e0e7824 */ /* 0x008fe200008e0600 */
[----:B------:R-:W-:Y:S04]  /*14f20*/  STL [R1+0x20c], R11 ;  /* 0x00020c0b01007387 */ /* 0x000fe80000100800 */
[----:B------:R1:W-:Y:S01]  /*14f30*/  STL [R1+0x208], R14 ;  /* 0x0002080e01007387 */ /* 0x0003e20000100800 */
[----:B------:R-:W-:-:S03]  /*14f40*/  IMAD.MOV.U32 R9, RZ, RZ, R14 ;  /* 0x000000ffff097224 */ /* 0x000fc600078e000e */
[----:B------:R-:W3:Y:S01]  /*14f50*/  LDL.LU R215, [R1+0x220] ;  /* 0x0002200001d77983 */ /* 0x000ee20000300800 */
[----:B------:R-:W-:-:S03]  /*14f60*/  MOV R8, R11 ;  /* 0x0000000b00087202 */ /* 0x000fc60000000f00 */
        /* <DEDUP_REMOVED lines=12> */
[----:B------:R-:W-:-:S05]  /*15030*/  IADD3 R212, P3, R212, R2, RZ ;  /* 0x00000002d4d47210 */ /* 0x000fca0007f7e0ff */
[----:B------:R-:W-:Y:S01]  /*15040*/  IMAD.X R213, R213, 0x1, R0, P3 ;  /* 0x00000001d5d57824 */ /* 0x000fe200018e0600 */
[----:B--2---:R-:W-:-:S03]  /*15050*/  IADD3 R10, P4, R10, R2, RZ ;  /* 0x000000020a0a7210 */ /* 0x004fc60007f9e0ff */
[----:B------:R-:W-:Y:S01]  /*15060*/  IMAD.MOV.U32 R9, RZ, RZ, R213 ;  /* 0x000000ffff097224 */ /* 0x000fe200078e00d5 */
[----:B------:R-:W-:Y:S01]  /*15070*/  MOV R8, R212 ;  /* 0x000000d400087202 */ /* 0x000fe20000000f00 */
        /* <DEDUP_REMOVED lines=8> */
[----:B--2---:R-:W-:-:S02]  /*15100*/  IMAD.MOV.U32 R9, RZ, RZ, R12 ;  /* 0x000000ffff097224 */ /* 0x004fc400078e000c */
[----:B------:R-:W-:Y:S01]  /*15110*/  IMAD.MOV.U32 R8, RZ, RZ, R10 ;  /* 0x000000ffff087224 */ /* 0x000fe200078e000a */
[----:B------:R-:W2:Y:S01]  /*15120*/  LDL.LU R12, [R1+0x238] ;  /* 0x00023800010c7983 */ /* 0x000ea20000300800 */
[----:B------:R-:W-:-:S03]  /*15130*/  ISETP.GT.AND P2, PT, R5, 0x1e, PT ;  /* 0x0000001e0500780c */ /* 0x000fc60003f44270 */
[----:B------:R-:W2:Y:S04]  /*15140*/  LDL.LU R10, [R1+0x23c] ;  /* 0x00023c00010a7983 */ /* 0x000ea80000300800 */
[----:B------:R1:W-:Y:S02]  /*15150*/  LDGSTS.E [R6+0x4], desc[UR16][R8.64], P1 ;  /* 0x0000400008067fae */ /* 0x0003e40008921850 */
[----:B-1----:R-:W-:Y:S02]  /*15160*/  SEL R8, RZ, 0x4, !P2 ;  /* 0x00000004ff087807 */ /* 0x002fe40005000000 */
[----:B----4-:R-:W-:Y:S02]  /*15170*/  IADD3 R214, P3, R214, R2, RZ ;  /* 0x00000002d6d67210 */ /* 0x010fe40007f7e0ff */
[----:B------:R-:W-:-:S02]  /*15180*/  SEL R8, R8, RZ, !P0 ;  /* 0x000000ff08087207 */ /* 0x000fc40004000000 */
[----:B---3--:R-:W-:Y:S02]  /*15190*/  IADD3.X R215, R215, R0, RZ, P3, !PT ;  /* 0x00000000d7d77210 */ /* 0x008fe40001ffe4ff */
[----:B------:R-:W-:-:S03]  /*151a0*/  IADD3 R11, P4, R11, R2, RZ ;  /* 0x000000020b0b7210 */ /* 0x000fc60007f9e0ff */
[----:B------:R-:W-:Y:S01]  /*151b0*/  IMAD.MOV.U32 R9, RZ, RZ, R215 ;  /* 0x000000ffff097224 */ /* 0x000fe200078e00d7 */
[----:B------:R-:W-:Y:S01]  /*151c0*/  ISETP.NE.U32.AND P2, PT, R8, RZ, PT ;  /* 0x000000ff0800720c */ /* 0x000fe20003f45070 */
[----:B------:R-:W-:Y:S02]  /*151d0*/  IMAD.MOV.U32 R8, RZ, RZ, R214 ;  /* 0x000000ffff087224 */ /* 0x000fe400078e00d6 */
[----:B------:R-:W-:Y:S01]  /*151e0*/  IMAD.X R14, R14, 0x1, R0, P4 ;  /* 0x000000010e0e7824 */ /* 0x000fe200020e0600 */
[----:B------:R1:W-:Y:S04]  /*151f0*/  STL [R1+0x224], R214 ;  /* 0x000224d601007387 */ /* 0x0003e80000100800 */
[----:B------:R-:W-:Y:S04]  /*15200*/  STL [R1+0x220], R215 ;  /* 0x000220d701007387 */ /* 0x000fe80000100800 */
[----:B------:R3:W-:Y:S04]  /*15210*/  STL [R1+0x22c], R11 ;  /* 0x00022c0b01007387 */ /* 0x0007e80000100800 */
[----:B------:R4:W-:Y:S04]  /*15220*/  LDGSTS.E [R6+0x4004], desc[UR16][R8.64], P1 ;  /* 0x0400400008067fae */ /* 0x0009e80008921850 */
[----:B------:R3:W-:Y:S04]  /*15230*/  STL [R1+0x228], R14 ;  /* 0x0002280e01007387 */ /* 0x0007e80000100800 */
[----:B-1----:R-:W2:Y:S01]  /*15240*/  LDL.LU R214, [R1+0x240] ;  /* 0x0002400001d67983 */ /* 0x002ea20000300800 */
[----:B----4-:R-:W-:-:S03]  /*15250*/  MOV R8, R11 ;  /* 0x0000000b00087202 */ /* 0x010fc60000000f00 */
[----:B---3--:R-:W3:Y:S01]  /*15260*/  LDL.LU R11, [R1+0x244] ;  /* 0x00024400010b7983 */ /* 0x008ee20000300800 */
[----:B------:R-:W-:-:S03]  /*15270*/  IMAD.MOV.U32 R9, RZ, RZ, R14 ;  /* 0x000000ffff097224 */ /* 0x000fc600078e000e */
[----:B------:R-:W4:Y:S04]  /*15280*/  LDL.LU R14, [R1+0x408] ;  /* 0x00040800010e7983 */ /* 0x000f280000300800 */
[----:B------:R-:W4:Y:S01]  /*15290*/  LDL.LU R215, [R1+0x40c] ;  /* 0x00040c0001d77983 */ /* 0x000f220000300800 */
[----:B------:R-:W-:-:S03]  /*152a0*/  ISETP.GT.AND P1, PT, R5, 0x1f, PT ;  /* 0x0000001f0500780c */ /* 0x000fc60003f24270 */
[----:B------:R1:W-:Y:S02]  /*152b0*/  LDGSTS.E [R6+0x8], desc[UR16][R8.64], P2 ;  /* 0x0000800008067fae */ /* 0x0003e40009121850 */
[----:B-1----:R-:W-:-:S04]  /*152c0*/  SEL R8, RZ, 0x4, !P1 ;  /* 0x00000004ff087807 */ /* 0x002fc80004800000 */
[----:B------:R-:W-:-:S04]  /*152d0*/  SEL R8, R8, RZ, !P0 ;  /* 0x000000ff08087207 */ /* 0x000fc80004000000 */
[----:B------:R-:W-:Y:S02]  /*152e0*/  ISETP.NE.U32.AND P1, PT, R8, RZ, PT ;  /* 0x000000ff0800720c */ /* 0x000fe40003f25070 */
[----:B------:R-:W-:-:S05]  /*152f0*/  IADD3 R212, P3, R212, R2, RZ ;  /* 0x00000002d4d47210 */ /* 0x000fca0007f7e0ff */
        /* <DEDUP_REMOVED lines=11> */
[----:B------:R1:W-:Y:S01]  /*153b0*/  LDGSTS.E [R6+0x4008], desc[UR16][R8.64], P2 ;  /* 0x0400800008067fae */ /* 0x0003e20009121850 */
[----:B------:R-:W-:Y:S01]  /*153c0*/  ISETP.GT.AND P2, PT, R5, 0x3c, PT ;  /* 0x0000003c0500780c */ /* 0x000fe20003f44270 */
[----:B-1----:R-:W-:-:S02]  /*153d0*/  IMAD.MOV.U32 R8, RZ, RZ, R10 ;  /* 0x000000ffff087224 */ /* 0x002fc400078e000a */
[----:B------:R-:W-:Y:S02]  /*153e0*/  IMAD.MOV.U32 R9, RZ, RZ, R12 ;  /* 0x000000ffff097224 */ /* 0x000fe400078e000c */
[----:B--2---:R-:W2:Y:S04]  /*153f0*/  LDL.LU R12, [R1+0x41c] ;  /* 0x00041c00010c7983 */ /* 0x004ea80000300800 */
[----:B------:R1:W-:Y:S04]  /*15400*/  LDGSTS.E [R6+0xc], desc[UR16][R8.64], P1 ;  /* 0x0000c00008067fae */ /* 0x0003e80008921850 */
[----:B------:R-:W2:Y:S01]  /*15410*/  LDL.LU R10, [R1+0x424] ;  /* 0x00042400010a7983 */ /* 0x000ea20000300800 */
[----:B---3--:R-:W-:-:S02]  /*15420*/  IADD3 R11, P3, R11, R2, RZ ;  /* 0x000000020b0b7210 */ /* 0x008fc40007f7e0ff */
[----:B-1----:R-:W-:Y:S02]  /*15430*/  SEL R8, RZ, 0x4, !P2 ;  /* 0x00000004ff087807 */ /* 0x002fe40005000000 */
[----:B------:R-:W-:Y:S01]  /*15440*/  IADD3.X R214, R214, R0, RZ, P3, !PT ;  /* 0x00000000d6d67210 */ /* 0x000fe20001ffe4ff */
[----:B------:R-:W-:Y:S01]  /*15450*/  STL [R1+0x244], R11 ;  /* 0x0002440b01007387 */ /* 0x000fe20000100800 */
[----:B----4-:R-:W-:-:S03]  /*15460*/  IADD3 R215, P4, R215, R2, RZ ;  /* 0x00000002d7d77210 */ /* 0x010fc60007f9e0ff */
[----:B------:R1:W-:Y:S01]  /*15470*/  STL [R1+0x240], R214 ;  /* 0x000240d601007387 */ /* 0x0003e20000100800 */
[----:B------:R-:W-:Y:S01]  /*15480*/  SEL R8, R8, RZ, !P0 ;  /* 0x000000ff08087207 */ /* 0x000fe20004000000 */
[----:B------:R-:W-:Y:S02]  /*15490*/  IMAD.MOV.U32 R9, RZ, RZ, R214 ;  /* 0x000000ffff097224 */ /* 0x000fe400078e00d6 */
[----:B------:R-:W-:Y:S01]  /*154a0*/  IMAD.X R14, R14, 0x1, R0, P4 ;  /* 0x000000010e0e7824 */ /* 0x000fe200020e0600 */
[----:B------:R-:W-:Y:S01]  /*154b0*/  STL [R1+0x40c], R215 ;  /* 0x00040cd701007387 */ /* 0x000fe20000100800 */
[----:B------:R-:W-:-:S03]  /*154c0*/  ISETP.NE.U32.AND P2, PT, R8, RZ, PT ;  /* 0x000000ff0800720c */ /* 0x000fc60003f45070 */
[----:B-1----:R-:W3:Y:S01]  /*154d0*/  LDL.LU R214, [R1+0x418] ;  /* 0x0004180001d67983 */ /* 0x002ee20000300800 */
[----:B------:R-:W-:-:S03]  /*154e0*/  IMAD.MOV.U32 R8, RZ, RZ, R11 ;  /* 0x000000ffff087224 */ /* 0x000fc600078e000b */
[----:B------:R1:W-:Y:S04]  /*154f0*/  STL [R1+0x408], R14 ;  /* 0x0004080e01007387 */ /* 0x0003e80000100800 */
[----:B------:R-:W4:Y:S04]  /*15500*/  LDL.LU R11, [R1+0x420] ;  /* 0x00042000010b7983 */ /* 0x000f280000300800 */
[----:B------:R1:W-:Y:S01]  /*15510*/  LDGSTS.E [R6+0x400c], desc[UR16][R8.64], P1 ;  /* 0x0400c00008067fae */ /* 0x0003e20008921850 */
[----:B------:R-:W-:Y:S02]  /*15520*/  ISETP.GT.AND P1, PT, R5, 0x3d, PT ;  /* 0x0000003d0500780c */ /* 0x000fe40003f24270 */
[----:B-1----:R-:W-:Y:S01]  /*15530*/  MOV R8, R215 ;  /* 0x000000d700087202 */ /* 0x002fe20000000f00 */
[----:B------:R-:W-:-:S02]  /*15540*/  IMAD.MOV.U32 R9, RZ, RZ, R14 ;  /* 0x000000ffff097224 */ /* 0x000fc400078e000e */
[----:B------:R-:W4:Y:S04]  /*15550*/  LDL.LU R14, [R1+0x778] ;  /* 0x00077800010e7983 */ /* 0x000f280000300800 */
[----:B------:R1:W-:Y:S02]  /*15560*/  LDGSTS.E [R6+0x8000], desc[UR16][R8.64], P2 ;  /* 0x0800000008067fae */ /* 0x0003e40009121850 */
[----:B-1----:R-:W-:-:S04]  /*15570*/  SEL R8, RZ, 0x4, !P1 ;  /* 0x00000004ff087807 */ /* 0x002fc80004800000 */
[----:B------:R-:W-:-:S04]  /*15580*/  SEL R8, R8, RZ, !P0 ;  /* 0x000000ff08087207 */ /* 0x000fc80004000000 */
[----:B------:R-:W-:Y:S02]  /*15590*/  ISETP.NE.U32.AND P1, PT, R8, RZ, PT ;  /* 0x000000ff0800720c */ /* 0x000fe40003f25070 */
[----:B------:R-:W-:-:S05]  /*155a0*/  IADD3 R212, P3, R212, R2, RZ ;  /* 0x00000002d4d47210 */ /* 0x000fca0007f7e0ff */
[----:B------:R-:W-:Y:S02]  /*155b0*/  IMAD.X R213, R213, 0x1, R0, P3 ;  /* 0x00000001d5d57824 */ /* 0x000fe400018e0600 */
[----:B------:R-:W-:-:S03]  /*155c0*/  IMAD.MOV.U32 R8, RZ, RZ, R212 ;  /* 0x000000ffff087224 */ /* 0x000fc600078e00d4 */
[----:B------:R-:W-:-:S05]  /*155d0*/  MOV R9, R213 ;  /* 0x000000d500097202 */ /* 0x000fca0000000f00 */
[----:B------:R1:W-:Y:S01]  /*155e0*/  LDGSTS.E [R6+0xc000], desc[UR16][R8.64], P2 ;  /* 0x0c00000008067fae */ /* 0x0003e20009121850 */
[----:B--2---:R-:W-:-:S03]  /*155f0*/  IADD3 R12, P2, R12, R2, RZ ;  /* 0x000000020c0c7210 */ /* 0x004fc60007f5e0ff */
[----:B------:R-:W-:Y:S01]  /*15600*/  STL [R1+0x414], R212 ;  /* 0x000414d401007387 */ /* 0x000fe20000100800 */
[----:B------:R-:W-:-:S03]  /*15610*/  IADD3 R10, P3, R10, R2, RZ ;  /* 0x000000020a0a7210 */ /* 0x000fc60007f7e0ff */
[----:B------:R2:W-:Y:S01]  /*15620*/  STL [R1+0x410], R213 ;  /* 0x000410d501007387 */ /* 0x0005e20000100800 */
[----:B-1----:R-:W-:-:S03]  /*15630*/  IMAD.MOV.U32 R8, RZ, RZ, R12 ;  /* 0x000000ffff087224 */ /* 0x002fc600078e000c */
[----:B--2---:R-:W2:Y:S04]  /*15640*/  LDL.LU R213, [R1+0x428] ;  /* 0x0004280001d57983 */ /* 0x004ea80000300800 */
[----:B------:R-:W2:Y:S04]  /*15650*/  LDL.LU R212, [R1+0x42c] ;  /* 0x00042c0001d47983 */ /* 0x000ea80000300800 */
[----:B------:R1:W-:Y:S01]  /*15660*/  STL [R1+0x41c], R12 ;  /* 0x00041c0c01007387 */ /* 0x0003e20000100800 */
[----:B---3--:R-:W-:-:S05]  /*15670*/  IMAD.X R214, R214, 0x1, R0, P2 ;  /* 0x00000001d6d67824 */ /* 0x008fca00010e0600 */
[----:B------:R-:W-:Y:S01]  /*15680*/  MOV R9, R214 ;  /* 0x000000d600097202 */ /* 0x000fe20000000f00 */
[----:B----4-:R-:W-:Y:S01]  /*15690*/  IMAD.X R11, R11, 0x1, R0, P3 ;  /* 0x000000010b0b7824 */ /* 0x010fe200018e0600 */
[----:B------:R-:W-:Y:S04]  /*156a0*/  STL [R1+0x418], R214 ;  /* 0x000418d601007387 */ /* 0x000fe80000100800 */
[----:B------:R3:W-:Y:S04]  /*156b0*/  STL [R1+0x424], R10 ;  /* 0x0004240a01007387 */ /* 0x0007e80000100800 */
[----:B------:R4:W-:Y:S04]  /*156c0*/  LDGSTS.E [R6+0x8004], desc[UR16][R8.64], P1 ;  /* 0x0800400008067fae */ /* 0x0009e80008921850 */
[----:B------:R3:W-:Y:S04]  /*156d0*/  STL [R1+0x420], R11 ;  /* 0x0004200b01007387 */ /* 0x0007e80000100800 */
[----:B-1----:R-:W2:Y:S01]  /*156e0*/  LDL.LU R12, [R1+0x430] ;  /* 0x00043000010c7983 */ /* 0x002ea20000300800 */
[----:B----4-:R-:W-:-:S03]  /*156f0*/  IMAD.MOV.U32 R8, RZ, RZ, R10 ;  /* 0x000000ffff087224 */ /* 0x010fc600078e000a */
[----:B---3--:R-:W3:Y:S01]  /*15700*/  LDL.LU R10, [R1+0x434] ;  /* 0x00043400010a7983 */ /* 0x008ee20000300800 */
[----:B------:R-:W-:Y:S02]  /*15710*/  IMAD.MOV.U32 R9, RZ, RZ, R11 ;  /* 0x000000ffff097224 */ /* 0x000fe400078e000b */
[----:B------:R-:W1:Y:S03]  /*15720*/  S2R R11, SR_TID.X ;  /* 0x00000000000b7919 */ /* 0x000e660000002100 */
[----:B------:R4:W-:Y:S01]  /*15730*/  LDGSTS.E [R6+0xc004], desc[UR16][R8.64], P1 ;  /* 0x0c00400008067fae */ /* 0x0009e20008921850 */
[C---:B------:R-:W-:Y:S02]  /*15740*/  ISETP.GT.AND P1, PT, R5.reuse, 0x3e, PT ;  /* 0x0000003e0500780c */ /* 0x040fe40003f24270 */
[----:B------:R-:W-:Y:S01]  /*15750*/  ISETP.GT.AND P2, PT, R5, 0x3f, PT ;  /* 0x0000003f0500780c */ /* 0x000fe20003f44270 */
[----:B------:R-:W3:Y:S01]  /*15760*/  LDL.LU R214, [R1+0x43c] ;  /* 0x00043c0001d67983 */ /* 0x000ee20000300800 */
[----:B----4-:R-:W-:-:S04]  /*15770*/  SEL R8, RZ, 0x4, !P1 ;  /* 0x00000004ff087807 */ /* 0x010fc80004800000 */
[----:B------:R-:W-:-:S04]  /*15780*/  SEL R8, R8, RZ, !P0 ;  /* 0x000000ff08087207 */ /* 0x000fc80004000000 */
[----:B------:R-:W-:Y:S02]  /*15790*/  ISETP.NE.U32.AND P3, PT, R8, RZ, PT ;  /* 0x000000ff0800720c */ /* 0x000fe40003f65070 */
[----:B-1----:R-:W-:Y:S02]  /*157a0*/  LOP3.LUT R8, R11, 0x3f, RZ, 0xc0, !PT ;  /* 0x0000003f0b087812 */ /* 0x002fe400078ec0ff */
[----:B--2---:R-:W-:-:S05]  /*157b0*/  IADD3 R212, P1, R212, R2, RZ ;  /* 0x00000002d4d47210 */ /* 0x004fca0007f3e0ff */
[----:B------:R-:W-:Y:S01]  /*157c0*/  IMAD.X R213, R213, 0x1, R0, P1 ;  /* 0x00000001d5d57824 */ /* 0x000fe200008e0600 */
[----:B------:R-:W-:Y:S02]  /*157d0*/  ISETP.GE.AND P1, PT, R8, R5, PT ;  /* 0x000000050800720c */ /* 0x000fe40003f26270 */
[----:B------:R-:W-:Y:S01]  /*157e0*/  SEL R5, RZ, 0x4, !P2 ;  /* 0x00000004ff057807 */ /* 0x000fe20005000000 */
[----:B------:R-:W-:Y:S01]  /*157f0*/  STL [R1+0x42c], R212 ;  /* 0x00042cd401007387 */ /* 0x000fe20000100800 */
[----:B------:R-:W-:Y:S02]  /*15800*/  IMAD.MOV.U32 R9, RZ, RZ, R213 ;  /* 0x000000ffff097224 */ /* 0x000fe400078e00d5 */
[----:B------:R-:W-:Y:S01]  /*15810*/  SEL R5, R5, RZ, !P0 ;  /* 0x000000ff05057207 */ /* 0x000fe20004000000 */
[----:B------:R1:W-:Y:S04]  /*15820*/  STL [R1+0x428], R213 ;  /* 0x000428d501007387 */ /* 0x0003e80000100800 */
[----:B------:R-:W2:Y:S01]  /*15830*/  LDL.LU R11, [R1+0x444] ;  /* 0x00044400010b7983 */ /* 0x000ea20000300800 */
[----:B------:R-:W-:-:S03]  /*15840*/  ISETP.NE.U32.AND P2, PT, R5, RZ, PT ;  /* 0x000000ff0500720c */ /* 0x000fc60003f45070 */
[----:B-1----:R-:W4:Y:S01]  /*15850*/  LDL.LU R213, [R1+0x440] ;  /* 0x0004400001d57983 */ /* 0x002f220000300800 */
[----:B---3--:R-:W-:-:S05]  /*15860*/  IADD3 R10, P4, R10, R2, RZ ;  /* 0x000000020a0a7210 */ /* 0x008fca0007f9e0ff */
[----:B------:R-:W-:Y:S01]  /*15870*/  IMAD.X R12, R12, 0x1, R0, P4 ;  /* 0x000000010c0c7824 */ /* 0x000fe200020e0600 */
[----:B------:R1:W-:Y:S04]  /*15880*/  STL [R1+0x434], R10 ;  /* 0x0004340a01007387 */ /* 0x0003e80000100800 */
[----:B------:R3:W-:Y:S04]  /*15890*/  STL [R1+0x430], R12 ;  /* 0x0004300c01007387 */ /* 0x0007e80000100800 */
[----:B------:R-:W4:Y:S01]  /*158a0*/  LDL.LU R5, [R1+0x438] ;  /* 0x0004380001057983 */ /* 0x000f220000300800 */
[----:B------:R-:W-:-:S03]  /*158b0*/  MOV R8, R212 ;  /* 0x000000d400087202 */ /* 0x000fc60000000f00 */
[----:B------:R-:W4:Y:S04]  /*158c0*/  LDL.LU R212, [R1+0x448] ;  /* 0x0004480001d47983 */ /* 0x000f280000300800 */
[----:B------:R1:W-:Y:S02]  /*158d0*/  LDGSTS.E [R6+0x8008], desc[UR16][R8.64], P3 ;  /* 0x0800800008067fae */ /* 0x0003e40009921850 */
[----:B-1----:R-:W-:Y:S01]  /*158e0*/  IMAD.MOV.U32 R8, RZ, RZ, R10 ;  /* 0x000000ffff087224 */ /* 0x002fe200078e000a */
[----:B------:R-:W-:Y:S01]  /*158f0*/  MOV R9, R12 ;  /* 0x0000000c00097202 */ /* 0x000fe20000000f00 */
[----:B------:R-:W4:Y:S04]  /*15900*/  LDL.LU R10, [R1+0x44c] ;  /* 0x00044c00010a7983 */ /* 0x000f280000300800 */
[----:B------:R1:W-:Y:S01]  /*15910*/  LDGSTS.E [R6+0xc008], desc[UR16][R8.64], P3 ;  /* 0x0c00800008067fae */ /* 0x0003e20009921850 */
[----:B------:R-:W-:-:S03]  /*15920*/  IADD3 R214, P3, R214, R2, RZ ;  /* 0x00000002d6d67210 */ /* 0x000fc60007f7e0ff */
[----:B------:R-:W4:Y:S04]  /*15930*/  LDL.LU R215, [R1+0x468] ;  /* 0x0004680001d77983 */ /* 0x000f280000300800 */
[----:B---3--:R-:W3:Y:S01]  /*15940*/  LDL.LU R12, [R1+0x46c] ;  /* 0x00046c00010c7983 */ /* 0x008ee20000300800 */
[----:B-1----:R-:W-:-:S03]  /*15950*/  IMAD.MOV.U32 R8, RZ, RZ, R214 ;  /* 0x000000ffff087224 */ /* 0x002fc600078e00d6 */
[----:B------:R-:W-:Y:S01]  /*15960*/  STL [R1+0x43c], R214 ;  /* 0x00043cd601007387 */ /* 0x000fe20000100800 */
[----:B--2---:R-:W-:-:S05]  /*15970*/  IADD3 R11, P4, R11, R2, RZ ;  /* 0x000000020b0b7210 */ /* 0x004fca0007f9e0ff */
[--C-:B----4-:R-:W-:Y:S02]  /*15980*/  IMAD.X R213, R213, 0x1, R0.reuse, P4 ;  /* 0x00000001d5d57824 */ /* 0x110fe400020e0600 */
[----:B------:R-:W-:-:S05]  /*15990*/  IMAD.X R5, R5, 0x1, R0, P3 ;  /* 0x0000000105057824 */ /* 0x000fca00018e0600 */
[----:B------:R-:W-:Y:S01]  /*159a0*/  MOV R9, R5 ;  /* 0x0000000500097202 */ /* 0x000fe20000000f00 */
[----:B------:R-:W-:Y:S04]  /*159b0*/  STL [R1+0x438], R5 ;  /* 0x0004380501007387 */ /* 0x000fe80000100800 */
[----:B------:R-:W-:Y:S04]  /*159c0*/  STL [R1+0x444], R11 ;  /* 0x0004440b01007387 */ /* 0x000fe80000100800 */
[----:B------:R1:W-:Y:S04]  /*159d0*/  LDGSTS.E [R6+0x800c], desc[UR16][R8.64], P2 ;  /* 0x0800c00008067fae */ /* 0x0003e80009121850 */
[----:B------:R2:W-:Y:S01]  /*159e0*/  STL [R1+0x440], R213 ;  /* 0x000440d501007387 */ /* 0x0005e20000100800 */
[----:B-1----:R-:W-:-:S02]  /*159f0*/  IMAD.MOV.U32 R8, RZ, RZ, R11 ;  /* 0x000000ffff087224 */ /* 0x002fc400078e000b */
[----:B------:R-:W-:Y:S02]  /*15a00*/  IMAD.MOV.U32 R9, RZ, RZ, R213 ;  /* 0x000000ffff097224 */ /* 0x000fe400078e00d5 */
[----:B--2---:R-:W2:Y:S04]  /*15a10*/  LDL.LU R213, [R1+0x48c] ;  /* 0x00048c0001d57983 */ /* 0x004ea80000300800 */
[----:B------:R-:W4:Y:S04]  /*15a20*/  LDL.LU R214, [R1+0x4a8] ;  /* 0x0004a80001d67983 */ /* 0x000f280000300800 */
[----:B------:R-:W4:Y:S04]  /*15a30*/  LDL.LU R11, [R1+0x4ac] ;  /* 0x0004ac00010b7983 */ /* 0x000f280000300800 */
[----:B------:R1:W-:Y:S04]  /*15a40*/  LDGSTS.E [R6+0xc00c], desc[UR16][R8.64], P2 ;  /* 0x0c00c00008067fae */ /* 0x0003e80009121850 */
[----:B------:R-:W4:Y:S01]  /*15a50*/  LDL.LU R6, [R1+0x488] ;  /* 0x0004880001067983 */ /* 0x000f220000300800 */
[----:B------:R-:W-:-:S02]  /*15a60*/  SEL R5, RZ, 0x4, P1 ;  /* 0x00000004ff057807 */ /* 0x000fc40000800000 */
[-C--:B------:R-:W-:Y:S01]  /*15a70*/  IADD3 R10, P1, R10, R4.reuse, RZ ;  /* 0x000000040a0a7210 */ /* 0x080fe20007f3e0ff */
[----:B------:R-:W-:Y:S01]  /*15a80*/  ULEA UR4, UR14, UR12, 0xf ;  /* 0x0000000c0e047291 */ /* 0x000fe2000f8e783f */
[----:B------:R-:W-:Y:S01]  /*15a90*/  SEL R5, R5, RZ, !P0 ;  /* 0x000000ff05057207 */ /* 0x000fe20004000000 */
[----:B------:R-:W0:Y:S01]  /*15aa0*/  LDGDEPBAR ;  /* 0x00000000000079af */ /* 0x000e220000000000 */
[----:B---3--:R-:W-:Y:S02]  /*15ab0*/  IADD3 R12, P2, R12, R4, RZ ;  /* 0x000000040c0c7210 */ /* 0x008fe40007f5e0ff */
[----:B------:R-:W-:Y:S01]  /*15ac0*/  ISETP.NE.U32.AND P0, PT, R5, RZ, PT ;  /* 0x000000ff0500720c */ /* 0x000fe20003f05070 */
[----:B------:R-:W-:Y:S01]  /*15ad0*/  IMAD.X R212, R212, 0x1, R3, P1 ;  /* 0x00000001d4d47824 */ /* 0x000fe200008e0603 */
[----:B------:R-:W-:Y:S01]  /*15ae0*/  IADD3.X R215, R215, R3, RZ, P2, !PT ;  /* 0x00000003d7d77210 */ /* 0x000fe200017fe4ff */
[----:B------:R3:W-:Y:S01]  /*15af0*/  STL [R1+0x44c], R10 ;  /* 0x00044c0a01007387 */ /* 0x0007e20000100800 */
[----:B------:R-:W-:-:S02]  /*15b00*/  VIADD R5, R14, UR4 ;  /* 0x000000040e057c36 */ /* 0x000fc40008000000 */
[----:B-1----:R-:W-:Y:S01]  /*15b10*/  IMAD.MOV.U32 R8, RZ, RZ, R10 ;  /* 0x000000ffff087224 */ /* 0x002fe200078e000a */
[----:B------:R1:W-:Y:S01]  /*15b20*/  STL [R1+0x448], R212 ;  /* 0x000448d401007387 */ /* 0x0003e20000100800 */
[----:B------:R-:W-:-:S03]  /*15b30*/  IMAD.MOV.U32 R9, RZ, RZ, R212 ;  /* 0x000000ffff097224 */ /* 0x000fc600078e00d4 */
[----:B------:R1:W-:Y:S04]  /*15b40*/  STL [R1+0x46c], R12 ;  /* 0x00046c0c01007387 */ /* 0x0003e80000100800 */
[----:B------:R1:W-:Y:S04]  /*15b50*/  STL [R1+0x468], R215 ;  /* 0x000468d701007387 */ /* 0x0003e80000100800 */
[----:B---3--:R-:W3:Y:S04]  /*15b60*/  LDL.LU R10, [R1+0x4cc] ;  /* 0x0004cc00010a7983 */ /* 0x008ee80000300800 */
[----:B------:R1:W-:Y:S04]  /*15b70*/  LDGSTS.E [R5+0x30000], desc[UR16][R8.64], P0 ;  /* 0x3000000008057fae */ /* 0x0003e80008121850 */
[----:B-1----:R-:W3:Y:S01]  /*15b80*/  LDL.LU R212, [R1+0x4ec] ;  /* 0x0004ec0001d47983 */ /* 0x002ee20000300800 */
[----:B------:R-:W-:Y:S01]  /*15b90*/  MOV R8, R12 ;  /* 0x0000000c00087202 */ /* 0x000fe20000000f00 */
[----:B------:R-:W-:-:S02]  /*15ba0*/  IMAD.MOV.U32 R9, RZ, RZ, R215 ;  /* 0x000000ffff097224 */ /* 0x000fc400078e00d7 */
[----:B------:R-:W3:Y:S04]  /*15bb0*/  LDL.LU R12, [R1+0x4c8] ;  /* 0x0004c800010c7983 */ /* 0x000ee80000300800 */
[----:B------:R-:W3:Y:S04]  /*15bc0*/  LDL.LU R215, [R1+0x4e8] ;  /* 0x0004e80001d77983 */ /* 0x000ee80000300800 */
[----:B------:R1:W-:Y:S01]  /*15bd0*/  LDGSTS.E [R5+0x30400], desc[UR16][R8.64], P0 ;  /* 0x3040000008057fae */ /* 0x0003e20008121850 */
[-C--:B--2---:R-:W-:Y:S02]  /*15be0*/  IADD3 R213, P1, R213, R4.reuse, RZ ;  /* 0x00000004d5d57210 */ /* 0x084fe40007f3e0ff */
[----:B----4-:R-:W-:-:S03]  /*15bf0*/  IADD3 R11, P2, R11, R4, RZ ;  /* 0x000000040b0b7210 */ /* 0x010fc60007f5e0ff */
[----:B------:R-:W-:Y:S01]  /*15c00*/  STL [R1+0x48c], R213 ;  /* 0x00048cd501007387 */ /* 0x000fe20000100800 */
[----:B-1----:R-:W-:Y:S01]  /*15c10*/  MOV R8, R213 ;  /* 0x000000d500087202 */ /* 0x002fe20000000f00 */
[--C-:B------:R-:W-:Y:S02]  /*15c20*/  IMAD.X R214, R214, 0x1, R3.reuse, P2 ;  /* 0x00000001d6d67824 */ /* 0x100fe400010e0603 */
[----:B------:R-:W-:-:S04]  /*15c30*/  IMAD.X R6, R6, 0x1, R3, P1 ;  /* 0x0000000106067824 */ /* 0x000fc800008e0603 */
[----:B------:R-:W-:Y:S01]  /*15c40*/  IMAD.MOV.U32 R9, RZ, RZ, R6 ;  /* 0x000000ffff097224 */ /* 0x000fe200078e0006 */
[----:B------:R1:W-:Y:S04]  /*15c50*/  STL [R1+0x488], R6 ;  /* 0x0004880601007387 */ /* 0x0003e80000100800 */
[----:B------:R2:W-:Y:S04]  /*15c60*/  STL [R1+0x4ac], R11 ;  /* 0x0004ac0b01007387 */ /* 0x0005e80000100800 */
[----:B------:R4:W-:Y:S04]  /*15c70*/  LDGSTS.E [R5+0x30800], desc[UR16][R8.64], P0 ;  /* 0x3080000008057fae */ /* 0x0009e80008121850 */
[----:B-1----:R-:W3:Y:S04]  /*15c80*/  LDL.LU R6, [R1+0x50c] ;  /* 0x00050c0001067983 */ /* 0x002ee80000300800 */
[----:B------:R1:W-:Y:S04]  /*15c90*/  STL [R1+0x4a8], R214 ;  /* 0x0004a8d601007387 */ /* 0x0003e80000100800 */
[----:B------:R-:W3:Y:S01]  /*15ca0*/  LDL.LU R213, [R1+0x52c] ;  /* 0x00052c0001d57983 */ /* 0x000ee20000300800 */
[----:B----4-:R-:W-:-:S03]  /*15cb0*/  IMAD.MOV.U32 R8, RZ, RZ, R11 ;  /* 0x000000ffff087224 */ /* 0x010fc600078e000b */
[----:B--2---:R-:W2:Y:S01]  /*15cc0*/  LDL.LU R11, [R1+0x508] ;  /* 0x00050800010b7983 */ /* 0x004ea20000300800 */
[----:B------:R-:W-:-:S03]  /*15cd0*/  IMAD.MOV.U32 R9, RZ, RZ, R214 ;  /* 0x000000ffff097224 */ /* 0x000fc600078e00d6 */
[----:B-1----:R-:W4:Y:S01]  /*15ce0*/  LDL.LU R214, [R1+0x528] ;  /* 0x0005280001d67983 */ /* 0x002f220000300800 */
[-C--:B---3--:R-:W-:Y:S02]  /*15cf0*/  IADD3 R10, P1, R10, R4.reuse, RZ ;  /* 0x000000040a0a7210 */ /* 0x088fe40007f3e0ff */
[----:B------:R-:W-:Y:S01]  /*15d00*/  IADD3 R212, P2, R212, R4, RZ ;  /* 0x00000004d4d47210 */ /* 0x000fe20007f5e0ff */
[----:B------:R1:W-:Y:S04]  /*15d10*/  LDGSTS.E [R5+0x30c00], desc[UR16][R8.64], P0 ;  /* 0x30c0000008057fae */ /* 0x0003e80008121850 */
[----:B------:R3:W-:Y:S01]  /*15d20*/  STL [R1+0x4cc], R10 ;  /* 0x0004cc0a01007387 */ /* 0x0007e20000100800 */
[----:B------:R-:W-:Y:S01]  /*15d30*/  IADD3.X R12, R12, R3, RZ, P1, !PT ;  /* 0x000000030c0c7210 */ /* 0x000fe20000ffe4ff */
[----:B-1----:R-:W-:-:S02]  /*15d40*/  IMAD.MOV.U32 R8, RZ, RZ, R10 ;  /* 0x000000ffff087224 */ /* 0x002fc400078e000a */
[----:B------:R-:W-:Y:S02]  /*15d50*/  IMAD.X R215, R215, 0x1, R3, P2 ;  /* 0x00000001d7d77824 */ /* 0x000fe400010e0603 */
[----:B------:R1:W-:Y:S01]  /*15d60*/  STL [R1+0x4c8], R12 ;  /* 0x0004c80c01007387 */ /* 0x0003e20000100800 */
[----:B------:R-:W-:-:S03]  /*15d70*/  IMAD.MOV.U32 R9, RZ, RZ, R12 ;  /* 0x000000ffff097224 */ /* 0x000fc600078e000c */
[----:B------:R1:W-:Y:S04]  /*15d80*/  STL [R1+0x4ec], R212 ;  /* 0x0004ecd401007387 */ /* 0x0003e80000100800 */
[----:B---3--:R-:W3:Y:S04]  /*15d90*/  LDL.LU R10, [R1+0x54c] ;  /* 0x00054c00010a7983 */ /* 0x008ee80000300800 */
[----:B------:R1:W-:Y:S04]  /*15da0*/  STL [R1+0x4e8], R215 ;  /* 0x0004e8d701007387 */ /* 0x0003e80000100800 */
[----:B------:R1:W-:Y:S04]  /*15db0*/  LDGSTS.E [R5+0x31000], desc[UR16][R8.64], P0 ;  /* 0x3100000008057fae */ /* 0x0003e80008121850 */
[----:B-1----:R-:W3:Y:S01]  /*15dc0*/  LDL.LU R12, [R1+0x56c] ;  /* 0x00056c00010c7983 */ /* 0x002ee20000300800 */
[----:B------:R-:W-:Y:S01]  /*15dd0*/  MOV R8, R212 ;  /* 0x000000d400087202 */ /* 0x000fe20000000f00 */
[----:B------:R-:W-:-:S02]  /*15de0*/  IMAD.MOV.U32 R9, RZ, RZ, R215 ;  /* 0x000000ffff097224 */ /* 0x000fc400078e00d7 */
[----:B------:R-:W3:Y:S04]  /*15df0*/  LDL.LU R212, [R1+0x548] ;  /* 0x0005480001d47983 */ /* 0x000ee80000300800 */
[----:B------:R-:W3:Y:S04]  /*15e00*/  LDL.LU R215, [R1+0x568] ;  /* 0x0005680001d77983 */ /* 0x000ee80000300800 */
[----:B------:R1:W-:Y:S01]  /*15e10*/  LDGSTS.E [R5+0x31400], desc[UR16][R8.64], P0 ;  /* 0x3140000008057fae */ /* 0x0003e20008121850 */
[-C--:B------:R-:W-:Y:S02]  /*15e20*/  IADD3 R6, P1, R6, R4.reuse, RZ ;  /* 0x0000000406067210 */ /* 0x080fe40007f3e0ff */
[----:B------:R-:W-:-:S03]  /*15e30*/  IADD3 R213, P2, R213, R4, RZ ;  /* 0x00000004d5d57210 */ /* 0x000fc60007f5e0ff */
[--C-:B--2---:R-:W-:Y:S01]  /*15e40*/  IMAD.X R11, R11, 0x1, R3.reuse, P1 ;  /* 0x000000010b0b7824 */ /* 0x104fe200008e0603 */
[----:B------:R2:W-:Y:S01]  /*15e50*/  STL [R1+0x50c], R6 ;  /* 0x00050c0601007387 */ /* 0x0005e20000100800 */
[----:B-1----:R-:W-:Y:S01]  /*15e60*/  MOV R8, R6 ;  /* 0x0000000600087202 */ /* 0x002fe20000000f00 */
[----:B----4-:R-:W-:Y:S02]  /*15e70*/  IMAD.X R214, R214, 0x1, R3, P2 ;  /* 0x00000001d6d67824 */ /* 0x010fe400010e0603 */
[----:B------:R1:W-:Y:S01]  /*15e80*/  STL [R1+0x508], R11 ;  /* 0x0005080b01007387 */ /* 0x0003e20000100800 */
[----:B------:R-:W-:-:S03]  /*15e90*/  IMAD.MOV.U32 R9, RZ, RZ, R11 ;  /* 0x000000ffff097224 */ /* 0x000fc600078e000b */
[----:B------:R4:W-:Y:S04]  /*15ea0*/  STL [R1+0x52c], R213 ;  /* 0x00052cd501007387 */ /* 0x0009e80000100800 */
[----:B--2---:R-:W2:Y:S04]  /*15eb0*/  LDL.LU R6, [R1+0x58c] ;  /* 0x00058c0001067983 */ /* 0x004ea80000300800 */
[----:B------:R4:W-:Y:S04]  /*15ec0*/  STL [R1+0x528], R214 ;  /* 0x000528d601007387 */ /* 0x0009e80000100800 */
[----:B------:R4:W-:Y:S04]  /*15ed0*/  LDGSTS.E [R5+0x31800], desc[UR16][R8.64], P0 ;  /* 0x3180000008057fae */ /* 0x0009e80008121850 */
[----:B-1----:R-:W2:Y:S01]  /*15ee0*/  LDL.LU R11, [R1+0x5ac] ;  /* 0x0005ac00010b7983 */ /* 0x002ea20000300800 */
[----:B----4-:R-:W-:-:S03]  /*15ef0*/  IMAD.MOV.U32 R8, RZ, RZ, R213 ;  /* 0x000000ffff087224 */ /* 0x010fc600078e00d5 */
[----:B------:R-:W4:Y:S01]  /*15f00*/  LDL.LU R213, [R1+0x588] ;  /* 0x0005880001d57983 */ /* 0x000f220000300800 */
[----:B------:R-:W-:-:S03]  /*15f10*/  IMAD.MOV.U32 R9, RZ, RZ, R214 ;  /* 0x000000ffff097224 */ /* 0x000fc600078e00d6 */
[----:B------:R-:W4:Y:S01]  /*15f20*/  LDL.LU R214, [R1+0x5a8] ;  /* 0x0005a80001d67983 */ /* 0x000f220000300800 */
        /* <DEDUP_REMOVED lines=19> */
[----:B--2---:R-:W-:-:S04]  /*16060*/  IADD3 R6, P1, R6, R4, RZ ;  /* 0x0000000406067210 */ /* 0x004fc80007f3e0ff */
[----:B-1----:R-:W-:Y:S01]  /*16070*/  MOV R8, R6 ;  /* 0x0000000600087202 */ /* 0x002fe20000000f00 */
[----:B------:R-:W-:Y:S01]  /*16080*/  STL [R1+0x58c], R6 ;  /* 0x00058c0601007387 */ /* 0x000fe20000100800 */
[----:B------:R-:W-:Y:S01]  /*16090*/  IADD3 R11, P2, R11, R4, RZ ;  /* 0x000000040b0b7210 */ /* 0x000fe20007f5e0ff */
[----:B----4-:R-:W-:-:S04]  /*160a0*/  IMAD.X R213, R213, 0x1, R3, P1 ;  /* 0x00000001d5d57824 */ /* 0x010fc800008e0603 */
[----:B------:R-:W-:Y:S01]  /*160b0*/  IMAD.X R214, R214, 0x1, R3, P2 ;  /* 0x00000001d6d67824 */ /* 0x000fe200010e0603 */
[----:B------:R1:W-:Y:S01]  /*160c0*/  STL [R1+0x588], R213 ;  /* 0x000588d501007387 */ /* 0x0003e20000100800 */
[----:B------:R-:W-:-:S03]  /*160d0*/  IMAD.MOV.U32 R9, RZ, RZ, R213 ;  /* 0x000000ffff097224 */ /* 0x000fc600078e00d5 */
[----:B------:R-:W-:Y:S04]  /*160e0*/  STL [R1+0x5ac], R11 ;  /* 0x0005ac0b01007387 */ /* 0x000fe80000100800 */
[----:B------:R2:W-:Y:S04]  /*160f0*/  LDGSTS.E [R5+0x32800], desc[UR16][R8.64], P0 ;  /* 0x3280000008057fae */ /* 0x0005e80008121850 */
[----:B-1----:R-:W4:Y:S04]  /*16100*/  LDL.LU R213, [R1+0x60c] ;  /* 0x00060c0001d57983 */ /* 0x002f280000300800 */
[----:B------:R1:W-:Y:S04]  /*16110*/  STL [R1+0x5a8], R214 ;  /* 0x0005a8d601007387 */ /* 0x0003e80000100800 */
[----:B------:R-:W4:Y:S01]  /*16120*/  LDL.LU R6, [R1+0x62c] ;  /* 0x00062c0001067983 */ /* 0x000f220000300800 */
[----:B--2---:R-:W-:-:S02]  /*16130*/  IMAD.MOV.U32 R9, RZ, RZ, R214 ;  /* 0x000000ffff097224 */ /* 0x004fc400078e00d6 */
[----:B------:R-:W-:Y:S01]  /*16140*/  IMAD.MOV.U32 R8, RZ, RZ, R11 ;  /* 0x000000ffff087224 */ /* 0x000fe200078e000b */
[----:B-1----:R-:W2:Y:S04]  /*16150*/  LDL.LU R214, [R1+0x608] ;  /* 0x0006080001d67983 */ /* 0x002ea80000300800 */
[----:B------:R-:W2:Y:S01]  /*16160*/  LDL.LU R11, [R1+0x628] ;  /* 0x00062800010b7983 */ /* 0x000ea20000300800 */
[----:B---3--:R-:W-:-:S03]  /*16170*/  IADD3 R10, P1, R10, R4, RZ ;  /* 0x000000040a0a7210 */ /* 0x008fc60007f3e0ff */
[----:B------:R1:W-:Y:S01]  /*16180*/  LDGSTS.E [R5+0x32c00], desc[UR16][R8.64], P0 ;  /* 0x32c0000008057fae */ /* 0x0003e20008121850 */
[----:B------:R-:W-:Y:S02]  /*16190*/  IADD3 R212, P2, R212, R4, RZ ;  /* 0x00000004d4d47210 */ /* 0x000fe40007f5e0ff */
[----:B------:R-:W-:Y:S01]  /*161a0*/  IADD3.X R12, R12, R3, RZ, P1, !PT ;  /* 0x000000030c0c7210 */ /* 0x000fe20000ffe4ff */
[----:B-1----:R-:W-:-:S04]  /*161b0*/  IMAD.MOV.U32 R8, RZ, RZ, R10 ;  /* 0x000000ffff087224 */ /* 0x002fc800078e000a */
[----:B------:R-:W-:Y:S02]  /*161c0*/  IMAD.MOV.U32 R9, RZ, RZ, R12 ;  /* 0x000000ffff097224 */ /* 0x000fe400078e000c */
[----:B------:R-:W-:Y:S01]  /*161d0*/  IMAD.X R215, R215, 0x1, R3, P2 ;  /* 0x00000001d7d77824 */ /* 0x000fe200010e0603 */
[----:B------:R1:W-:Y:S04]  /*161e0*/  STL [R1+0x5cc], R10 ;  /* 0x0005cc0a01007387 */ /* 0x0003e80000100800 */
[----:B------:R3:W-:Y:S04]  /*161f0*/  LDGSTS.E [R5+0x33000], desc[UR16][R8.64], P0 ;  /* 0x3300000008057fae */ /* 0x0007e80008121850 */
[----:B------:R1:W-:Y:S04]  /*16200*/  STL [R1+0x5c8], R12 ;  /* 0x0005c80c01007387 */ /* 0x0003e80000100800 */
[----:B------:R1:W-:Y:S01]  /*16210*/  STL [R1+0x5ec], R212 ;  /* 0x0005ecd401007387 */ /* 0x0003e20000100800 */
[----:B---3--:R-:W-:Y:S01]  /*16220*/  MOV R8, R212 ;  /* 0x000000d400087202 */ /* 0x008fe20000000f00 */
[----:B------:R-:W-:-:S02]  /*16230*/  IMAD.MOV.U32 R9, RZ, RZ, R215 ;  /* 0x000000ffff097224 */ /* 0x000fc400078e00d7 */
[----:B-1----:R-:W3:Y:S04]  /*16240*/  LDL.LU R10, [R1+0x454] ;  /* 0x00045400010a7983 */ /* 0x002ee80000300800 */
[----:B------:R1:W-:Y:S04]  /*16250*/  STL [R1+0x5e8], R215 ;  /* 0x0005e8d701007387 */ /* 0x0003e80000100800 */
[----:B------:R-:W3:Y:S04]  /*16260*/  LDL.LU R12, [R1+0x474] ;  /* 0x00047400010c7983 */ /* 0x000ee80000300800 */
[----:B------:R4:W-:Y:S04]  /*16270*/  LDGSTS.E [R5+0x33400], desc[UR16][R8.64], P0 ;  /* 0x3340000008057fae */ /* 0x0009e80008121850 */
[----:B------:R-:W3:Y:S04]  /*16280*/  LDL.LU R212, [R1+0x450] ;  /* 0x0004500001d47983 */ /* 0x000ee80000300800 */
[----:B-1----:R-:W3:Y:S01]  /*16290*/  LDL.LU R215, [R1+0x470] ;  /* 0x0004700001d77983 */ /* 0x002ee20000300800 */
[----:B----4-:R-:W-:-:S02]  /*162a0*/  IADD3 R213, P1, R213, R4, RZ ;  /* 0x00000004d5d57210 */ /* 0x010fc40007f3e0ff */
[----:B------:R-:W-:Y:S02]  /*162b0*/  IADD3 R6, P2, R6, R4, RZ ;  /* 0x0000000406067210 */ /* 0x000fe40007f5e0ff */
[----:B------:R-:W-:Y:S01]  /*162c0*/  MOV R8, R213 ;  /* 0x000000d500087202 */ /* 0x000fe20000000f00 */
[--C-:B--2---:R-:W-:Y:S01]  /*162d0*/  IMAD.X R214, R214, 0x1, R3.reuse, P1 ;  /* 0x00000001d6d67824 */ /* 0x104fe200008e0603 */
[----:B------:R1:W-:Y:S01]  /*162e0*/  STL [R1+0x60c], R213 ;  /* 0x00060cd501007387 */ /* 0x0003e20000100800 */
[----:B------:R-:W-:Y:S02]  /*162f0*/  IMAD.X R11, R11, 0x1, R3, P2 ;  /* 0x000000010b0b7824 */ /* 0x000fe400010e0603 */
[----:B------:R-:W-:Y:S01]  /*16300*/  IMAD.MOV.U32 R9, RZ, RZ, R214 ;  /* 0x000000ffff097224 */ /* 0x000fe200078e00d6 */
[----:B------:R-:W-:Y:S04]  /*16310*/  STL [R1+0x608], R214 ;  /* 0x000608d601007387 */ /* 0x000fe80000100800 */
[----:B------:R2:W-:Y:S04]  /*16320*/  STL [R1+0x62c], R6 ;  /* 0x00062c0601007387 */ /* 0x0005e80000100800 */
[----:B------:R4:W-:Y:S04]  /*16330*/  LDGSTS.E [R5+0x33800], desc[UR16][R8.64], P0 ;  /* 0x3380000008057fae */ /* 0x0009e80008121850 */
[----:B------:R2:W-:Y:S04]  /*16340*/  STL [R1+0x628], R11 ;  /* 0x0006280b01007387 */ /* 0x0005e80000100800 */
[----:B-1----:R-:W3:Y:S01]  /*16350*/  LDL.LU R213, [R1+0x490] ;  /* 0x0004900001d57983 */ /* 0x002ee20000300800 */
[----:B----4-:R-:W-:-:S03]  /*16360*/  IMAD.MOV.U32 R8, RZ, RZ, R6 ;  /* 0x000000ffff087224 */ /* 0x010fc600078e0006 */
[----:B--2---:R-:W2:Y:S01]  /*16370*/  LDL.LU R6, [R1+0x494] ;  /* 0x0004940001067983 */ /* 0x004ea20000300800 */
[----:B------:R-:W-:-:S03]  /*16380*/  IMAD.MOV.U32 R9, RZ, RZ, R11 ;  /* 0x000000ffff097224 */ /* 0x000fc600078e000b */
[----:B------:R-:W4:Y:S04]  /*16390*/  LDL.LU R214, [R1+0x4b0] ;  /* 0x0004b00001d67983 */ /* 0x000f280000300800 */
[----:B------:R-:W4:Y:S04]  /*163a0*/  LDL.LU R11, [R1+0x4b4] ;  /* 0x0004b400010b7983 */ /* 0x000f280000300800 */
[----:B------:R1:W-:Y:S01]  /*163b0*/  LDGSTS.E [R5+0x33c00], desc[UR16][R8.64], P0 ;  /* 0x33c0000008057fae */ /* 0x0003e20008121850 */
[----:B---3--:R-:W-:Y:S02]  /*163c0*/  IADD3 R10, P1, R10, R4, RZ ;  /* 0x000000040a0a7210 */ /* 0x008fe40007f3e0ff */
[----:B-1----:R-:W-:-:S02]  /*163d0*/  LOP3.LUT R5, R14, 0x20, RZ, 0x3c, !PT ;  /* 0x000000200e057812 */ /* 0x002fc400078e3cff */
[----:B------:R-:W-:Y:S01]  /*163e0*/  IADD3 R12, P2, R12, R4, RZ ;  /* 0x000000040c0c7210 */ /* 0x000fe20007f5e0ff */
[----:B------:R1:W-:Y:S02]  /*163f0*/  STL [R1+0x454], R10 ;  /* 0x0004540a01007387 */ /* 0x0003e40000100800 */
[----:B------:R-:W-:Y:S02]  /*16400*/  VIADD R5, R5, UR4 ;  /* 0x0000000405057c36 */ /* 0x000fe40008000000 */
[----:B------:R-:W-:Y:S01]  /*16410*/  IMAD.MOV.U32 R8, RZ, RZ, R10 ;  /* 0x000000ffff087224 */ /* 0x000fe200078e000a */
[----:B------:R-:W-:Y:S01]  /*16420*/  IADD3.X R212, R212, R3, RZ, P1, !PT ;  /* 0x00000003d4d47210 */ /* 0x000fe20000ffe4ff */
[----:B------:R-:W-:Y:S03]  /*16430*/  STL [R1+0x474], R12 ;  /* 0x0004740c01007387 */ /* 0x000fe60000100800 */
[----:B------:R-:W-:Y:S01]  /*16440*/  MOV R9, R212 ;  /* 0x000000d400097202 */ /* 0x000fe20000000f00 */
[----:B------:R3:W-:Y:S01]  /*16450*/  STL [R1+0x450], R212 ;  /* 0x000450d401007387 */ /* 0x0007e20000100800 */
[----:B------:R-:W-:-:S03]  /*16460*/  IMAD.X R215, R215, 0x1, R3, P2 ;  /* 0x00000001d7d77824 */ /* 0x000fc600010e0603 */
[----:B-1----:R-:W4:Y:S04]  /*16470*/  LDL.LU R10, [R1+0x4d4] ;  /* 0x0004d400010a7983 */ /* 0x002f280000300800 */
[----:B------:R1:W-:Y:S04]  /*16480*/  LDGSTS.E [R5+0x30100], desc[UR16][R8.64], P0 ;  /* 0x3010000008057fae */ /* 0x0003e80008121850 */
[----:B---3--:R-:W3:Y:S04]  /*16490*/  LDL.LU R212, [R1+0x4f4] ;  /* 0x0004f40001d47983 */ /* 0x008ee80000300800 */
[----:B------:R1:W-:Y:S02]  /*164a0*/  STL [R1+0x470], R215 ;  /* 0x000470d701007387 */ /* 0x0003e40000100800 */
[----:B-1----:R-:W-:-:S02]  /*164b0*/  IMAD.MOV.U32 R8, RZ, RZ, R12 ;  /* 0x000000ffff087224 */ /* 0x002fc400078e000c */
[----:B------:R-:W-:Y:S01]  /*164c0*/  IMAD.MOV.U32 R9, RZ, RZ, R215 ;  /* 0x000000ffff097224 */ /* 0x000fe200078e00d7 */
[----:B------:R-:W3:Y:S04]  /*164d0*/  LDL.LU R12, [R1+0x4d0] ;  /* 0x0004d000010c7983 */ /* 0x000ee80000300800 */
[----:B------:R-:W3:Y:S04]  /*164e0*/  LDL.LU R215, [R1+0x4f0] ;  /* 0x0004f00001d77983 */ /* 0x000ee80000300800 */
[----:B------:R1:W-:Y:S01]  /*164f0*/  LDGSTS.E [R5+0x30500], desc[UR16][R8.64], P0 ;  /* 0x3050000008057fae */ /* 0x0003e20008121850 */
[----:B--2---:R-:W-:-:S05]  /*16500*/  IADD3 R6, P1, R6, R4, RZ ;  /* 0x0000000406067210 */ /* 0x004fca0007f3e0ff */
[----:B------:R-:W-:Y:S01]  /*16510*/  IMAD.X R213, R213, 0x1, R3, P1 ;  /* 0x00000001d5d57824 */ /* 0x000fe200008e0603 */
[----:B----4-:R-:W-:Y:S01]  /*16520*/  IADD3 R11, P2, R11, R4, RZ ;  /* 0x000000040b0b7210 */ /* 0x010fe20007f5e0ff */
[----:B------:R2:W-:Y:S01]  /*16530*/  STL [R1+0x494], R6 ;  /* 0x0004940601007387 */ /* 0x0005e20000100800 */
[----:B-1----:R-:W-:Y:S02]  /*16540*/  IMAD.MOV.U32 R8, RZ, RZ, R6 ;  /* 0x000000ffff087224 */ /* 0x002fe400078e0006 */
[----:B------:R-:W-:Y:S01]  /*16550*/  IADD3.X R214, R214, R3, RZ, P2, !PT ;  /* 0x00000003d6d67210 */ /* 0x000fe200017fe4ff */
        /* <DEDUP_REMOVED lines=9> */
[----:B------:R-:W-:-:S03]  /*165f0*/  MOV R9, R214 ;  /* 0x000000d600097202 */ /* 0x000fc60000000f00 */
[----:B------:R-:W4:Y:S01]  /*16600*/  LDL.LU R214, [R1+0x530] ;  /* 0x0005300001d67983 */ /* 0x000f220000300800 */
[----:B------:R-:W-:-:S03]  /*16610*/  IADD3 R10, P1, R10, R4, RZ ;  /* 0x000000040a0a7210 */ /* 0x000fc60007f3e0ff */
[----:B------:R1:W-:Y:S01]  /*16620*/  LDGSTS.E [R5+0x30d00], desc[UR16][R8.64], P0 ;  /* 0x30d0000008057fae */ /* 0x0003e20008121850 */
[----:B---3--:R-:W-:-:S03]  /*16630*/  IADD3 R212, P2, R212, R4, RZ ;  /* 0x00000004d4d47210 */ /* 0x008fc60007f5e0ff */
[----:B------:R3:W-:Y:S01]  /*16640*/  STL [R1+0x4d4], R10 ;  /* 0x0004d40a01007387 */ /* 0x0007e20000100800 */
[--C-:B------:R-:W-:Y:S02]  /*16650*/  IMAD.X R12, R12, 0x1, R3.reuse, P1 ;  /* 0x000000010c0c7824 */ /* 0x100fe400008e0603 */
[----:B-1----:R-:W-:Y:S02]  /*16660*/  IMAD.MOV.U32 R8, RZ, RZ, R10 ;  /* 0x000000ffff087224 */ /* 0x002fe400078e000a */
[----:B------:R-:W-:Y:S01]  /*16670*/  IMAD.X R215, R215, 0x1, R3, P2 ;  /* 0x00000001d7d77824 */ /* 0x000fe200010e0603 */
[----:B------:R1:W-:Y:S01]  /*16680*/  STL [R1+0x4d0], R12 ;  /* 0x0004d00c01007387 */ /* 0x0003e20000100800 */
[----:B------:R-:W-:-:S03]  /*16690*/  MOV R9, R12 ;  /* 0x0000000c00097202 */ /* 0x000fc60000000f00 */
[----:B------:R1:W-:Y:S04]  /*166a0*/  STL [R1+0x4f4], R212 ;  /* 0x0004f4d401007387 */ /* 0x0003e80000100800 */
[----:B---3--:R-:W3:Y:S04]  /*166b0*/  LDL.LU R10, [R1+0x554] ;  /* 0x00055400010a7983 */ /* 0x008ee80000300800 */
[----:B------:R1:W-:Y:S04]  /*166c0*/  STL [R1+0x4f0], R215 ;  /* 0x0004f0d701007387 */ /* 0x0003e80000100800 */
[----:B------:R1:W-:Y:S04]  /*166d0*/  LDGSTS.E [R5+0x31100], desc[UR16][R8.64], P0 ;  /* 0x3110000008057fae */ /* 0x0003e80008121850 */
[----:B-1----:R-:W3:Y:S01]  /*166e0*/  LDL.LU R12, [R1+0x574] ;  /* 0x00057400010c7983 */ /* 0x002ee20000300800 */
[----:B------:R-:W-:-:S02]  /*166f0*/  IMAD.MOV.U32 R8, RZ, RZ, R212 ;  /* 0x000000ffff087224 */ /* 0x000fc400078e00d4 */
[----:B------:R-:W-:Y:S01]  /*16700*/  IMAD.MOV.U32 R9, RZ, RZ, R215 ;  /* 0x000000ffff097224 */ /* 0x000fe200078e00d7 */
[----:B------:R-:W3:Y:S04]  /*16710*/  LDL.LU R212, [R1+0x550] ;  /* 0x0005500001d47983 */ /* 0x000ee80000300800 */
[----:B------:R-:W3:Y:S04]  /*16720*/  LDL.LU R215, [R1+0x570] ;  /* 0x0005700001d77983 */ /* 0x000ee80000300800 */
[----:B------:R1:W-:Y:S01]  /*16730*/  LDGSTS.E [R5+0x31500], desc[UR16][R8.64], P0 ;  /* 0x3150000008057fae */ /* 0x0003e20008121850 */
[----:B--2---:R-:W-:-:S05]  /*16740*/  IADD3 R6, P1, R6, R4, RZ ;  /* 0x0000000406067210 */ /* 0x004fca0007f3e0ff */
[----:B------:R2:W-:Y:S01]  /*16750*/  STL [R1+0x514], R6 ;  /* 0x0005140601007387 */ /* 0x0005e20000100800 */
[----:B-1----:R-:W-:Y:S01]  /*16760*/  IMAD.MOV.U32 R8, RZ, RZ, R6 ;  /* 0x000000ffff087224 */ /* 0x002fe200078e0006 */
[----:B------:R-:W-:Y:S01]  /*16770*/  IADD3 R213, P2, R213, R4, RZ ;  /* 0x00000004d5d57210 */ /* 0x000fe20007f5e0ff */
[----:B----4-:R-:W-:-:S03]  /*16780*/  IMAD.X R11, R11, 0x1, R3, P1 ;  /* 0x000000010b0b7824 */ /* 0x010fc600008e0603 */
[----:B------:R-:W-:Y:S02]  /*16790*/  IADD3.X R214, R214, R3, RZ, P2, !PT ;  /* 0x00000003d6d67210 */ /* 0x000fe400017fe4ff */
        /* <DEDUP_REMOVED lines=11> */
[----:B---3--:R-:W-:-:S03]  /*16850*/  IADD3 R10, P1, R10, R4, RZ ;  /* 0x000000040a0a7210 */ /* 0x008fc60007f3e0ff */
[----:B------:R1:W-:Y:S01]  /*16860*/  LDGSTS.E [R5+0x31d00], desc[UR16][R8.64], P0 ;  /* 0x31d0000008057fae */ /* 0x0003e20008121850 */
[----:B------:R-:W-:-:S03]  /*16870*/  IADD3 R12, P2, R12, R4, RZ ;  /* 0x000000040c0c7210 */ /* 0x000fc60007f5e0ff */
        /* <DEDUP_REMOVED lines=17> */
[----:B------:R-:W-:Y:S01]  /*16990*/  STL [R1+0x594], R6 ;  /* 0x0005940601007387 */ /* 0x000fe20000100800 */
[----:B-1----:R-:W-:Y:S01]  /*169a0*/  IMAD.MOV.U32 R8, RZ, RZ, R6 ;  /* 0x000000ffff087224 */ /* 0x002fe200078e0006 */
[----:B------:R-:W-:Y:S01]  /*169b0*/  IADD3 R11, P2, R11, R4, RZ ;  /* 0x000000040b0b7210 */ /* 0x000fe20007f5e0ff */
[----:B----4-:R-:W-:-:S03]  /*169c0*/  IMAD.X R213, R213, 0x1, R3, P1 ;  /* 0x00000001d5d57824 */ /* 0x010fc600008e0603 */
[----:B------:R-:W-:Y:S02]  /*169d0*/  IADD3.X R214, R214, R3, RZ, P2, !PT ;  /* 0x00000003d6d67210 */ /* 0x000fe400017fe4ff */
[----:B------:R1:W-:Y:S01]  /*169e0*/  STL [R1+0x590], R213 ;  /* 0x000590d501007387 */ /* 0x0003e20000100800 */
[----:B------:R-:W-:-:S03]  /*169f0*/  IMAD.MOV.U32 R9, RZ, RZ, R213 ;  /* 0x000000ffff097224 */ /* 0x000fc600078e00d5 */
[----:B------:R-:W-:Y:S04]  /*16a00*/  STL [R1+0x5b4], R11 ;  /* 0x0005b40b01007387 */ /* 0x000fe80000100800 */
[----:B------:R2:W-:Y:S04]  /*16a10*/  LDGSTS.E [R5+0x32900], desc[UR16][R8.64], P0 ;  /* 0x3290000008057fae */ /* 0x0005e80008121850 */
[----:B-1----:R-:W4:Y:S04]  /*16a20*/  LDL.LU R213, [R1+0x614] ;  /* 0x0006140001d57983 */ /* 0x002f280000300800 */
[----:B------:R1:W-:Y:S04]  /*16a30*/  STL [R1+0x5b0], R214 ;  /* 0x0005b0d601007387 */ /* 0x0003e80000100800 */
[----:B------:R-:W4:Y:S01]  /*16a40*/  LDL.LU R6, [R1+0x634] ;  /* 0x0006340001067983 */ /* 0x000f220000300800 */
[----:B--2---:R-:W-:Y:S01]  /*16a50*/  MOV R9, R214 ;  /* 0x000000d600097202 */ /* 0x004fe20000000f00 */
[----:B------:R-:W-:-:S02]  /*16a60*/  IMAD.MOV.U32 R8, RZ, RZ, R11 ;  /* 0x000000ffff087224 */ /* 0x000fc400078e000b */
[----:B-1----:R-:W2:Y:S04]  /*16a70*/  LDL.LU R214, [R1+0x610] ;  /* 0x0006100001d67983 */ /* 0x002ea80000300800 */
[----:B------:R-:W2:Y:S01]  /*16a80*/  LDL.LU R11, [R1+0x630] ;  /* 0x00063000010b7983 */ /* 0x000ea20000300800 */
[----:B---3--:R-:W-:-:S03]  /*16a90*/  IADD3 R10, P1, R10, R4, RZ ;  /* 0x000000040a0a7210 */ /* 0x008fc60007f3e0ff */
[----:B------:R1:W-:Y:S01]  /*16aa0*/  LDGSTS.E [R5+0x32d00], desc[UR16][R8.64], P0 ;  /* 0x32d0000008057fae */ /* 0x0003e20008121850 */
[----:B------:R-:W-:-:S03]  /*16ab0*/  IADD3 R212, P2, R212, R4, RZ ;  /* 0x00000004d4d47210 */ /* 0x000fc60007f5e0ff */
[----:B------:R3:W-:Y:S01]  /*16ac0*/  STL [R1+0x5d4], R10 ;  /* 0x0005d40a01007387 */ /* 0x0007e20000100800 */
[----:B-1----:R-:W-:Y:S02]  /*16ad0*/  IMAD.MOV.U32 R8, RZ, RZ, R10 ;  /* 0x000000ffff087224 */ /* 0x002fe400078e000a */
[----:B------:R-:W-:-:S05]  /*16ae0*/  IMAD.X R12, R12, 0x1, R3, P1 ;  /* 0x000000010c0c7824 */ /* 0x000fca00008e0603 */
[----:B------:R-:W-:Y:S01]  /*16af0*/  MOV R9, R12 ;  /* 0x0000000c00097202 */ /* 0x000fe20000000f00 */
[----:B------:R-:W-:Y:S01]  /*16b00*/  IMAD.X R215, R215, 0x1, R3, P2 ;  /* 0x00000001d7d77824 */ /* 0x000fe200010e0603 */
[----:B------:R1:W-:Y:S04]  /*16b10*/  STL [R1+0x5d0], R12 ;  /* 0x0005d00c01007387 */ /* 0x0003e80000100800 */
[----:B------:R1:W-:Y:S04]  /*16b20*/  STL [R1+0x5f4], R212 ;  /* 0x0005f4d401007387 */ /* 0x0003e80000100800 */
[----:B------:R1:W-:Y:S04]  /*16b30*/  LDGSTS.E [R5+0x33100], desc[UR16][R8.64], P0 ;  /* 0x3310000008057fae */ /* 0x0003e80008121850 */
[----:B---3--:R-:W3:Y:S04]  /*16b40*/  LDL.LU R10, [R1+0x45c] ;  /* 0x00045c00010a7983 */ /* 0x008ee80000300800 */
[----:B------:R1:W-:Y:S02]  /*16b50*/  STL [R1+0x5f0], R215 ;  /* 0x0005f0d701007387 */ /* 0x0003e40000100800 */
[----:B-1----:R-:W-:-:S02]  /*16b60*/  IMAD.MOV.U32 R8, RZ, RZ, R212 ;  /* 0x000000ffff087224 */ /* 0x002fc400078e00d4 */
[----:B------:R-:W3:Y:S01]  /*16b70*/  LDL.LU R12, [R1+0x47c] ;  /* 0x00047c00010c7983 */ /* 0x000ee20000300800 */
[----:B------:R-:W-:-:S03]  /*16b80*/  IMAD.MOV.U32 R9, RZ, RZ, R215 ;  /* 0x000000ffff097224 */ /* 0x000fc600078e00d7 */
[----:B------:R-:W3:Y:S04]  /*16b90*/  LDL.LU R212, [R1+0x458] ;  /* 0x0004580001d47983 */ /* 0x000ee80000300800 */
[----:B------:R1:W-:Y:S04]  /*16ba0*/  LDGSTS.E [R5+0x33500], desc[UR16][R8.64], P0 ;  /* 0x3350000008057fae */ /* 0x0003e80008121850 */
[----:B------:R-:W3:Y:S01]  /*16bb0*/  LDL.LU R215, [R1+0x478] ;  /* 0x0004780001d77983 */ /* 0x000ee20000300800 */
[-C--:B----4-:R-:W-:Y:S02]  /*16bc0*/  IADD3 R213, P1, R213, R4.reuse, RZ ;  /* 0x00000004d5d57210 */ /* 0x090fe40007f3e0ff */
[----:B------:R-:W-:-:S03]  /*16bd0*/  IADD3 R6, P2, R6, R4, RZ ;  /* 0x0000000406067210 */ /* 0x000fc60007f5e0ff */
[----:B-1----:R-:W-:Y:S02]  /*16be0*/  IMAD.MOV.U32 R8, RZ, RZ, R213 ;  /* 0x000000ffff087224 */ /* 0x002fe400078e00d5 */
[----:B--2---:R-:W-:Y:S01]  /*16bf0*/  IMAD.X R214, R214, 0x1, R3, P1 ;  /* 0x00000001d6d67824 */ /* 0x004fe200008e0603 */
[----:B------:R1:W-:Y:S01]  /*16c00*/  STL [R1+0x614], R213 ;  /* 0x000614d501007387 */ /* 0x0003e20000100800 */
[----:B------:R-:W-:Y:S02]  /*16c10*/  IADD3.X R11, R11, R3, RZ, P2, !PT ;  /* 0x000000030b0b7210 */ /* 0x000fe400017fe4ff */
        /* <DEDUP_REMOVED lines=8> */
[----:B------:R-:W-:-:S03]  /*16ca0*/  MOV R9, R11 ;  /* 0x0000000b00097202 */ /* 0x000fc60000000f00 */
[----:B------:R-:W4:Y:S04]  /*16cb0*/  LDL.LU R214, [R1+0x4b8] ;  /* 0x0004b80001d67983 */ /* 0x000f280000300800 */
[----:B------:R-:W4:Y:S04]  /*16cc0*/  LDL.LU R11, [R1+0x4bc] ;  /* 0x0004bc00010b7983 */ /* 0x000f280000300800 */
[----:B------:R1:W-:Y:S01]  /*16cd0*/  LDGSTS.E [R5+0x33d00], desc[UR16][R8.64], P0 ;  /* 0x33d0000008057fae */ /* 0x0003e20008121850 */
[----:B---3--:R-:W-:Y:S02]  /*16ce0*/  IADD3 R10, P1, R10, R4, RZ ;  /* 0x000000040a0a7210 */ /* 0x008fe40007f3e0ff */
[----:B-1----:R-:W-:-:S02]  /*16cf0*/  LOP3.LUT R9, R14, 0x40, RZ, 0x3c, !PT ;  /* 0x000000400e097812 */ /* 0x002fc400078e3cff */
[----:B------:R-:W-:Y:S01]  /*16d00*/  IADD3 R12, P2, R12, R4, RZ ;  /* 0x000000040c0c7210 */ /* 0x000fe20007f5e0ff */
[--C-:B------:R-:W-:Y:S01]  /*16d10*/  IMAD.X R212, R212, 0x1, R3.reuse, P1 ;  /* 0x00000001d4d47824 */ /* 0x100fe200008e0603 */
[----:B------:R1:W-:Y:S01]  /*16d20*/  STL [R1+0x45c], R10 ;  /* 0x00045c0a01007387 */ /* 0x0003e20000100800 */
[----:B------:R-:W-:Y:S01]  /*16d30*/  VIADD R5, R9, UR4 ;  /* 0x0000000409057c36 */ /* 0x000fe20008000000 */
[----:B------:R-:W-:Y:S01]  /*16d40*/  MOV R8, R10 ;  /* 0x0000000a00087202 */ /* 0x000fe20000000f00 */
[----:B------:R-:W-:Y:S01]  /*16d50*/  IMAD.MOV.U32 R9, RZ, RZ, R212 ;  /* 0x000000ffff097224 */ /* 0x000fe200078e00d4 */
[----:B------:R3:W-:Y:S01]  /*16d60*/  STL [R1+0x458], R212 ;  /* 0x000458d401007387 */ /* 0x0007e20000100800 */
[----:B------:R-:W-:-:S03]  /*16d70*/  IMAD.X R215, R215, 0x1, R3, P2 ;  /* 0x00000001d7d77824 */ /* 0x000fc600010e0603 */
[----:B------:R3:W-:Y:S04]  /*16d80*/  STL [R1+0x47c], R12 ;  /* 0x00047c0c01007387 */ /* 0x0007e80000100800 */
[----:B------:R3:W-:Y:S04]  /*16d90*/  STL [R1+0x478], R215 ;  /* 0x000478d701007387 */ /* 0x0007e80000100800 */
[----:B-1----:R-:W4:Y:S04]  /*16da0*/  LDL.LU R10, [R1+0x4dc] ;  /* 0x0004dc00010a7983 */ /* 0x002f280000300800 */
[----:B------:R1:W-:Y:S04]  /*16db0*/  LDGSTS.E [R5+0x30200], desc[UR16][R8.64], P0 ;  /* 0x3020000008057fae */ /* 0x0003e80008121850 */
[----:B---3--:R-:W3:Y:S01]  /*16dc0*/  LDL.LU R212, [R1+0x4fc] ;  /* 0x0004fc0001d47983 */ /* 0x008ee20000300800 */
[----:B-1----:R-:W-:-:S02]  /*16dd0*/  IMAD.MOV.U32 R8, RZ, RZ, R12 ;  /* 0x000000ffff087224 */ /* 0x002fc400078e000c */
[----:B------:R-:W-:Y:S01]  /*16de0*/  IMAD.MOV.U32 R9, RZ, RZ, R215 ;  /* 0x000000ffff097224 */ /* 0x000fe200078e00d7 */
[----:B------:R-:W3:Y:S04]  /*16df0*/  LDL.LU R12, [R1+0x4d8] ;  /* 0x0004d800010c7983 */ /* 0x000ee80000300800 */
[----:B------:R-:W3:Y:S04]  /*16e00*/  LDL.LU R215, [R1+0x4f8] ;  /* 0x0004f80001d77983 */ /* 0x000ee80000300800 */
[----:B------:R1:W-:Y:S01]  /*16e10*/  LDGSTS.E [R5+0x30600], desc[UR16][R8.64], P0 ;  /* 0x3060000008057fae */ /* 0x0003e20008121850 */
[----:B--2---:R-:W-:-:S04]  /*16e20*/  IADD3 R6, P1, R6, R4, RZ ;  /* 0x0000000406067210 */ /* 0x004fc80007f3e0ff */
[----:B------:R-:W-:Y:S02]  /*16e30*/  IADD3.X R213, R213, R3, RZ, P1, !PT ;  /* 0x00000003d5d57210 */ /* 0x000fe40000ffe4ff */
[----:B----4-:R-:W-:Y:S01]  /*16e40*/  IADD3 R11, P2, R11, R4, RZ ;  /* 0x000000040b0b7210 */ /* 0x010fe20007f5e0ff */
[----:B------:R2:W-:Y:S01]  /*16e50*/  STL [R1+0x49c], R6 ;  /* 0x00049c0601007387 */ /* 0x0005e20000100800 */
[----:B-1----:R-:W-:Y:S02]  /*16e60*/  IMAD.MOV.U32 R8, RZ, RZ, R6 ;  /* 0x000000ffff087224 */ /* 0x002fe400078e0006 */
[----:B------:R-:W-:Y:S01]  /*16e70*/  IMAD.MOV.U32 R9, RZ, RZ, R213 ;  /* 0x000000ffff097224 */ /* 0x000fe200078e00d5 */
[----:B------:R1:W-:Y:S01]  /*16e80*/  STL [R1+0x498], R213 ;  /* 0x000498d501007387 */ /* 0x0003e20000100800 */
[----:B------:R-:W-:-:S03]  /*16e90*/  IMAD.X R214, R214, 0x1, R3, P2 ;  /* 0x00000001d6d67824 */ /* 0x000fc600010e0603 */
[----:B------:R4:W-:Y:S04]  /*16ea0*/  STL [R1+0x4bc], R11 ;  /* 0x0004bc0b01007387 */ /* 0x0009e80000100800 */
[----:B--2---:R-:W2:Y:S04]  /*16eb0*/  LDL.LU R6, [R1+0x51c] ;  /* 0x00051c0001067983 */ /* 0x004ea80000300800 */
[----:B------:R4:W-:Y:S04]  /*16ec0*/  STL [R1+0x4b8], R214 ;  /* 0x0004b8d601007387 */ /* 0x0009e80000100800 */
[----:B------:R4:W-:Y:S04]  /*16ed0*/  LDGSTS.E [R5+0x30a00], desc[UR16][R8.64], P0 ;  /* 0x30a0000008057fae */ /* 0x0009e80008121850 */
[----:B-1----:R-:W2:Y:S01]  /*16ee0*/  LDL.LU R213, [R1+0x53c] ;  /* 0x00053c0001d57983 */ /* 0x002ea20000300800 */
[----:B----4-:R-:W-:-:S03]  /*16ef0*/  MOV R8, R11 ;  /* 0x0000000b00087202 */ /* 0x010fc60000000f00 */
[----:B------:R-:W4:Y:S01]  /*16f00*/  LDL.LU R11, [R1+0x518] ;  /* 0x00051800010b7983 */ /* 0x000f220000300800 */
[----:B------:R-:W-:-:S03]  /*16f10*/  IMAD.MOV.U32 R9, RZ, RZ, R214 ;  /* 0x000000ffff097224 */ /* 0x000fc600078e00d6 */
[----:B------:R-:W4:Y:S01]  /*16f20*/  LDL.LU R214, [R1+0x538] ;  /* 0x0005380001d67983 */ /* 0x000f220000300800 */
[----:B------:R-:W-:-:S03]  /*16f30*/  IADD3 R10, P1, R10, R4, RZ ;  /* 0x000000040a0a7210 */ /* 0x000fc60007f3e0ff */
[----:B------:R1:W-:Y:S01]  /*16f40*/  LDGSTS.E [R5+0x30e00], desc[UR16][R8.64], P0 ;  /* 0x30e0000008057fae */ /* 0x0003e20008121850 */
[----:B---3--:R-:W-:-:S03]  /*16f50*/  IADD3 R212, P2, R212, R4, RZ ;  /* 0x00000004d4d47210 */ /* 0x008fc60007f5e0ff */
[----:B------:R3:W-:Y:S01]  /*16f60*/  STL [R1+0x4dc], R10 ;  /* 0x0004dc0a01007387 */ /* 0x0007e20000100800 */
[----:B-1----:R-:W-:Y:S01]  /*16f70*/  MOV R8, R10 ;  /* 0x0000000a00087202 */ /* 0x002fe20000000f00 */
[----:B------:R-:W-:-:S04]  /*16f80*/  IMAD.X R12, R12, 0x1, R3, P1 ;  /* 0x000000010c0c7824 */ /* 0x000fc800008e0603 */
[----:B------:R-:W-:Y:S01]  /*16f90*/  IMAD.MOV.U32 R9, RZ, RZ, R12 ;  /* 0x000000ffff097224 */ /* 0x000fe200078e000c */
[----:B------:R1:W-:Y:S01]  /*16fa0*/  STL [R1+0x4d8], R12 ;  /* 0x0004d80c01007387 */ /* 0x0003e20000100800 */
[----:B------:R-:W-:-:S03]  /*16fb0*/  IMAD.X R215, R215, 0x1, R3, P2 ;  /* 0x00000001d7d77824 */ /* 0x000fc600010e0603 */
[----:B------:R1:W-:Y:S04]  /*16fc0*/  STL [R1+0x4fc], R212 ;  /* 0x0004fcd401007387 */ /* 0x0003e80000100800 */
[----:B---3--:R-:W3:Y:S04]  /*16fd0*/  LDL.LU R10, [R1+0x55c] ;  /* 0x00055c00010a7983 */ /* 0x008ee80000300800 */
[----:B------:R1:W-:Y:S04]  /*16fe0*/  LDGSTS.E [R5+0x31200], desc[UR16][R8.64], P0 ;  /* 0x3120000008057fae */ /* 0x0003e80008121850 */
[----:B------:R1:W-:Y:S04]  /*16ff0*/  STL [R1+0x4f8], R215 ;  /* 0x0004f8d701007387 */ /* 0x0003e80000100800 */
        /* <DEDUP_REMOVED lines=9> */
[----:B------:R-:W-:Y:S02]  /*17090*/  IADD3 R213, P2, R213, R4, RZ ;  /* 0x00000004d5d57210 */ /* 0x000fe40007f5e0ff */
[----:B----4-:R-:W-:-:S03]  /*170a0*/  IADD3.X R11, R11, R3, RZ, P1, !PT ;  /* 0x000000030b0b7210 */ /* 0x010fc60000ffe4ff */
[----:B------:R-:W-:Y:S02]  /*170b0*/  IMAD.X R214, R214, 0x1, R3, P2 ;  /* 0x00000001d6d67824 */ /* 0x000fe400010e0603 */
[----:B------:R1:W-:Y:S01]  /*170c0*/  STL [R1+0x518], R11 ;  /* 0x0005180b01007387 */ /* 0x0003e20000100800 */
[----:B------:R-:W-:-:S03]  /*170d0*/  IMAD.MOV.U32 R9, RZ, RZ, R11 ;  /* 0x000000ffff097224 */ /* 0x000fc600078e000b */
        /* <DEDUP_REMOVED lines=9> */
[----:B---3--:R-:W-:-:S03]  /*17170*/  IADD3 R10, P1, R10, R4, RZ ;  /* 0x000000040a0a7210 */ /* 0x008fc60007f3e0ff */
[----:B------:R1:W-:Y:S01]  /*17180*/  LDGSTS.E [R5+0x31e00], desc[UR16][R8.64], P0 ;  /* 0x31e0000008057fae */ /* 0x0003e20008121850 */
[----:B------:R-:W-:-:S03]  /*17190*/  IADD3 R12, P2, R12, R4, RZ ;  /* 0x000000040c0c7210 */ /* 0x000fc60007f5e0ff */
[----:B------:R3:W-:Y:S01]  /*171a0*/  STL [R1+0x55c], R10 ;  /* 0x00055c0a01007387 */ /* 0x0007e20000100800 */
[----:B------:R-:W-:Y:S01]  /*171b0*/  IMAD.X R212, R212, 0x1, R3, P1 ;  /* 0x00000001d4d47824 */ /* 0x000fe200008e0603 */
[----:B-1----:R-:W-:-:S03]  /*171c0*/  MOV R8, R10 ;  /* 0x0000000a00087202 */ /* 0x002fc60000000f00 */
        /* <DEDUP_REMOVED lines=16> */
[----:B------:R-:W-:Y:S02]  /*172d0*/  IADD3 R11, P2, R11, R4, RZ ;  /* 0x000000040b0b7210 */ /* 0x000fe40007f5e0ff */
[----:B----4-:R-:W-:-:S03]  /*172e0*/  IADD3.X R213, R213, R3, RZ, P1, !PT ;  /* 0x00000003d5d57210 */ /* 0x010fc60000ffe4ff */
[----:B------:R-:W-:Y:S02]  /*172f0*/  IMAD.X R214, R214, 0x1, R3, P2 ;  /* 0x00000001d6d67824 */ /* 0x000fe400010e0603 */
[----:B------:R1:W-:Y:S01]  /*17300*/  STL [R1+0x598], R213 ;  /* 0x000598d501007387 */ /* 0x0003e20000100800 */
[----:B------:R-:W-:-:S03]  /*17310*/  IMAD.MOV.U32 R9, RZ, RZ, R213 ;  /* 0x000000ffff097224 */ /* 0x000fc600078e00d5 */
[----:B------:R-:W-:Y:S04]  /*17320*/  STL [R1+0x5bc], R11 ;  /* 0x0005bc0b01007387 */ /* 0x000fe80000100800 */
[----:B------:R2:W-:Y:S04]  /*17330*/  LDGSTS.E [R5+0x32a00], desc[UR16][R8.64], P0 ;  /* 0x32a0000008057fae */ /* 0x0005e80008121850 */
[----:B-1----:R-:W4:Y:S04]  /*17340*/  LDL.LU R213, [R1+0x61c] ;  /* 0x00061c0001d57983 */ /* 0x002f280000300800 */
[----:B------:R1:W-:Y:S04]  /*17350*/  STL [R1+0x5b8], R214 ;  /* 0x0005b8d601007387 */ /* 0x0003e80000100800 */
[----:B------:R-:W4:Y:S01]  /*17360*/  LDL.LU R6, [R1+0x63c] ;  /* 0x00063c0001067983 */ /* 0x000f220000300800 */
[----:B--2---:R-:W-:Y:S01]  /*17370*/  IMAD.MOV.U32 R9, RZ, RZ, R214 ;  /* 0x000000ffff097224 */ /* 0x004fe200078e00d6 */
[----:B------:R-:W-:-:S02]  /*17380*/  MOV R8, R11 ;  /* 0x0000000b00087202 */ /* 0x000fc40000000f00 */
[----:B-1----:R-:W2:Y:S04]  /*17390*/  LDL.LU R214, [R1+0x618] ;  /* 0x0006180001d67983 */ /* 0x002ea80000300800 */
[----:B------:R-:W2:Y:S01]  /*173a0*/  LDL.LU R11, [R1+0x638] ;  /* 0x00063800010b7983 */ /* 0x000ea20000300800 */
[----:B---3--:R-:W-:-:S03]  /*173b0*/  IADD3 R10, P1, R10, R4, RZ ;  /* 0x000000040a0a7210 */ /* 0x008fc60007f3e0ff */
[----:B------:R1:W-:Y:S01]  /*173c0*/  LDGSTS.E [R5+0x32e00], desc[UR16][R8.64], P0 ;  /* 0x32e0000008057fae */ /* 0x0003e20008121850 */
[----:B------:R-:W-:Y:S01]  /*173d0*/  IADD3 R212, P2, R212, R4, RZ ;  /* 0x00000004d4d47210 */ /* 0x000fe20007f5e0ff */
[----:B------:R-:W-:Y:S01]  /*173e0*/  IMAD.X R12, R12, 0x1, R3, P1 ;  /* 0x000000010c0c7824 */ /* 0x000fe200008e0603 */
[----:B-1----:R-:W-:-:S03]  /*173f0*/  MOV R8, R10 ;  /* 0x0000000a00087202 */ /* 0x002fc60000000f00 */
[----:B------:R-:W-:Y:S02]  /*17400*/  IMAD.MOV.U32 R9, RZ, RZ, R12 ;  /* 0x000000ffff097224 */ /* 0x000fe400078e000c */
[----:B------:R-:W-:Y:S01]  /*17410*/  IMAD.X R215, R215, 0x1, R3, P2 ;  /* 0x00000001d7d77824 */ /* 0x000fe200010e0603 */
[----:B------:R1:W-:Y:S04]  /*17420*/  STL [R1+0x5dc], R10 ;  /* 0x0005dc0a01007387 */ /* 0x0003e80000100800 */
[----:B------:R3:W-:Y:S04]  /*17430*/  STL [R1+0x5d8], R12 ;  /* 0x0005d80c01007387 */ /* 0x0007e80000100800 */
[----:B------:R3:W-:Y:S04]  /*17440*/  LDGSTS.E [R5+0x33200], desc[UR16][R8.64], P0 ;  /* 0x3320000008057fae */ /* 0x0007e80008121850 */
[----:B------:R-:W-:Y:S04]  /*17450*/  STL [R1+0x5fc], R212 ;  /* 0x0005fcd401007387 */ /* 0x000fe80000100800 */
[----:B-1----:R-:W2:Y:S01]  /*17460*/  LDL.LU R10, [R1+0x464] ;  /* 0x00046400010a7983 */ /* 0x002ea20000300800 */
[----:B---3--:R-:W-:-:S02]  /*17470*/  IMAD.MOV.U32 R8, RZ, RZ, R212 ;  /* 0x000000ffff087224 */ /* 0x008fc400078e00d4 */
[----:B------:R-:W-:Y:S01]  /*17480*/  IMAD.MOV.U32 R9, RZ, RZ, R215 ;  /* 0x000000ffff097224 */ /* 0x000fe200078e00d7 */
[----:B------:R1:W-:Y:S04]  /*17490*/  STL [R1+0x5f8], R215 ;  /* 0x0005f8d701007387 */ /* 0x0003e80000100800 */
[----:B------:R-:W3:Y:S04]  /*174a0*/  LDL.LU R12, [R1+0x484] ;  /* 0x00048400010c7983 */ /* 0x000ee80000300800 */
[----:B------:R4:W-:Y:S04]  /*174b0*/  LDGSTS.E [R5+0x33600], desc[UR16][R8.64], P0 ;  /* 0x3360000008057fae */ /* 0x0009e80008121850 */
[----:B-1----:R-:W3:Y:S04]  /*174c0*/  LDL.LU R215, [R1+0x460] ;  /* 0x0004600001d77983 */ /* 0x002ee80000300800 */
[----:B------:R-:W3:Y:S01]  /*174d0*/  LDL.LU R212, [R1+0x480] ;  /* 0x0004800001d47983 */ /* 0x000ee20000300800 */
[----:B----4-:R-:W-:-:S02]  /*174e0*/  IADD3 R213, P1, R213, R4, RZ ;  /* 0x00000004d5d57210 */ /* 0x010fc40007f3e0ff */
[----:B------:R-:W-:-:S03]  /*174f0*/  IADD3 R6, P2, R6, R4, RZ ;  /* 0x0000000406067210 */ /* 0x000fc60007f5e0ff */
[----:B------:R-:W-:Y:S01]  /*17500*/  IMAD.MOV.U32 R8, RZ, RZ, R213 ;  /* 0x000000ffff087224 */ /* 0x000fe200078e00d5 */
[----:B--2---:R-:W-:Y:S01]  /*17510*/  IADD3.X R214, R214, R3, RZ, P1, !PT ;  /* 0x00000003d6d67210 */ /* 0x004fe20000ffe4ff */
[----:B------:R-:W-:Y:S01]  /*17520*/  STL [R1+0x61c], R213 ;  /* 0x00061cd501007387 */ /* 0x000fe20000100800 */
[----:B------:R-:W-:-:S03]  /*17530*/  IMAD.X R11, R11, 0x1, R3, P2 ;  /* 0x000000010b0b7824 */ /* 0x000fc600010e0603 */
[----:B------:R-:W-:Y:S01]  /*17540*/  IMAD.MOV.U32 R9, RZ, RZ, R214 ;  /* 0x000000ffff097224 */ /* 0x000fe200078e00d6 */
[----:B------:R1:W-:Y:S04]  /*17550*/  STL [R1+0x618], R214 ;  /* 0x000618d601007387 */ /* 0x0003e80000100800 */
[----:B------:R2:W-:Y:S04]  /*17560*/  STL [R1+0x63c], R6 ;  /* 0x00063c0601007387 */ /* 0x0005e80000100800 */
[----:B------:R4:W-:Y:S04]  /*17570*/  LDGSTS.E [R5+0x33a00], desc[UR16][R8.64], P0 ;  /* 0x33a0000008057fae */ /* 0x0009e80008121850 */
[----:B------:R2:W-:Y:S04]  /*17580*/  STL [R1+0x638], R11 ;  /* 0x0006380b01007387 */ /* 0x0005e80000100800 */
[----:B-1----:R-:W3:Y:S01]  /*17590*/  LDL.LU R214, [R1+0x4a0] ;  /* 0x0004a00001d67983 */ /* 0x002ee20000300800 */
[----:B----4-:R-:W-:-:S03]  /*175a0*/  MOV R8, R6 ;  /* 0x0000000600087202 */ /* 0x010fc60000000f00 */
[----:B--2---:R-:W2:Y:S01]  /*175b0*/  LDL.LU R6, [R1+0x4a4] ;  /* 0x0004a40001067983 */ /* 0x004ea20000300800 */
[----:B------:R-:W-:-:S03]  /*175c0*/  IMAD.MOV.U32 R9, RZ, RZ, R11 ;  /* 0x000000ffff097224 */ /* 0x000fc600078e000b */
[----:B------:R-:W4:Y:S04]  /*175d0*/  LDL.LU R213, [R1+0x4c0] ;  /* 0x0004c00001d57983 */ /* 0x000f280000300800 */
[----:B------:R-:W4:Y:S04]  /*175e0*/  LDL.LU R11, [R1+0x4c4] ;  /* 0x0004c400010b7983 */ /* 0x000f280000300800 */
[----:B------:R1:W-:Y:S01]  /*175f0*/  LDGSTS.E [R5+0x33e00], desc[UR16][R8.64], P0 ;  /* 0x33e0000008057fae */ /* 0x0003e20008121850 */
[----:B------:R-:W-:Y:S02]  /*17600*/  IADD3 R10, P1, R10, R4, RZ ;  /* 0x000000040a0a7210 */ /* 0x000fe40007f3e0ff */
[----:B-1----:R-:W-:-:S02]  /*17610*/  LOP3.LUT R9, R14, 0x60, RZ, 0x3c, !PT ;  /* 0x000000600e097812 */ /* 0x002fc400078e3cff */
[----:B---3--:R-:W-:Y:S01]  /*17620*/  IADD3 R12, P2, R12, R4, RZ ;  /* 0x000000040c0c7210 */ /* 0x008fe20007f5e0ff */
[----:B------:R1:W-:Y:S01]  /*17630*/  STL [R1+0x464], R10 ;  /* 0x0004640a01007387 */ /* 0x0003e20000100800 */
[----:B------:R-:W-:Y:S01]  /*17640*/  IADD3 R5, R9, UR4, RZ ;  /* 0x0000000409057c10 */ /* 0x000fe2000fffe0ff */
[----:B------:R-:W-:Y:S02]  /*17650*/  IMAD.MOV.U32 R8, RZ, RZ, R10 ;  /* 0x000000ffff087224 */ /* 0x000fe400078e000a */
[--C-:B------:R-:W-:Y:S02]  /*17660*/  IMAD.X R215, R215, 0x1, R3.reuse, P1 ;  /* 0x00000001d7d77824 */ /* 0x100fe400008e0603 */
[----:B------:R-:W-:-:S03]  /*17670*/  IMAD.X R212, R212, 0x1, R3, P2 ;  /* 0x00000001d4d47824 */ /* 0x000fc600010e0603 */
[----:B------:R3:W-:Y:S01]  /*17680*/  STL [R1+0x460], R215 ;  /* 0x000460d701007387 */ /* 0x0007e20000100800 */
[----:B------:R-:W-:-:S03]  /*17690*/  IMAD.MOV.U32 R9, RZ, RZ, R215 ;  /* 0x000000ffff097224 */ /* 0x000fc600078e00d7 */
[----:B------:R3:W-:Y:S04]  /*176a0*/  STL [R1+0x484], R12 ;  /* 0x0004840c01007387 */ /* 0x0007e80000100800 */
[----:B------:R3:W-:Y:S04]  /*176b0*/  STL [R1+0x480], R212 ;  /* 0x000480d401007387 */ /* 0x0007e80000100800 */
[----:B-1----:R-:W4:Y:S04]  /*176c0*/  LDL.LU R10, [R1+0x4e4] ;  /* 0x0004e400010a7983 */ /* 0x002f280000300800 */
[----:B------:R1:W-:Y:S04]  /*176d0*/  LDGSTS.E [R5+0x30300], desc[UR16][R8.64], P0 ;  /* 0x3030000008057fae */ /* 0x0003e80008121850 */
[----:B---3--:R-:W3:Y:S01]  /*176e0*/  LDL.LU R215, [R1+0x504] ;  /* 0x0005040001d77983 */ /* 0x008ee20000300800 */
[----:B-1----:R-:W-:Y:S01]  /*176f0*/  IMAD.MOV.U32 R8, RZ, RZ, R12 ;  /* 0x000000ffff087224 */ /* 0x002fe200078e000c */
[----:B------:R-:W-:-:S02]  /*17700*/  MOV R9, R212 ;  /* 0x000000d400097202 */ /* 0x000fc40000000f00 */
[----:B------:R-:W3:Y:S04]  /*17710*/  LDL.LU R12, [R1+0x4e0] ;  /* 0x0004e000010c7983 */ /* 0x000ee80000300800 */
[----:B------:R-:W3:Y:S04]  /*17720*/  LDL.LU R212, [R1+0x500] ;  /* 0x0005000001d47983 */ /* 0x000ee80000300800 */
[----:B------:R1:W-:Y:S01]  /*17730*/  LDGSTS.E [R5+0x30700], desc[UR16][R8.64], P0 ;  /* 0x3070000008057fae */ /* 0x0003e20008121850 */
[----:B--2---:R-:W-:-:S05]  /*17740*/  IADD3 R6, P1, R6, R4, RZ ;  /* 0x0000000406067210 */ /* 0x004fca0007f3e0ff */
[--C-:B------:R-:W-:Y:S01]  /*17750*/  IMAD.X R214, R214, 0x1, R3.reuse, P1 ;  /* 0x00000001d6d67824 */ /* 0x100fe200008e0603 */
[----:B----4-:R-:W-:Y:S01]  /*17760*/  IADD3 R11, P2, R11, R4, RZ ;  /* 0x000000040b0b7210 */ /* 0x010fe20007f5e0ff */
[----:B------:R2:W-:Y:S01]  /*17770*/  STL [R1+0x4a4], R6 ;  /* 0x0004a40601007387 */ /* 0x0005e20000100800 */
[----:B-1----:R-:W-:Y:S02]  /*17780*/  IMAD.MOV.U32 R8, RZ, RZ, R6 ;  /* 0x000000ffff087224 */ /* 0x002fe400078e0006 */
[----:B------:R-:W-:Y:S01]  /*17790*/  MOV R9, R214 ;  /* 0x000000d600097202 */ /* 0x000fe20000000f00 */
[----:B------:R-:W-:Y:S01]  /*177a0*/  IMAD.X R213, R213, 0x1, R3, P2 ;  /* 0x00000001d5d57824 */ /* 0x000fe200010e0603 */
[----:B------:R1:W-:Y:S04]  /*177b0*/  STL [R1+0x4a0], R214 ;  /* 0x0004a0d601007387 */ /* 0x0003e80000100800 */
        /* <DEDUP_REMOVED lines=9> */
[----:B------:R-:W-:-:S03]  /*17850*/  IADD3 R10, P1, R10, R4, RZ ;  /* 0x000000040a0a7210 */ /* 0x000fc60007f3e0ff */
[----:B------:R1:W-:Y:S01]  /*17860*/  LDGSTS.E [R5+0x30f00], desc[UR16][R8.64], P0 ;  /* 0x30f0000008057fae */ /* 0x0003e20008121850 */
[----:B---3--:R-:W-:Y:S01]  /*17870*/  IADD3 R215, P2, R215, R4, RZ ;  /* 0x00000004d7d77210 */ /* 0x008fe20007f5e0ff */
[----:B-1----:R-:W-:Y:S02]  /*17880*/  IMAD.MOV.U32 R8, RZ, RZ, R10 ;  /* 0x000000ffff087224 */ /* 0x002fe400078e000a */
[----:B------:R-:W-:-:S04]  /*17890*/  IMAD.X R12, R12, 0x1, R3, P1 ;  /* 0x000000010c0c7824 */ /* 0x000fc800008e0603 */
[----:B------:R-:W-:Y:S01]  /*178a0*/  IMAD.MOV.U32 R9, RZ, RZ, R12 ;  /* 0x000000ffff097224 */ /* 0x000fe200078e000c */
[----:B------:R-:W-:Y:S01]  /*178b0*/  IADD3.X R212, R212, R3, RZ, P2, !PT ;  /* 0x00000003d4d47210 */ /* 0x000fe200017fe4ff */
[----:B------:R-:W-:Y:S04]  /*178c0*/  STL [R1+0x4e4], R10 ;  /* 0x0004e40a01007387 */ /* 0x000fe80000100800 */
[----:B------:R1:W-:Y:S04]  /*178d0*/  LDGSTS.E [R5+0x31300], desc[UR16][R8.64], P0 ;  /* 0x3130000008057fae */ /* 0x0003e80008121850 */
[----:B------:R3:W-:Y:S04]  /*178e0*/  STL [R1+0x4e0], R12 ;  /* 0x0004e00c01007387 */ /* 0x0007e80000100800 */
[----:B------:R-:W-:Y:S01]  /*178f0*/  STL [R1+0x504], R215 ;  /* 0x000504d701007387 */ /* 0x000fe20000100800 */
[----:B-1----:R-:W-:Y:S01]  /*17900*/  IMAD.MOV.U32 R8, RZ, RZ, R215 ;  /* 0x000000ffff087224 */ /* 0x002fe200078e00d7 */
[----:B------:R-:W-:-:S02]  /*17910*/  MOV R9, R212 ;  /* 0x000000d400097202 */ /* 0x000fc40000000f00 */
[----:B---3--:R-:W3:Y:S04]  /*17920*/  LDL.LU R12, [R1+0x564] ;  /* 0x00056400010c7983 */ /* 0x008ee80000300800 */
[----:B------:R1:W-:Y:S04]  /*17930*/  LDGSTS.E [R5+0x31700], desc[UR16][R8.64], P0 ;  /* 0x3170000008057fae */ /* 0x0003e80008121850 */
[----:B------:R1:W-:Y:S04]  /*17940*/  STL [R1+0x500], R212 ;  /* 0x000500d401007387 */ /* 0x0003e80000100800 */
[----:B------:R-:W3:Y:S04]  /*17950*/  LDL.LU R10, [R1+0x584] ;  /* 0x00058400010a7983 */ /* 0x000ee80000300800 */
[----:B-1----:R-:W5:Y:S04]  /*17960*/  LDL.LU R212, [R1+0x774] ;  /* 0x0007740001d47983 */ /* 0x002f680000300800 */
[----:B------:R-:W3:Y:S01]  /*17970*/  LDL.LU R215, [R1+0x580] ;  /* 0x0005800001d77983 */ /* 0x000ee20000300800 */
[----:B--2---:R-:W-:-:S05]  /*17980*/  IADD3 R6, P1, R6, R4, RZ ;  /* 0x0000000406067210 */ /* 0x004fca0007f3e0ff */
[----:B------:R-:W-:Y:S01]  /*17990*/  IMAD.MOV.U32 R8, RZ, RZ, R6 ;  /* 0x000000ffff087224 */ /* 0x000fe200078e0006 */
[----:B------:R-:W-:Y:S01]  /*179a0*/  IADD3 R214, P2, R214, R4, RZ ;  /* 0x00000004d6d67210 */ /* 0x000fe20007f5e0ff */
[----:B------:R-:W-:Y:S01]  /*179b0*/  STL [R1+0x524], R6 ;  /* 0x0005240601007387 */ /* 0x000fe20000100800 */
[----:B----4-:R-:W-:-:S05]  /*179c0*/  IMAD.X R11, R11, 0x1, R3, P1 ;  /* 0x000000010b0b7824 */ /* 0x010fca00008e0603 */
[----:B------:R-:W-:Y:S01]  /*179d0*/  MOV R9, R11 ;  /* 0x0000000b00097202 */ /* 0x000fe20000000f00 */
[----:B------:R-:W-:Y:S01]  /*179e0*/  IMAD.X R213, R213, 0x1, R3, P2 ;  /* 0x00000001d5d57824 */ /* 0x000fe200010e0603 */
[----:B------:R1:W-:Y:S04]  /*179f0*/  STL [R1+0x520], R11 ;  /* 0x0005200b01007387 */ /* 0x0003e80000100800 */
[----:B------:R2:W-:Y:S04]  /*17a00*/  LDGSTS.E [R5+0x31b00], desc[UR16][R8.64], P0 ;  /* 0x31b0000008057fae */ /* 0x0005e80008121850 */
[----:B------:R-:W-:Y:S04]  /*17a10*/  STL [R1+0x544], R214 ;  /* 0x000544d601007387 */ /* 0x000fe80000100800 */
[----:B-1----:R-:W4:Y:S01]  /*17a20*/  LDL.LU R11, [R1+0x5a4] ;  /* 0x0005a400010b7983 */ /* 0x002f220000300800 */
[----:B--2---:R-:W-:-:S02]  /*17a30*/  IMAD.MOV.U32 R8, RZ, RZ, R214 ;  /* 0x000000ffff087224 */ /* 0x004fc400078e00d6 */
[----:B------:R-:W-:Y:S01]  /*17a40*/  IMAD.MOV.U32 R9, RZ, RZ, R213 ;  /* 0x000000ffff097224 */ /* 0x000fe200078e00d5 */
[----:B------:R1:W-:Y:S04]  /*17a50*/  STL [R1+0x540], R213 ;  /* 0x000540d501007387 */ /* 0x0003e80000100800 */
[----:B------:R-:W2:Y:S04]  /*17a60*/  LDL.LU R6, [R1+0x5c4] ;  /* 0x0005c40001067983 */ /* 0x000ea80000300800 */
[----:B------:R3:W-:Y:S04]  /*17a70*/  LDGSTS.E [R5+0x31f00], desc[UR16][R8.64], P0 ;  /* 0x31f0000008057fae */ /* 0x0007e80008121850 */
[----:B-1----:R-:W5:Y:S04]  /*17a80*/  LDL.LU R213, [R1+0x770] ;  /* 0x0007700001d57983 */ /* 0x002f680000300800 */
[----:B------:R-:W2:Y:S04]  /*17a90*/  LDL.LU R214, [R1+0x5c0] ;  /* 0x0005c00001d67983 */ /* 0x000ea80000300800 */
[----:B------:R-:W4:Y:S01]  /*17aa0*/  LDL.LU R9, [R1+0x560] ;  /* 0x0005600001097983 */ /* 0x000f220000300800 */
[----:B---3--:R-:W-:-:S05]  /*17ab0*/  IADD3 R12, P1, R12, R4, RZ ;  /* 0x000000040c0c7210 */ /* 0x008fca0007f3e0ff */
[----:B------:R-:W-:Y:S01]  /*17ac0*/  IMAD.MOV.U32 R8, RZ, RZ, R12 ;  /* 0x000000ffff087224 */ /* 0x000fe200078e000c */
[----:B------:R-:W-:Y:S01]  /*17ad0*/  IADD3 R10, P2, R10, R4, RZ ;  /* 0x000000040a0a7210 */ /* 0x000fe20007f5e0ff */
[----:B------:R1:W-:Y:S03]  /*17ae0*/  STL [R1+0x564], R12 ;  /* 0x0005640c01007387 */ /* 0x0003e60000100800 */
[----:B------:R-:W-:Y:S01]  /*17af0*/  IADD3.X R215, R215, R3, RZ, P2, !PT ;  /* 0x00000003d7d77210 */ /* 0x000fe200017fe4ff */
[----:B----4-:R-:W-:-:S05]  /*17b00*/  IMAD.X R9, R9, 0x1, R3, P1 ;  /* 0x0000000109097824 */ /* 0x010fca00008e0603 */
[----:B------:R3:W-:Y:S04]  /*17b10*/  STL [R1+0x560], R9 ;  /* 0x0005600901007387 */ /* 0x0007e80000100800 */
[----:B------:R4:W-:Y:S04]  /*17b20*/  LDGSTS.E [R5+0x32300], desc[UR16][R8.64], P0 ;  /* 0x3230000008057fae */ /* 0x0009e80008121850 */
[----:B------:R-:W-:Y:S04]  /*17b30*/  STL [R1+0x584], R10 ;  /* 0x0005840a01007387 */ /* 0x000fe80000100800 */
[----:B-1----:R-:W2:Y:S01]  /*17b40*/  LDL.LU R12, [R1+0x604] ;  /* 0x00060400010c7983 */ /* 0x002ea20000300800 */
[----:B----4-:R-:W-:-:S02]  /*17b50*/  IMAD.MOV.U32 R8, RZ, RZ, R10 ;  /* 0x000000ffff087224 */ /* 0x010fc400078e000a */
[----:B---3--:R-:W-:Y:S01]  /*17b60*/  IMAD.MOV.U32 R9, RZ, RZ, R215 ;  /* 0x000000ffff097224 */ /* 0x008fe200078e00d7 */
[----:B------:R1:W-:Y:S04]  /*17b70*/  STL [R1+0x580], R215 ;  /* 0x000580d701007387 */ /* 0x0003e80000100800 */
[----:B------:R3:W-:Y:S04]  /*17b80*/  LDGSTS.E [R5+0x32700], desc[UR16][R8.64], P0 ;  /* 0x3270000008057fae */ /* 0x0007e80008121850 */
[----:B-1----:R-:W4:Y:S04]  /*17b90*/  LDL.LU R215, [R1+0x600] ;  /* 0x0006000001d77983 */ /* 0x002f280000300800 */
[----:B------:R-:W4:Y:S04]  /*17ba0*/  LDL.LU R10, [R1+0x644] ;  /* 0x00064400010a7983 */ /* 0x000f280000300800 */
[----:B------:R-:W4:Y:S01]  /*17bb0*/  LDL.LU R9, [R1+0x5a0] ;  /* 0x0005a00001097983 */ /* 0x000f220000300800 */
[----:B------:R-:W-:-:S02]  /*17bc0*/  IADD3 R11, P1, R11, R4, RZ ;  /* 0x000000040b0b7210 */ /* 0x000fc40007f3e0ff */
[----:B--2---:R-:W-:-:S03]  /*17bd0*/  IADD3 R6, P2, R6, R4, RZ ;  /* 0x0000000406067210 */ /* 0x004fc60007f5e0ff */
[----:B---3--:R-:W-:Y:S02]  /*17be0*/  IMAD.MOV.U32 R8, RZ, RZ, R11 ;  /* 0x000000ffff087224 */ /* 0x008fe400078e000b */
[----:B------:R-:W-:Y:S01]  /*17bf0*/  IMAD.X R214, R214, 0x1, R3, P2 ;  /* 0x00000001d6d67824 */ /* 0x000fe200010e0603 */
[----:B------:R1:W-:Y:S01]  /*17c00*/  STL [R1+0x5a4], R11 ;  /* 0x0005a40b01007387 */ /* 0x0003e20000100800 */
[----:B----4-:R-:W-:-:S05]  /*17c10*/  IADD3.X R9, R9, R3, RZ, P1, !PT ;  /* 0x0000000309097210 */ /* 0x010fca0000ffe4ff */
[----:B------:R2:W-:Y:S04]  /*17c20*/  STL [R1+0x5a0], R9 ;  /* 0x0005a00901007387 */ /* 0x0005e80000100800 */
[----:B------:R3:W-:Y:S04]  /*17c30*/  LDGSTS.E [R5+0x32b00], desc[UR16][R8.64], P0 ;  /* 0x32b0000008057fae */ /* 0x0007e80008121850 */
[----:B------:R-:W-:Y:S04]  /*17c40*/  STL [R1+0x5c4], R6 ;  /* 0x0005c40601007387 */ /* 0x000fe80000100800 */
[----:B-1----:R-:W4:Y:S01]  /*17c50*/  LDL.LU R11, [R1+0x640] ;  /* 0x00064000010b7983 */ /* 0x002f220000300800 */
[----:B---3--:R-:W-:Y:S01]  /*17c60*/  IMAD.MOV.U32 R8, RZ, RZ, R6 ;  /* 0x000000ffff087224 */ /* 0x008fe200078e0006 */
[----:B--2---:R-:W-:-:S02]  /*17c70*/  MOV R9, R214 ;  /* 0x000000d600097202 */ /* 0x004fc40000000f00 */
[----:B------:R1:W-:Y:S04]  /*17c80*/  STL [R1+0x5c0], R214 ;  /* 0x0005c0d601007387 */ /* 0x0003e80000100800 */
[----:B------:R2:W-:Y:S04]  /*17c90*/  LDGSTS.E [R5+0x32f00], desc[UR16][R8.64], P0 ;  /* 0x32f0000008057fae */ /* 0x0005e80008121850 */
[----:B-1----:R-:W5:Y:S04]  /*17ca0*/  LDL.LU R214, [R1+0x76c] ;  /* 0x00076c0001d67983 */ /* 0x002f680000300800 */
[----:B------:R-:W3:Y:S04]  /*17cb0*/  LDL R6, [R1+0x648] ;  /* 0x0006480001067983 */ /* 0x000ee80000100800 */
[----:B------:R-:W4:Y:S04]  /*17cc0*/  LDL.LU R8, [R1+0x5e0] ;  /* 0x0005e00001087983 */ /* 0x000f280000300800 */
[----:B------:R-:W2:Y:S01]  /*17cd0*/  LDL.LU R9, [R1+0x5e4] ;  /* 0x0005e40001097983 */ /* 0x000ea20000300800 */
[----:B------:R-:W-:-:S05]  /*17ce0*/  IADD3 R12, P2, R12, R4, RZ ;  /* 0x000000040c0c7210 */ /* 0x000fca0007f5e0ff */
[----:B------:R-:W-:Y:S01]  /*17cf0*/  IMAD.X R215, R215, 0x1, R3, P2 ;  /* 0x00000001d7d77824 */ /* 0x000fe200010e0603 */
[----:B--2---:R-:W-:-:S05]  /*17d00*/  IADD3 R9, P1, R9, R4, RZ ;  /* 0x0000000409097210 */ /* 0x004fca0007f3e0ff */
[----:B----4-:R-:W-:Y:S01]  /*17d10*/  IMAD.X R8, R8, 0x1, R3, P1 ;  /* 0x0000000108087824 */ /* 0x010fe200008e0603 */
[----:B------:R1:W-:Y:S04]  /*17d20*/  STL [R1+0x5e4], R9 ;  /* 0x0005e40901007387 */ /* 0x0003e80000100800 */
[----:B------:R2:W-:Y:S01]  /*17d30*/  STL [R1+0x5e0], R8 ;  /* 0x0005e00801007387 */ /* 0x0005e20000100800 */
[----:B-1----:R-:W-:-:S04]  /*17d40*/  LOP3.LUT R9, R9, R8, RZ, 0x3c, !PT ;  /* 0x0000000809097212 */ /* 0x002fc800078e3cff */
[----:B--2---:R-:W-:-:S04]  /*17d50*/  LOP3.LUT R8, R9, R8, RZ, 0x3c, !PT ;  /* 0x0000000809087212 */ /* 0x004fc800078e3cff */
[----:B------:R-:W-:Y:S01]  /*17d60*/  LOP3.LUT R9, R9, R8, RZ, 0x3c, !PT ;  /* 0x0000000809097212 */ /* 0x000fe200078e3cff */
[----:B------:R-:W-:Y:S04]  /*17d70*/  STL [R1+0x604], R12 ;  /* 0x0006040c01007387 */ /* 0x000fe80000100800 */
[----:B------:R1:W-:Y:S04]  /*17d80*/  LDGSTS.E [R5+0x33300], desc[UR16][R8.64], P0 ;  /* 0x3330000008057fae */ /* 0x0003e80008121850 */
[----:B------:R2:W-:Y:S01]  /*17d90*/  STL [R1+0x600], R215 ;  /* 0x000600d701007387 */ /* 0x0005e20000100800 */
[----:B-1----:R-:W-:Y:S01]  /*17da0*/  IMAD.MOV.U32 R8, RZ, RZ, R12 ;  /* 0x000000ffff087224 */ /* 0x002fe200078e000c */
[----:B------:R-:W-:-:S02]  /*17db0*/  MOV R9, R215 ;  /* 0x000000d700097202 */ /* 0x000fc40000000f00 */
[----:B--2---:R-:W5:Y:S04]  /*17dc0*/  LDL.LU R215, [R1+0x768] ;  /* 0x0007680001d77983 */ /* 0x004f680000300800 */
[----:B------:R-:W5:Y:S04]  /*17dd0*/  LDL.LU R12, [R1+0x764] ;  /* 0x00076400010c7983 */ /* 0x000f680000300800 */
[----:B------:R1:W-:Y:S04]  /*17de0*/  LDGSTS.E [R5+0x33700], desc[UR16][R8.64], P0 ;  /* 0x3370000008057fae */ /* 0x0003e80008121850 */
[----:B------:R-:W2:Y:S04]  /*17df0*/  LDL.LU R8, [R1+0x620] ;  /* 0x0006200001087983 */ /* 0x000ea80000300800 */
[----:B------:R-:W1:Y:S01]  /*17e00*/  LDL.LU R9, [R1+0x624] ;  /* 0x0006240001097983 */ /* 0x000e620000300800 */
[----:B------:R-:W-:-:S05]  /*17e10*/  IADD3 R10, P2, R10, R4, RZ ;  /* 0x000000040a0a7210 */ /* 0x000fca0007f5e0ff */
[----:B------:R-:W-:Y:S01]  /*17e20*/  IMAD.X R11, R11, 0x1, R3, P2 ;  /* 0x000000010b0b7824 */ /* 0x000fe200010e0603 */
[----:B-1----:R-:W-:-:S05]  /*17e30*/  IADD3 R9, P1, R9, R4, RZ ;  /* 0x0000000409097210 */ /* 0x002fca0007f3e0ff */
[----:B--2---:R-:W-:Y:S01]  /*17e40*/  IMAD.X R8, R8, 0x1, R3, P1 ;  /* 0x0000000108087824 */ /* 0x004fe200008e0603 */
        /* <DEDUP_REMOVED lines=8> */
[----:B-1----:R-:W-:Y:S01]  /*17ed0*/  MOV R9, R11 ;  /* 0x0000000b00097202 */ /* 0x002fe20000000f00 */
[----:B------:R-:W-:-:S02]  /*17ee0*/  IMAD.MOV.U32 R8, RZ, RZ, R10 ;  /* 0x000000ffff087224 */ /* 0x000fc400078e000a */
[----:B--2---:R1:W5:Y:S04]  /*17ef0*/  LDL.LU R11, [R1+0x760] ;  /* 0x00076000010b7983 */ /* 0x0043680000300800 */
[----:B------:R1:W5:Y:S01]  /*17f00*/  LDL.LU R10, [R1+0x75c] ;  /* 0x00075c00010a7983 */ /* 0x0003620000300800 */
[----:B------:R-:W-:-:S03]  /*17f10*/  VIADD R13, R13, 0x1 ;  /* 0x000000010d0d7836 */ /* 0x000fc60000000000 */
[----:B------:R1:W-:Y:S02]  /*17f20*/  LDGSTS.E [R5+0x33f00], desc[UR16][R8.64], P0 ;  /* 0x33f0000008057fae */ /* 0x0003e40008121850 */
[----:B---3--:R-:W-:Y:S02]  /*17f30*/  ISETP.NE.U32.AND P0, PT, R13, R6, PT ;  /* 0x000000060d00720c */ /* 0x008fe40003f05070 */
[----:B------:R-:W0:Y:S11]  /*17f40*/  LDGDEPBAR ;  /* 0x00000000000079af */ /* 0x000e360000000000 */
[----:B-1----:R-:W-:Y:S05]  /*17f50*/  @P0 BRA `(.L_x_1) ;  /* 0xffffff7000e80947 */ /* 0x002fea000383ffff */
.L_x_0:
[----:B------:R-:W2:Y:S01]  /*17f60*/  LDL.LU R8, [R1+0x654] ;  /* 0x0006540001087983 */ /* 0x000ea20000300800 */
[----:B------:R-:W-:-:S04]  /*17f70*/  DEPBAR.LE SB0, 0x0 ;  /* 0x000080000000791a */ /* 0x000fc80000000000 */
[----:B------:R-:W3:Y:S01]  /*17f80*/  LDL.LU R5, [R1+0x650] ;  /* 0x0006500001057983 */ /* 0x000ee20000300800 */
[----:B------:R-:W1:Y:S01]  /*17f90*/  S2R R6, SR_TID.X ;  /* 0x0000000000067919 */ /* 0x000e620000002100 */
[----:B------:R-:W-:Y:S01]  /*17fa0*/  IMAD.MOV.U32 R7, RZ, RZ, R154 ;  /* 0x000000ffff077224 */ /* 0x000fe200078e009a */
[----:B------:R-:W4:Y:S01]  /*17fb0*/  S2R R252, SR_TID.X ;  /* 0x0000000000fc7919 */ /* 0x000f220000002100 */
[----:B------:R-:W-:Y:S01]  /*17fc0*/  MOV R16, R88 ;  /* 0x0000005800107202 */ /* 0x000fe20000000f00 */
[----:B------:R-:W-:Y:S01]  /*17fd0*/  IMAD.MOV.U32 R17, RZ, RZ, R90 ;  /* 0x000000ffff117224 */ /* 0x000fe200078e005a */
[----:B------:R-:W-:Y:S01]  /*17fe0*/  ULDC UR4, c[0x0][0x22c] ;  /* 0x00008b0000047ab9 */ /* 0x000fe20000000800 */
[----:B------:R-:W-:Y:S01]  /*17ff0*/  IMAD.MOV.U32 R18, RZ, RZ, R24 ;  /* 0x000000ffff127224 */ /* 0x000fe200078e0018 */
[----:B------:R-:W-:Y:S01]  /*18000*/  ULDC.64 UR28, c[0x0][0x228] ;  /* 0x00008a00001c7ab9 */ /* 0x000fe20000000a00 */
[----:B------:R-:W-:Y:S01]  /*18010*/  IMAD.MOV.U32 R19, RZ, RZ, R26 ;  /* 0x000000ffff137224 */ /* 0x000fe200078e001a */
        /* <DEDUP_REMOVED lines=10> */
[----:B------:R-:W-:Y:S01]  /*180c0*/  ULDC UR5, c[0x0][0x22c] ;  /* 0x00008b0000057ab9 */ /* 0x000fe20000000800 */
[----:B------:R-:W-:-:S02]  /*180d0*/  IMAD.MOV.U32 R244, RZ, RZ, R145 ;  /* 0x000000fffff47224 */ /* 0x000fc400078e0091 */
[----:B------:R-:W-:Y:S01]  /*180e0*/  IMAD.MOV.U32 R245, RZ, RZ, R147 ;  /* 0x000000fffff57224 */ /* 0x000fe200078e0093 */
[----:B------:R-:W-:Y:S01]  /*180f0*/  MOV R246, R81 ;  /* 0x0000005100f67202 */ /* 0x000fe20000000f00 */
[----:B------:R-:W-:Y:S01]  /*18100*/  IMAD.MOV.U32 R247, RZ, RZ, R83 ;  /* 0x000000fffff77224 */ /* 0x000fe200078e0053 */
[----:B------:R-:W2:Y:S01]  /*18110*/  LDC R9, c[0x0][0x244] ;  /* 0x00009100ff097b82 */ /* 0x000ea20000000800 */
[----:B-----5:R-:W-:Y:S01]  /*18120*/  IMAD.MOV.U32 R238, RZ, RZ, R212 ;  /* 0x000000ffffee7224 */ /* 0x020fe200078e00d4 */
[----:B------:R-:W-:Y:S01]  /*18130*/  ULDC.64 UR30, c[0x0][0x228] ;  /* 0x00008a00001e7ab9 */ /* 0x000fe20000000a00 */
[----:B------:R-:W-:Y:S01]  /*18140*/  IMAD.MOV.U32 R239, RZ, RZ, R214 ;  /* 0x000000ffffef7224 */ /* 0x000fe200078e00d6 */
[----:B------:R-:W-:Y:S01]  /*18150*/  ULDC UR26, c[0x0][0x248] ;  /* 0x00009200001a7ab9 */ /* 0x000fe20000000800 */
[C---:B-1----:R-:W-:Y:S01]  /*18160*/  IMAD.SHL.U32 R2, R6.reuse, 0x10, RZ ;  /* 0x0000001006027824 */ /* 0x042fe200078e00ff */
[----:B------:R-:W-:Y:S01]  /*18170*/  ULDC.64 UR6, c[0x0][0x228] ;  /* 0x00008a0000067ab9 */ /* 0x000fe20000000a00 */
[C---:B------:R-:W-:Y:S01]  /*18180*/  IMAD.SHL.U32 R0, R6.reuse, 0x40, RZ ;  /* 0x0000004006007824 */ /* 0x040fe200078e00ff */
[----:B------:R-:W-:Y:S01]  /*18190*/  SHF.L.U32 R4, R6, 0x3, RZ ;  /* 0x0000000306047819 */ /* 0x000fe200000006ff */
[----:B------:R-:W-:Y:S01]  /*181a0*/  VIADD R3, R10, 0x1 ;  /* 0x000000010a037836 */ /* 0x000fe20000000000 */
[----:B------:R-:W-:Y:S01]  /*181b0*/  LOP3.LUT R2, R2, 0xf0, RZ, 0xc0, !PT ;  /* 0x000000f002027812 */ /* 0x000fe200078ec0ff */
[----:B------:R-:W-:Y:S01]  /*181c0*/  ULDC.64 UR14, c[0x0][0x228] ;  /* 0x00008a00000e7ab9 */ /* 0x000fe20000000a00 */
[----:B------:R-:W-:Y:S01]  /*181d0*/  LOP3.LUT R0, R0, 0x400, RZ, 0xc0, !PT ;  /* 0x0000040000007812 */ /* 0x000fe200078ec0ff */
[----:B------:R-:W-:Y:S01]  /*181e0*/  ULDC.64 UR10, c[0x0][0x228] ;  /* 0x00008a00000a7ab9 */ /* 0x000fe20000000a00 */
[----:B------:R-:W-:Y:S01]  /*181f0*/  LOP3.LUT R4, R4, 0x300, RZ, 0xc0, !PT ;  /* 0x0000030004047812 */ /* 0x000fe200078ec0ff */
[----:B------:R-:W-:Y:S01]  /*18200*/  ULDC.64 UR8, c[0x0][0x228] ;  /* 0x00008a0000087ab9 */ /* 0x000fe20000000a00 */
[----:B------:R-:W-:Y:S01]  /*18210*/  IADD3 R0, R0, UR12, R2 ;  /* 0x0000000c00007c10 */ /* 0x000fe2000fffe002 */
[----:B------:R-:W-:Y:S01]  /*18220*/  ULDC.64 UR18, c[0x0][0x228] ;  /* 0x00008a0000127ab9 */ /* 0x000fe20000000a00 */
[----:B------:R-:W-:Y:S01]  /*18230*/  ULDC.64 UR24, c[0x0][0x228] ;  /* 0x00008a0000187ab9 */ /* 0x000fe20000000a00 */
[----:B------:R-:W-:Y:S01]  /*18240*/  ULDC.64 UR22, c[0x0][0x228] ;  /* 0x00008a0000167ab9 */ /* 0x000fe20000000a00 */
[----:B------:R-:W-:Y:S01]  /*18250*/  ULDC.64 UR20, c[0x0][0x228] ;  /* 0x00008a0000147ab9 */ /* 0x000fe20000000a00 */
[----:B------:R-:W-:Y:S01]  /*18260*/  IMAD.IADD R0, R4, 0x1, R0 ;  /* 0x0000000104007824 */ /* 0x000fe200078e0200 */
[----:B------:R-:W-:Y:S06]  /*18270*/  BAR.SYNC.DEFER_BLOCKING 0x0 ;  /* 0x0000000000007b1d */ /* 0x000fec0000010000 */
[----:B------:R-:W2:Y:S01]  /*18280*/  LDL.LU R4, [R1] ;  /* 0x0000000001047983 */ /* 0x000ea20000300800 */
[----:B---3--:R-:W-:-:S03]  /*18290*/  ISETP.GE.AND P6, PT, R11, R5, PT ;  /* 0x000000050b00720c */ /* 0x008fc60003fc6270 */
[----:B------:R-:W2:Y:S01]  /*182a0*/  LDL.LU R5, [R1+0x8] ;  /* 0x0000080001057983 */ /* 0x000ea20000300800 */
[----:B------:R-:W-:Y:S01]  /*182b0*/  IMAD.MOV.U32 R6, RZ, RZ, R152 ;  /* 0x000000ffff067224 */ /* 0x000fe200078e0098 */
[----:B----4-:R-:W-:-:S04]  /*182c0*/  LOP3.LUT R252, R252, 0x7f, RZ, 0xc0, !PT ;  /* 0x0000007ffcfc7812 */ /* 0x010fc800078ec0ff */
[----:B------:R-:W-:Y:S02]  /*182d0*/  LEA R252, R252, UR12, 0x4 ;  /* 0x0000000cfcfc7c11 */ /* 0x000fe4000f8e20ff */
[----:B------:R-:W-:Y:S01]  /*182e0*/  MOV R154, R173 ;  /* 0x000000ad009a7202 */ /* 0x000fe20000000f00 */
[C---:B------:R-:W-:Y:S01]  /*182f0*/  VIADD R2, R10.reuse, 0x7f ;  /* 0x0000007f0a027836 */ /* 0x040fe20000000000 */
[----:B------:R-:W-:Y:S01]  /*18300*/  ISETP.GE.AND P3, PT, R3, UR4, PT ;  /* 0x0000000403007c0c */ /* 0x000fe2000bf66270 */
[----:B--2---:R1:W-:Y:S01]  /*18310*/  STSM.16.M88.4 [R0], R4 ;  /* 0x0000000400007844 */ /* 0x0043e20000000200 */
[----:B------:R-:W-:Y:S02]  /*18320*/  VIADD R3, R10, 0x3 ;  /* 0x000000030a037836 */ /* 0x000fe40000000000 */
[----:B------:R-:W-:Y:S01]  /*18330*/  ISETP.GE.AND P0, PT, R2, UR29, PT ;  /* 0x0000001d02007c0c */ /* 0x000fe2000bf06270 */
[----:B------:R-:W-:Y:S01]  /*18340*/  ULDC UR4, c[0x0][0x22c] ;  /* 0x00008b0000047ab9 */ /* 0x000fe20000000800 */
[----:B------:R-:W-:Y:S01]  /*18350*/  BAR.SYNC.DEFER_BLOCKING 0x0 ;  /* 0x0000000000007b1d */ /* 0x000fe20000010000 */
[----:B------:R-:W-:-:S02]  /*18360*/  ISETP.LT.AND P6, PT, R10, UR31, !P6 ;  /* 0x0000001f0a007c0c */ /* 0x000fc4000f7c1270 */
[----:B------:R-:W-:-:S03]  /*18370*/  ISETP.GE.AND P5, PT, R10, R8, PT ;  /* 0x000000080a00720c */ /* 0x000fc60003fa6270 */
[----:B------:R-:W-:Y:S01]  /*18380*/  ULDC.64 UR12, c[0x0][0x228] ;  /* 0x00008a00000c7ab9 */ /* 0x000fe20000000a00 */
[----:B-1----:R-:W2:Y:S04]  /*18390*/  LDL.LU R4, [R1+0x4] ;  /* 0x0000040001047983 */ /* 0x002ea80000300800 */
[----:B------:R-:W2:Y:S04]  /*183a0*/  LDL.LU R5, [R1+0xc] ;  /* 0x00000c0001057983 */ /* 0x000ea80000300800 */
[----:B------:R-:W1:Y:S01]  /*183b0*/  LDS.128 R20, [R252] ;  /* 0x00000000fc147984 */ /* 0x000e620000000c00 */
[----:B------:R-:W-:Y:S06]  /*183c0*/  BAR.SYNC.DEFER_BLOCKING 0x0 ;  /* 0x0000000000007b1d */ /* 0x000fec0000010000 */
[----:B------:R-:W-:Y:S02]  /*183d0*/  STSM.16.M88.4 [R0], R16 ;  /* 0x0000001000007844 */ /* 0x000fe40000000200 */
[----:B------:R-:W-:Y:S06]  /*183e0*/  BAR.SYNC.DEFER_BLOCKING 0x0 ;  /* 0x0000000000007b1d */ /* 0x000fec0000010000 */
[----:B------:R-:W3:Y:S01]  /*183f0*/  LDS.128 R16, [R252] ;  /* 0x00000000fc107984 */ /* 0x000ee20000000c00 */
[----:B------:R-:W-:Y:S01]  /*18400*/  MOV R6, R153 ;  /* 0x0000009900067202 */ /* 0x000fe20000000f00 */
[----:B------:R-:W-:Y:S01]  /*18410*/  IMAD.MOV.U32 R7, RZ, RZ, R155 ;  /* 0x000000ffff077224 */ /* 0x000fe200078e009b */
[----:B------:R-:W-:Y:S06]  /*18420*/  BAR.SYNC.DEFER_BLOCKING 0x0 ;  /* 0x0000000000007b1d */ /* 0x000fec0000010000 */
[----:B-1----:R-:W-:Y:S04]  /*18430*/  STL.64 [R1+0x130], R20 ;  /* 0x0001301401007387 */ /* 0x002fe80000100a00 */
[----:B------:R-:W-:Y:S04]  /*18440*/  STL.64 [R1+0x138], R22 ;  /* 0x0001381601007387 */ /* 0x000fe80000100a00 */
[----:B---3--:R-:W-:Y:S04]  /*18450*/  STL.64 [R1+0x120], R16 ;  /* 0x0001201001007387 */ /* 0x008fe80000100a00 */
[----:B------:R-:W-:Y:S04]  /*18460*/  STL.64 [R1+0x128], R18 ;  /* 0x0001281201007387 */ /* 0x000fe80000100a00 */
[----:B--2---:R1:W-:Y:S01]  /*18470*/  STSM.16.M88.4 [R0], R4 ;  /* 0x0000000400007844 */ /* 0x0043e20000000200 */
[----:B------:R-:W-:Y:S06]  /*18480*/  BAR.SYNC.DEFER_BLOCKING 0x0 ;  /* 0x0000000000007b1d */ /* 0x000fec0000010000 */
[----:B-1----:R-:W2:Y:S04]  /*18490*/  LDL.LU R4, [R1+0x10] ;  /* 0x0000100001047983 */ /* 0x002ea80000300800 */
[----:B------:R-:W2:Y:S04]  /*184a0*/  LDL.LU R5, [R1+0x18] ;  /* 0x0000180001057983 */ /* 0x000ea80000300800 */
[----:B------:R-:W1:Y:S01]  /*184b0*/  LDS.128 R20, [R252] ;  /* 0x00000000fc147984 */ /* 0x000e620000000c00 */
[----:B------:R-:W-:Y:S01]  /*184c0*/  IMAD.MOV.U32 R16, RZ, RZ, R89 ;  /* 0x000000ffff107224 */ /* 0x000fe200078e0059 */
[----:B------:R-:W-:Y:S01]  /*184d0*/  MOV R18, R25 ;  /* 0x0000001900127202 */ /* 0x000fe20000000f00 */
[----:B------:R-:W-:Y:S01]  /*184e0*/  IMAD.MOV.U32 R17, RZ, RZ, R91 ;  /* 0x000000ffff117224 */ /* 0x000fe200078e005b */
[----:B------:R-:W-:Y:S01]  /*184f0*/  BAR.SYNC.DEFER_BLOCKING 0x0 ;  /* 0x0000000000007b1d */ /* 0x000fe20000010000 */
[----:B------:R-:W-:-:S05]  /*18500*/  IMAD.MOV.U32 R19, RZ, RZ, R27 ;  /* 0x000000ffff137224 */ /* 0x000fca00078e001b */
[----:B------:R-:W-:Y:S02]  /*18510*/  STSM.16.M88.4 [R0], R16 ;  /* 0x0000001000007844 */ /* 0x000fe40000000200 */
[----:B------:R-:W-:Y:S01]  /*18520*/  BAR.SYNC.DEFER_BLOCKING 0x0 ;  /* 0x0000000000007b1d */ /* 0x000fe20000010000 */
[----:B------:R-:W-:Y:S02]  /*18530*/  IMAD.MOV.U32 R6, RZ, RZ, R156 ;  /* 0x000000ffff067224 */ /* 0x000fe400078e009c */
[----:B------:R-:W-:-:S03]  /*18540*/  IMAD.MOV.U32 R7, RZ, RZ, R158 ;  /* 0x000000ffff077224 */ /* 0x000fc600078e009e */
[----:B------:R-:W3:Y:S02]  /*18550*/  LDS.128 R16, [R252] ;  /* 0x00000000fc107984 */ /* 0x000ee40000000c00 */
[----:B------:R-:W-:Y:S06]  /*18560*/  BAR.SYNC.DEFER_BLOCKING 0x0 ;  /* 0x0000000000007b1d */ /* 0x000fec0000010000 */
[----:B-1----:R-:W-:Y:S04]  /*18570*/  STL.64 [R1+0x110], R20 ;  /* 0x0001101401007387 */ /* 0x002fe80000100a00 */
[----:B------:R-:W-:Y:S04]  /*18580*/  STL.64 [R1+0x118], R22 ;  /* 0x0001181601007387 */ /* 0x000fe80000100a00 */
[----:B---3--:R1:W-:Y:S04]  /*18590*/  STL.64 [R1+0x100], R16 ;  /* 0x0001001001007387 */ /* 0x0083e80000100a00 */
[----:B------:R3:W-:Y:S01]  /*185a0*/  STL.64 [R1+0x108], R18 ;  /* 0x0001081201007387 */ /* 0x0007e20000100a00 */
[----:B-1----:R-:W-:Y:S01]  /*185b0*/  MOV R16, R92 ;  /* 0x0000005c00107202 */ /* 0x002fe20000000f00 */
[----:B------:R-:W-:-:S02]  /*185c0*/  IMAD.MOV.U32 R17, RZ, RZ, R94 ;  /* 0x000000ffff117224 */ /* 0x000fc400078e005e */
[----:B---3--:R-:W-:Y:S02]  /*185d0*/  IMAD.MOV.U32 R18, RZ, RZ, R28 ;  /* 0x000000ffff127224 */ /* 0x008fe400078e001c */
[----:B------:R-:W-:Y:S01]  /*185e0*/  IMAD.MOV.U32 R19, RZ, RZ, R30 ;  /* 0x000000ffff137224 */ /* 0x000fe200078e001e */
[----:B--2---:R1:W-:Y:S01]  /*185f0*/  STSM.16.M88.4 [R0], R4 ;  /* 0x0000000400007844 */ /* 0x0043e20000000200 */
[----:B------:R-:W-:Y:S06]  /*18600*/  BAR.SYNC.DEFER_BLOCKING 0x0 ;  /* 0x0000000000007b1d */ /* 0x000fec0000010000 */
[----:B-1----:R-:W2:Y:S04]  /*18610*/  LDL.LU R4, [R1+0x14] ;  /* 0x0000140001047983 */ /* 0x002ea80000300800 */
[----:B------:R-:W2:Y:S04]  /*18620*/  LDL.LU R5, [R1+0x1c] ;  /* 0x00001c0001057983 */ /* 0x000ea80000300800 */
[----:B------:R-:W1:Y:S01]  /*18630*/  LDS.128 R20, [R252] ;  /* 0x00000000fc147984 */ /* 0x000e620000000c00 */
[----:B------:R-:W-:Y:S06]  /*18640*/  BAR.SYNC.DEFER_BLOCKING 0x0 ;  /* 0x0000000000007b1d */ /* 0x000fec0000010000 */
[----:B------:R-:W-:Y:S02]  /*18650*/  STSM.16.M88.4 [R0], R16 ;  /* 0x0000001000007844 */ /* 0x000fe40000000200 */
[----:B------:R-:W-:Y:S06]  /*18660*/  BAR.SYNC.DEFER_BLOCKING 0x0 ;  /* 0x0000000000007b1d */ /* 0x000fec0000010000 */
[----:B------:R-:W3:Y:S04]  /*18670*/  LDS.128 R16, [R252] ;  /* 0x00000000fc107984 */ /* 0x000ee80000000c00 */
[----:B-1----:R-:W-:Y:S04]  /*18680*/  STL.64 [R1+0x10], R20 ;  /* 0x0000101401007387 */ /* 0x002fe80000100a00 */
[----:B------:R-:W-:Y:S01]  /*18690*/  STL.64 [R1+0x18], R22 ;  /* 0x0000181601007387 */ /* 0x000fe20000100a00 */
[----:B------:R-:W-:Y:S06]  /*186a0*/  BAR.SYNC.DEFER_BLOCKING 0x0 ;  /* 0x0000000000007b1d */ /* 0x000fec0000010000 */
[----:B---3--:R1:W-:Y:S04]  /*186b0*/  STL.64 [R1], R16 ;  /* 0x0000001001007387 */ /* 0x0083e80000100a00 */
[----:B------:R3:W-:Y:S04]  /*186c0*/  STL.64 [R1+0x8], R18 ;  /* 0x0000081201007387 */ /* 0x0007e80000100a00 */
[----:B-1----:R-:W4:Y:S04]  /*186d0*/  LDL.LU R16, [R1+0x20] ;  /* 0x0000200001107983 */ /* 0x002f280000300800 */
[----:B------:R-:W4:Y:S01]  /*186e0*/  LDL.LU R17, [R1+0x28] ;  /* 0x0000280001117983 */ /* 0x000f220000300800 */
[----:B------:R-:W-:Y:S01]  /*186f0*/  MOV R6, R157 ;  /* 0x0000009d00067202 */ /* 0x000fe20000000f00 */
[----:B------:R-:W-:-:S02]  /*18700*/  IMAD.MOV.U32 R7, RZ, RZ, R159 ;  /* 0x000000ffff077224 */ /* 0x000fc400078e009f */
[----:B---3--:R-:W-:Y:S02]  /*18710*/  IMAD.MOV.U32 R18, RZ, RZ, R160 ;  /* 0x000000ffff127224 */ /* 0x008fe400078e00a0 */
[----:B------:R-:W-:Y:S01]  /*18720*/  IMAD.MOV.U32 R19, RZ, RZ, R162 ;  /* 0x000000ffff137224 */ /* 0x000fe200078e00a2 */
[----:B--2---:R1:W-:Y:S01]  /*18730*/  STSM.16.M88.4 [R0], R4 ;  /* 0x0000000400007844 */ /* 0x0043e20000000200 */
[----:B------:R-:W-:Y:S06]  /*18740*/  BAR.SYNC.DEFER_BLOCKING 0x0 ;  /* 0x0000000000007b1d */ /* 0x000fec0000010000 */
[----:B------:R-:W2:Y:S01]  /*18750*/  LDS.128 R248, [R252] ;  /* 0x00000000fcf87984 */ /* 0x000ea20000000c00 */
[----:B-1----:R-:W-:Y:S01]  /*18760*/  IMAD.MOV.U32 R4, RZ, RZ, R93 ;  /* 0x000000ffff047224 */ /* 0x002fe200078e005d */
[----:B------:R-:W-:Y:S01]  /*18770*/  MOV R6, R29 ;  /* 0x0000001d00067202 */ /* 0x000fe20000000f00 */
[----:B------:R-:W-:-:S02]  /*18780*/  IMAD.MOV.U32 R5, RZ, RZ, R95 ;  /* 0x000000ffff057224 */ /* 0x000fc400078e005f */
[----:B------:R-:W-:Y:S01]  /*18790*/  IMAD.MOV.U32 R7, RZ, RZ, R31 ;  /* 0x000000ffff077224 */ /* 0x000fe200078e001f */
[----:B------:R-:W-:Y:S06]  /*187a0*/  BAR.SYNC.DEFER_BLOCKING 0x0 ;  /* 0x0000000000007b1d */ /* 0x000fec0000010000 */
[----:B------:R-:W-:Y:S02]  /*187b0*/  STSM.16.M88.4 [R0], R4 ;  /* 0x0000000400007844 */ /* 0x000fe40000000200 */
[----:B------:R-:W-:Y:S06]  /*187c0*/  BAR.SYNC.DEFER_BLOCKING 0x0 ;  /* 0x0000000000007b1d */ /* 0x000fec0000010000 */
[----:B------:R-:W1:Y:S02]  /*187d0*/  LDS.128 R240, [R252] ;  /* 0x00000000fcf07984 */ /* 0x000e640000000c00 */
[----:B------:R-:W-:Y:S06]  /*187e0*/  BAR.SYNC.DEFER_BLOCKING 0x0 ;  /* 0x0000000000007b1d */ /* 0x000fec0000010000 */
[----:B--2---:R-:W-:Y:S04]  /*187f0*/  STL [R1+0x75c], R251 ;  /* 0x00075cfb01007387 */ /* 0x004fe80000100800 */
[----:B----4-:R2:W-:Y:S01]  /*18800*/  STSM.16.M88.4 [R0], R16 ;  /* 0x0000001000007844 */ /* 0x0105e20000000200 */
[----:B------:R-:W-:Y:S06]  /*18810*/  BAR.SYNC.DEFER_BLOCKING 0x0 ;  /* 0x0000000000007b1d */ /* 0x000fec0000010000 */
[----:B--2---:R-:W2:Y:S04]  /*18820*/  LDL.LU R16, [R1+0x24] ;  /* 0x0000240001107983 */ /* 0x004ea80000300800 */
[----:B------:R-:W2:Y:S04]  /*18830*/  LDL.LU R17, [R1+0x2c] ;  /* 0x00002c0001117983 */ /* 0x000ea80000300800 */
[----:B------:R-:W3:Y:S04]  /*18840*/  LDL.LU R28, [R1+0x30] ;  /* 0x00003000011c7983 */ /* 0x000ee80000300800 */
[----:B------:R-:W3:Y:S04]  /*18850*/  LDL.LU R29, [R1+0x38] ;  /* 0x00003800011d7983 */ /* 0x000ee80000300800 */
[----:B------:R-:W4:Y:S01]  /*18860*/  LDS.128 R20, [R252] ;  /* 0x00000000fc147984 */ /* 0x000f220000000c00 */
[----:B------:R-:W-:Y:S01]  /*18870*/  MOV R4, R96 ;  /* 0x0000006000047202 */ /* 0x000fe20000000f00 */
[----:B------:R-:W-:-:S02]  /*18880*/  IMAD.MOV.U32 R5, RZ, RZ, R98 ;  /* 0x000000ffff057224 */ /* 0x000fc400078e0062 */
[----:B------:R-:W-:Y:S02]  /*18890*/  IMAD.MOV.U32 R6, RZ, RZ, R32 ;  /* 0x000000ffff067224 */ /* 0x000fe400078e0020 */
[----:B------:R-:W-:Y:S01]  /*188a0*/  IMAD.MOV.U32 R7, RZ, RZ, R34 ;  /* 0x000000ffff077224 */ /* 0x000fe200078e0022 */
[----:B------:R-:W-:Y:S01]  /*188b0*/  BAR.SYNC.DEFER_BLOCKING 0x0 ;  /* 0x0000000000007b1d */ /* 0x000fe20000010000 */
[----:B------:R-:W-:Y:S01]  /*188c0*/  MOV R18, R161 ;  /* 0x000000a100127202 */ /* 0x000fe20000000f00 */
[----:B------:R-:W-:-:S04]  /*188d0*/  IMAD.MOV.U32 R19, RZ, RZ, R163 ;  /* 0x000000ffff137224 */ /* 0x000fc800078e00a3 */
[----:B------:R-:W4:Y:S04]  /*188e0*/  LDL.LU R32, [R1+0x34] ;  /* 0x0000340001207983 */ /* 0x000f280000300800 */
[----:B------:R-:W-:Y:S01]  /*188f0*/  STSM.16.M88.4 [R0], R4 ;  /* 0x0000000400007844 */ /* 0x000fe20000000200 */
[----:B------:R-:W-:Y:S06]  /*18900*/  BAR.SYNC.DEFER_BLOCKING 0x0 ;  /* 0x0000000000007b1d */ /* 0x000fec0000010000 */
[----:B------:R-:W1:Y:S02]  /*18910*/  LDS.128 R4, [R252] ;  /* 0x00000000fc047984 */ /* 0x000e640000000c00 */
[----:B------:R-:W-:Y:S01]  /*18920*/  BAR.SYNC.DEFER_BLOCKING 0x0 ;  /* 0x0000000000007b1d */ /* 0x000fe20000010000 */
[----:B------:R-:W-:-:S02]  /*18930*/  IMAD.MOV.U32 R30, RZ, RZ, R164 ;  /* 0x000000ffff1e7224 */ /* 0x000fc400078e00a4 */
[----:B------:R-:W-:-:S03]  /*18940*/  IMAD.MOV.U32 R31, RZ, RZ, R166 ;  /* 0x000000ffff1f7224 */ /* 0x000fc600078e00a6 */
[----:B--2---:R2:W-:Y:S02]  /*18950*/  STSM.16.M88.4 [R0], R16 ;  /* 0x0000001000007844 */ /* 0x0045e40000000200 */
[----:B------:R-:W-:Y:S01]  /*18960*/  BAR.SYNC.DEFER_BLOCKING 0x0 ;  /* 0x0000000000007b1d */ /* 0x000fe20000010000 */
[----:B--2---:R-:W-:-:S05]  /*18970*/  MOV R18, R33 ;  /* 0x0000002100127202 */ /* 0x004fca0000000f00 */
[----:B------:R-:W4:Y:S04]  /*18980*/  LDL.LU R33, [R1+0x3c] ;  /* 0x00003c0001217983 */ /* 0x000f280000300800 */
[----:B------:R-:W2:Y:S04]  /*18990*/  LDL.LU R92, [R1+0x40] ;  /* 0x00004000015c7983 */ /* 0x000ea80000300800 */
[----:B------:R-:W2:Y:S04]  /*189a0*/  LDL.LU R93, [R1+0x48] ;  /* 0x00004800015d7983 */ /* 0x000ea80000300800 */
[----:B------:R-:W1:Y:S01]  /*189b0*/  LDS.128 R24, [R252] ;  /* 0x00000000fc187984 */ /* 0x000e620000000c00 */
[----:B------:R-:W-:-:S02]  /*189c0*/  IMAD.MOV.U32 R16, RZ, RZ, R97 ;  /* 0x000000ffff107224 */ /* 0x000fc400078e0061 */
[----:B------:R-:W-:Y:S01]  /*189d0*/  IMAD.MOV.U32 R17, RZ, RZ, R99 ;  /* 0x000000ffff117224 */ /* 0x000fe200078e0063 */
[----:B------:R-:W2:Y:S01]  /*189e0*/  LDL.LU R96, [R1+0x44] ;  /* 0x0000440001607983 */ /* 0x000ea20000300800 */
[----:B------:R-:W-:Y:S01]  /*189f0*/  IMAD.MOV.U32 R19, RZ, RZ, R35 ;  /* 0x000000ffff137224 */ /* 0x000fe200078e0023 */
[----:B------:R-:W-:Y:S06]  /*18a00*/  BAR.SYNC.DEFER_BLOCKING 0x0 ;  /* 0x0000000000007b1d */ /* 0x000fec0000010000 */
[----:B------:R-:W2:Y:S04]  /*18a10*/  LDL.LU R97, [R1+0x4c] ;  /* 0x00004c0001617983 */ /* 0x000ea80000300800 */
[----:B------:R-:W-:Y:S01]  /*18a20*/  STSM.16.M88.4 [R0], R16 ;  /* 0x0000001000007844 */ /* 0x000fe20000000200 */
[----:B------:R-:W-:Y:S06]  /*18a30*/  BAR.SYNC.DEFER_BLOCKING 0x0 ;  /* 0x0000000000007b1d */ /* 0x000fec0000010000 */
[----:B------:R-:W1:Y:S02]  /*18a40*/  LDS.128 R16, [R252] ;  /* 0x00000000fc107984 */ /* 0x000e640000000c00 */
[----:B------:R-:W-:Y:S06]  /*18a50*/  BAR.SYNC.DEFER_BLOCKING 0x0 ;  /* 0x0000000000007b1d */ /* 0x000fec0000010000 */
[----:B---3--:R3:W-:Y:S02]  /*18a60*/  STSM.16.M88.4 [R0], R28 ;  /* 0x0000001c00007844 */ /* 0x0087e40000000200 */
[----:B------:R-:W-:Y:S06]  /*18a70*/  BAR.SYNC.DEFER_BLOCKING 0x0 ;  /* 0x0000000000007b1d */ /* 0x000fec0000010000 */
[----:B------:R-:W1:Y:S01]  /*18a80*/  LDS.128 R88, [R252] ;  /* 0x00000000fc587984 */ /* 0x000e620000000c00 */
[----:B---3--:R-:W-:Y:S01]  /*18a90*/  MOV R28, R100 ;  /* 0x00000064001c7202 */ /* 0x008fe20000000f00 */
[----:B------:R-:W-:-:S02]  /*18aa0*/  IMAD.MOV.U32 R29, RZ, RZ, R102 ;  /* 0x000000ffff1d7224 */ /* 0x000fc400078e0066 */
[----:B------:R-:W-:Y:S02]  /*18ab0*/  IMAD.MOV.U32 R30, RZ, RZ, R36 ;  /* 0x000000ffff1e7224 */ /* 0x000fe400078e0024 */
[----:B------:R-:W-:Y:S01]  /*18ac0*/  IMAD.MOV.U32 R31, RZ, RZ, R38 ;  /* 0x000000ffff1f7224 */ /* 0x000fe200078e0026 */
[----:B------:R-:W-:Y:S06]  /*18ad0*/  BAR.SYNC.DEFER_BLOCKING 0x0 ;  /* 0x0000000000007b1d */ /* 0x000fec0000010000 */
[----:B------:R-:W-:Y:S02]  /*18ae0*/  STSM.16.M88.4 [R0], R28 ;  /* 0x0000001c00007844 */ /* 0x000fe40000000200 */
[----:B------:R-:W-:Y:S01]  /*18af0*/  BAR.SYNC.DEFER_BLOCKING 0x0 ;  /* 0x0000000000007b1d */ /* 0x000fe20000010000 */
[----:B------:R-:W-:Y:S01]  /*18b00*/  MOV R34, R165 ;  /* 0x000000a500227202 */ /* 0x000fe20000000f00 */
[----:B------:R-:W-:-:S04]  /*18b10*/  IMAD.MOV.U32 R35, RZ, RZ, R167 ;  /* 0x000000ffff237224 */ /* 0x000fc800078e00a7 */
[----:B------:R-:W3:Y:S02]  /*18b20*/  LDS.128 R28, [R252] ;  /* 0x00000000fc1c7984 */ /* 0x000ee40000000c00 */
[----:B------:R-:W-:Y:S01]  /*18b30*/  BAR.SYNC.DEFER_BLOCKING 0x0 ;  /* 0x0000000000007b1d */ /* 0x000fe20000010000 */
[----:B------:R-:W-:Y:S02]  /*18b40*/  IMAD.MOV.U32 R94, RZ, RZ, R168 ;  /* 0x000000ffff5e7224 */ /* 0x000fe400078e00a8 */
[----:B------:R-:W-:-:S03]  /*18b50*/  IMAD.MOV.U32 R95, RZ, RZ, R170 ;  /* 0x000000ffff5f7224 */ /* 0x000fc600078e00aa */
[----:B----4-:R4:W-:Y:S02]  /*18b60*/  STSM.16.M88.4 [R0], R32 ;  /* 0x0000002000007844 */ /* 0x0109e40000000200 */
[----:B----4-:R-:W-:Y:S01]  /*18b70*/  MOV R34, R37 ;  /* 0x0000002500227202 */ /* 0x010fe20000000f00 */
[----:B------:R-:W-:Y:S01]  /*18b80*/  IMAD.MOV.U32 R35, RZ, RZ, R39 ;  /* 0x000000ffff237224 */ /* 0x000fe200078e0027 */
[----:B------:R-:W-:Y:S01]  /*18b90*/  BAR.SYNC.DEFER_BLOCKING 0x0 ;  /* 0x0000000000007b1d */ /* 0x000fe20000010000 */
[----:B------:R-:W-:Y:S02]  /*18ba0*/  IMAD.MOV.U32 R32, RZ, RZ, R101 ;  /* 0x000000ffff207224 */ /* 0x000fe400078e0065 */
[----:B------:R-:W-:-:S03]  /*18bb0*/  IMAD.MOV.U32 R33, RZ, RZ, R103 ;  /* 0x000000ffff217224 */ /* 0x000fc600078e0067 */
[----:B------:R-:W4:Y:S02]  /*18bc0*/  LDS.128 R36, [R252] ;  /* 0x00000000fc247984 */ /* 0x000f240000000c00 */
[----:B------:R-:W-:Y:S06]  /*18bd0*/  BAR.SYNC.DEFER_BLOCKING 0x0 ;  /* 0x0000000000007b1d */ /* 0x000fec0000010000 */
[----:B------:R-:W-:Y:S02]  /*18be0*/  STSM.16.M88.4 [R0], R32 ;  /* 0x0000002000007844 */ /* 0x000fe40000000200 */
[----:B------:R-:W-:Y:S06]  /*18bf0*/  BAR.SYNC.DEFER_BLOCKING 0x0 ;  /* 0x0000000000007b1d */ /* 0x000fec0000010000 */
[----:B------:R-:W4:Y:S02]  /*18c00*/  LDS.128 R32, [R252] ;  /* 0x00000000fc207984 */ /* 0x000f240000000c00 */
[----:B------:R-:W-:Y:S06]  /*18c10*/  BAR.SYNC.DEFER_BLOCKING 0x0 ;  /* 0x0000000000007b1d */ /* 0x000fec0000010000 */
[----:B--2---:R2:W-:Y:S02]  /*18c20*/  STSM.16.M88.4 [R0], R92 ;  /* 0x0000005c00007844 */ /* 0x0045e40000000200 */
[----:B------:R-:W-:Y:S06]  /*18c30*/  BAR.SYNC.DEFER_BLOCKING 0x0 ;  /* 0x0000000000007b1d */ /* 0x000fec0000010000 */
[----:B------:R-:W4:Y:S01]  /*18c40*/  LDS.128 R100, [R252] ;  /* 0x00000000fc647984 */ /* 0x000f220000000c00 */
[----:B--2---:R-:W-:Y:S01]  /*18c50*/  MOV R92, R104 ;  /* 0x00000068005c7202 */ /* 0x004fe20000000f00 */
[----:B------:R-:W-:-:S02]  /*18c60*/  IMAD.MOV.U32 R93, RZ, RZ, R106 ;  /* 0x000000ffff5d7224 */ /* 0x000fc400078e006a */
[----:B------:R-:W-:Y:S01]  /*18c70*/  IMAD.MOV.U32 R94, RZ, RZ, R40 ;  /* 0x000000ffff5e7224 */ /* 0x000fe200078e0028 */
[----:B------:R-:W-:Y:S01]  /*18c80*/  MOV R98, R169 ;  /* 0x000000a900627202 */ /* 0x000fe20000000f00 */
[----:B------:R-:W-:Y:S01]  /*18c90*/  IMAD.MOV.U32 R95, RZ, RZ, R42 ;  /* 0x000000ffff5f7224 */ /* 0x000fe200078e002a */
[----:B------:R-:W-:Y:S01]  /*18ca0*/  BAR.SYNC.DEFER_BLOCKING 0x0 ;  /* 0x0000000000007b1d */ /* 0x000fe20000010000 */
[----:B------:R-:W-:-:S05]  /*18cb0*/  IMAD.MOV.U32 R99, RZ, RZ, R171 ;  /* 0x000000ffff637224 */ /* 0x000fca00078e00ab */
[----:B------:R-:W2:Y:S04]  /*18cc0*/  LDL.LU R104, [R1+0x50] ;  /* 0x0000500001687983 */ /* 0x000ea80000300800 */
[----:B------:R-:W-:Y:S01]  /*18cd0*/  STSM.16.M88.4 [R0], R92 ;  /* 0x0000005c00007844 */ /* 0x000fe20000000200 */
[----:B------:R-:W-:Y:S06]  /*18ce0*/  BAR.SYNC.DEFER_BLOCKING 0x0 ;  /* 0x0000000000007b1d */ /* 0x000fec0000010000 */
[----:B------:R-:W4:Y:S02]  /*18cf0*/  LDS.128 R92, [R252] ;  /* 0x00000000fc5c7984 */ /* 0x000f240000000c00 */
[----:B------:R-:W-:Y:S06]  /*18d00*/  BAR.SYNC.DEFER_BLOCKING 0x0 ;  /* 0x0000000000007b1d */ /* 0x000fec0000010000 */
[----:B------:R1:W-:Y:S02]  /*18d10*/  STSM.16.M88.4 [R0], R96 ;  /* 0x0000006000007844 */ /* 0x0003e40000000200 */
[----:B-1----:R-:W-:-:S02]  /*18d20*/  IMAD.MOV.U32 R96, RZ, RZ, R105 ;  /* 0x000000ffff607224 */ /* 0x002fc400078e0069 */
[----:B------:R-:W2:Y:S04]  /*18d30*/  LDL.LU R105, [R1+0x58] ;  /* 0x0000580001697983 */ /* 0x000ea80000300800 */
[----:B------:R-:W3:Y:S04]  /*18d40*/  LDL.LU R152, [R1+0x54] ;  /* 0x0000540001987983 */ /* 0x000ee80000300800 */
[----:B------:R-:W3:Y:S01]  /*18d50*/  LDL.LU R153, [R1+0x5c] ;  /* 0x00005c0001997983 */ /* 0x000ee20000300800 */
[----:B------:R-:W-:Y:S01]  /*18d60*/  MOV R98, R41 ;  /* 0x0000002900627202 */ /* 0x000fe20000000f00 */
[----:B------:R-:W-:Y:S01]  /*18d70*/  IMAD.MOV.U32 R99, RZ, RZ, R43 ;  /* 0x000000ffff637224 */ /* 0x000fe200078e002b */
[----:B------:R-:W-:Y:S01]  /*18d80*/  BAR.SYNC.DEFER_BLOCKING 0x0 ;  /* 0x0000000000007b1d */ /* 0x000fe20000010000 */
[----:B------:R-:W-:-:S05]  /*18d90*/  IMAD.MOV.U32 R97, RZ, RZ, R107 ;  /* 0x000000ffff617224 */ /* 0x000fca00078e006b */
[----:B------:R-:W1:Y:S02]  /*18da0*/  LDS.128 R40, [R252] ;  /* 0x00000000fc287984 */ /* 0x000e640000000c00 */
[----:B------:R-:W-:Y:S06]  /*18db0*/  BAR.SYNC.DEFER_BLOCKING 0x0 ;  /* 0x0000000000007b1d */ /* 0x000fec0000010000 */
[----:B------:R-:W-:Y:S02]  /*18dc0*/  STSM.16.M88.4 [R0], R96 ;  /* 0x0000006000007844 */ /* 0x000fe40000000200 */
[----:B------:R-:W-:Y:S01]  /*18dd0*/  BAR.SYNC.DEFER_BLOCKING 0x0 ;  /* 0x0000000000007b1d */ /* 0x000fe20000010000 */
[----:B------:R-:W-:-:S02]  /*18de0*/  IMAD.MOV.U32 R106, RZ, RZ, R172 ;  /* 0x000000ffff6a7224 */ /* 0x000fc400078e00ac */
[----:B------:R-:W-:-:S03]  /*18df0*/  IMAD.MOV.U32 R107, RZ, RZ, R174 ;  /* 0x000000ffff6b7224 */ /* 0x000fc600078e00ae */
[----:B------:R-:W1:Y:S02]  /*18e00*/  LDS.128 R96, [R252] ;  /* 0x00000000fc607984 */ /* 0x000e640000000c00 */
[----:B------:R-:W-:Y:S01]  /*18e10*/  BAR.SYNC.DEFER_BLOCKING 0x0 ;  /* 0x0000000000007b1d */ /* 0x000fe20000010000 */
[----:B------:R-:W-:-:S05]  /*18e20*/  IMAD.MOV.U32 R155, RZ, RZ, R175 ;  /* 0x000000ffff9b7224 */ /* 0x000fca00078e00af */
[----:B--2---:R2:W-:Y:S02]  /*18e30*/  STSM.16.M88.4 [R0], R104 ;  /* 0x0000006800007844 */ /* 0x0045e40000000200 */
[----:B------:R-:W-:Y:S06]  /*18e40*/  BAR.SYNC.DEFER_BLOCKING 0x0 ;  /* 0x0000000000007b1d */ /* 0x000fec0000010000 */
[----:B------:R-:W1:Y:S01]  /*18e50*/  LDS.128 R156, [R252] ;  /* 0x00000000fc9c7984 */ /* 0x000e620000000c00 */
[----:B--2---:R-:W-:Y:S01]  /*18e60*/  MOV R104, R108 ;  /* 0x0000006c00687202 */ /* 0x004fe20000000f00 */
[----:B------:R-:W-:-:S02]  /*18e70*/  IMAD.MOV.U32 R105, RZ, RZ, R110 ;  /* 0x000000ffff697224 */ /* 0x000fc400078e006e */
[----:B------:R-:W-:Y:S02]  /*18e80*/  IMAD.MOV.U32 R106, RZ, RZ, R44 ;  /* 0x000000ffff6a7224 */ /* 0x000fe400078e002c */
[----:B------:R-:W-:Y:S01]  /*18e90*/  IMAD.MOV.U32 R107, RZ, RZ, R46 ;  /* 0x000000ffff6b7224 */ /* 0x000fe200078e002e */
[----:B------:R-:W-:Y:S06]  /*18ea0*/  BAR.SYNC.DEFER_BLOCKING 0x0 ;  /* 0x0000000000007b1d */ /* 0x000fec0000010000 */
[----:B------:R-:W-:Y:S02]  /*18eb0*/  STSM.16.M88.4 [R0], R104 ;  /* 0x0000006800007844 */ /* 0x000fe40000000200 */
[----:B------:R-:W-:Y:S06]  /*18ec0*/  BAR.SYNC.DEFER_BLOCKING 0x0 ;  /* 0x0000000000007b1d */ /* 0x000fec0000010000 */
[----:B------:R-:W2:Y:S02]  /*18ed0*/  LDS.128 R104, [R252] ;  /* 0x00000000fc687984 */ /* 0x000ea40000000c00 */
[----:B------:R-:W-:Y:S06]  /*18ee0*/  BAR.SYNC.DEFER_BLOCKING 0x0 ;  /* 0x0000000000007b1d */ /* 0x000fec0000010000 */
[----:B---3--:R3:W-:Y:S04]  /*18ef0*/  STSM.16.M88.4 [R0], R152 ;  /* 0x0000009800007844 */ /* 0x0087e80000000200 */
[----:B---3--:R-:W3:Y:S04]  /*18f00*/  LDL.LU R152, [R1+0x60] ;  /* 0x0000600001987983 */ /* 0x008ee80000300800 */
[----:B------:R-:W3:Y:S04]  /*18f10*/  LDL.LU R153, [R1+0x68] ;  /* 0x0000680001997983 */ /* 0x000ee80000300800 */
[----:B------:R-:W4:Y:S04]  /*18f20*/  LDL.LU R160, [R1+0x64] ;  /* 0x0000640001a07983 */ /* 0x000f280000300800 */
[----:B------:R-:W4:Y:S01]  /*18f30*/  LDL.LU R161, [R1+0x6c] ;  /* 0x00006c0001a17983 */ /* 0x000f220000300800 */
[----:B------:R-:W-:Y:S01]  /*18f40*/  IMAD.MOV.U32 R108, RZ, RZ, R109 ;  /* 0x000000ffff6c7224 */ /* 0x000fe200078e006d */
[----:B------:R-:W-:Y:S01]  /*18f50*/  MOV R110, R45 ;  /* 0x0000002d006e7202 */ /* 0x000fe20000000f00 */
[----:B------:R-:W-:-:S02]  /*18f60*/  IMAD.MOV.U32 R109, RZ, RZ, R111 ;  /* 0x000000ffff6d7224 */ /* 0x000fc400078e006f */
[----:B------:R-:W-:Y:S01]  /*18f70*/  IMAD.MOV.U32 R111, RZ, RZ, R47 ;  /* 0x000000ffff6f7224 */ /* 0x000fe200078e002f */
[----:B------:R-:W-:Y:S06]  /*18f80*/  BAR.SYNC.DEFER_BLOCKING 0x0 ;  /* 0x0000000000007b1d */ /* 0x000fec0000010000 */
[----:B------:R-:W2:Y:S02]  /*18f90*/  LDS.128 R44, [R252] ;  /* 0x00000000fc2c7984 */ /* 0x000ea40000000c00 */
[----:B------:R-:W-:Y:S06]  /*18fa0*/  BAR.SYNC.DEFER_BLOCKING 0x0 ;  /* 0x0000000000007b1d */ /* 0x000fec0000010000 */
[----:B------:R-:W-:Y:S02]  /*18fb0*/  STSM.16.M88.4 [R0], R108 ;  /* 0x0000006c00007844 */ /* 0x000fe40000000200 */
[----:B------:R-:W-:Y:S01]  /*18fc0*/  BAR.SYNC.DEFER_BLOCKING 0x0 ;  /* 0x0000000000007b1d */ /* 0x000fe20000010000 */
[----:B------:R-:W-:-:S02]  /*18fd0*/  IMAD.MOV.U32 R154, RZ, RZ, R176 ;  /* 0x000000ffff9a7224 */ /* 0x000fc400078e00b0 */
[----:B------:R-:W-:-:S03]  /*18fe0*/  IMAD.MOV.U32 R155, RZ, RZ, R178 ;  /* 0x000000ffff9b7224 */ /* 0x000fc600078e00b2 */
[----:B------:R-:W2:Y:S02]  /*18ff0*/  LDS.128 R108, [R252] ;  /* 0x00000000fc6c7984 */ /* 0x000ea40000000c00 */
[----:B------:R-:W-:Y:S01]  /*19000*/  BAR.SYNC.DEFER_BLOCKING 0x0 ;  /* 0x0000000000007b1d */ /* 0x000fe20000010000 */
[----:B------:R-:W-:Y:S01]  /*19010*/  MOV R162, R177 ;  /* 0x000000b100a27202 */ /* 0x000fe20000000f00 */
[----:B------:R-:W-:-:S04]  /*19020*/  IMAD.MOV.U32 R163, RZ, RZ, R179 ;  /* 0x000000ffffa37224 */ /* 0x000fc800078e00b3 */
[----:B---3--:R3:W-:Y:S02]  /*19030*/  STSM.16.M88.4 [R0], R152 ;  /* 0x0000009800007844 */ /* 0x0087e40000000200 */
[----:B------:R-:W-:Y:S06]  /*19040*/  BAR.SYNC.DEFER_BLOCKING 0x0 ;  /* 0x0000000000007b1d */ /* 0x000fec0000010000 */
[----:B------:R-:W2:Y:S01]  /*19050*/  LDS.128 R164, [R252] ;  /* 0x00000000fca47984 */ /* 0x000ea20000000c00 */
[----:B---3--:R-:W-:Y:S01]  /*19060*/  MOV R152, R112 ;  /* 0x0000007000987202 */ /* 0x008fe20000000f00 */
[----:B------:R-:W-:-:S02]  /*19070*/  IMAD.MOV.U32 R153, RZ, RZ, R114 ;  /* 0x000000ffff997224 */ /* 0x000fc400078e0072 */
[----:B------:R-:W-:Y:S02]  /*19080*/  IMAD.MOV.U32 R154, RZ, RZ, R48 ;  /* 0x000000ffff9a7224 */ /* 0x000fe400078e0030 */
[----:B------:R-:W-:Y:S01]  /*19090*/  IMAD.MOV.U32 R155, RZ, RZ, R50 ;  /* 0x000000ffff9b7224 */ /* 0x000fe200078e0032 */
[----:B------:R-:W-:Y:S06]  /*190a0*/  BAR.SYNC.DEFER_BLOCKING 0x0 ;  /* 0x0000000000007b1d */ /* 0x000fec0000010000 */
[----:B------:R-:W-:Y:S02]  /*190b0*/  STSM.16.M88.4 [R0], R152 ;  /* 0x0000009800007844 */ /* 0x000fe40000000200 */
[----:B------:R-:W-:Y:S06]  /*190c0*/  BAR.SYNC.DEFER_BLOCKING 0x0 ;  /* 0x0000000000007b1d */ /* 0x000fec0000010000 */
[----:B------:R-:W3:Y:S02]  /*190d0*/  LDS.128 R152, [R252] ;  /* 0x00000000fc987984 */ /* 0x000ee40000000c00 */
[----:B------:R-:W-:Y:S06]  /*190e0*/  BAR.SYNC.DEFER_BLOCKING 0x0 ;  /* 0x0000000000007b1d */ /* 0x000fec0000010000 */
[----:B----4-:R4:W-:Y:S04]  /*190f0*/  STSM.16.M88.4 [R0], R160 ;  /* 0x000000a000007844 */ /* 0x0109e80000000200 */
[----:B----4-:R-:W4:Y:S04]  /*19100*/  LDL.LU R160, [R1+0x70] ;  /* 0x0000700001a07983 */ /* 0x010f280000300800 */
[----:B------:R-:W4:Y:S04]  /*19110*/  LDL.LU R161, [R1+0x78] ;  /* 0x0000780001a17983 */ /* 0x000f280000300800 */
[----:B------:R-:W2:Y:S04]  /*19120*/  LDL.LU R168, [R1+0x74] ;  /* 0x0000740001a87983 */ /* 0x000ea80000300800 */
[----:B------:R-:W2:Y:S01]  /*19130*/  LDL.LU R169, [R1+0x7c] ;  /* 0x00007c0001a97983 */ /* 0x000ea20000300800 */
[----:B------:R-:W-:Y:S01]  /*19140*/  IMAD.MOV.U32 R112, RZ, RZ, R113 ;  /* 0x000000ffff707224 */ /* 0x000fe200078e0071 */
[----:B------:R-:W-:Y:S01]  /*19150*/  MOV R114, R49 ;  /* 0x0000003100727202 */ /* 0x000fe20000000f00 */
[----:B------:R-:W-:-:S02]  /*19160*/  IMAD.MOV.U32 R113, RZ, RZ, R115 ;  /* 0x000000ffff717224 */ /* 0x000fc400078e0073 */
[----:B------:R-:W-:Y:S01]  /*19170*/  IMAD.MOV.U32 R115, RZ, RZ, R51 ;  /* 0x000000ffff737224 */ /* 0x000fe200078e0033 */
[----:B------:R-:W-:Y:S06]  /*19180*/  BAR.SYNC.DEFER_BLOCKING 0x0 ;  /* 0x0000000000007b1d */ /* 0x000fec0000010000 */
[----:B------:R-:W3:Y:S02]  /*19190*/  LDS.128 R48, [R252] ;  /* 0x00000000fc307984 */ /* 0x000ee40000000c00 */
[----:B------:R-:W-:Y:S06]  /*191a0*/  BAR.SYNC.DEFER_BLOCKING 0x0 ;  /* 0x0000000000007b1d */ /* 0x000fec0000010000 */
[----:B------:R-:W-:Y:S02]  /*191b0*/  STSM.16.M88.4 [R0], R112 ;  /* 0x0000007000007844 */ /* 0x000fe40000000200 */
[----:B------:R-:W-:Y:S01]  /*191c0*/  BAR.SYNC.DEFER_BLOCKING 0x0 ;  /* 0x0000000000007b1d */ /* 0x000fe20000010000 */
[----:B------:R-:W-:-:S02]  /*191d0*/  IMAD.MOV.U32 R162, RZ, RZ, R180 ;  /* 0x000000ffffa27224 */ /* 0x000fc400078e00b4 */
[----:B------:R-:W-:-:S03]  /*191e0*/  IMAD.MOV.U32 R163, RZ, RZ, R182 ;  /* 0x000000ffffa37224 */ /* 0x000fc600078e00b6 */
[----:B------:R-:W3:Y:S02]  /*191f0*/  LDS.128 R112, [R252] ;  /* 0x00000000fc707984 */ /* 0x000ee40000000c00 */
[----:B------:R-:W-:Y:S01]  /*19200*/  BAR.SYNC.DEFER_BLOCKING 0x0 ;  /* 0x0000000000007b1d */ /* 0x000fe20000010000 */
[----:B------:R-:W-:Y:S01]  /*19210*/  MOV R170, R181 ;  /* 0x000000b500aa7202 */ /* 0x000fe20000000f00 */
[----:B------:R-:W-:-:S04]  /*19220*/  IMAD.MOV.U32 R171, RZ, RZ, R183 ;  /* 0x000000ffffab7224 */ /* 0x000fc800078e00b7 */
[----:B----4-:R4:W-:Y:S02]  /*19230*/  STSM.16.M88.4 [R0], R160 ;  /* 0x000000a000007844 */ /* 0x0109e40000000200 */
[----:B------:R-:W-:Y:S06]  /*19240*/  BAR.SYNC.DEFER_BLOCKING 0x0 ;  /* 0x0000000000007b1d */ /* 0x000fec0000010000 */
[----:B------:R-:W3:Y:S01]  /*19250*/  LDS.128 R172, [R252] ;  /* 0x00000000fcac7984 */ /* 0x000ee20000000c00 */
[----:B----4-:R-:W-:Y:S01]  /*19260*/  MOV R160, R116 ;  /* 0x0000007400a07202 */ /* 0x010fe20000000f00 */
[----:B------:R-:W-:-:S02]  /*19270*/  IMAD.MOV.U32 R161, RZ, RZ, R118 ;  /* 0x000000ffffa17224 */ /* 0x000fc400078e0076 */
[----:B------:R-:W-:Y:S02]  /*19280*/  IMAD.MOV.U32 R162, RZ, RZ, R52 ;  /* 0x000000ffffa27224 */ /* 0x000fe400078e0034 */
[----:B------:R-:W-:Y:S01]  /*19290*/  IMAD.MOV.U32 R163, RZ, RZ, R54 ;  /* 0x000000ffffa37224 */ /* 0x000fe200078e0036 */
[----:B------:R-:W-:Y:S06]  /*192a0*/  BAR.SYNC.DEFER_BLOCKING 0x0 ;  /* 0x0000000000007b1d */ /* 0x000fec0000010000 */
[----:B------:R-:W-:Y:S02]  /*192b0*/  STSM.16.M88.4 [R0], R160 ;  /* 0x000000a000007844 */ /* 0x000fe40000000200 */
[----:B------:R-:W-:Y:S06]  /*192c0*/  BAR.SYNC.DEFER_BLOCKING 0x0 ;  /* 0x0000000000007b1d */ /* 0x000fec0000010000 */
[----:B------:R-:W4:Y:S02]  /*192d0*/  LDS.128 R160, [R252] ;  /* 0x00000000fca07984 */ /* 0x000f240000000c00 */
[----:B------:R-:W-:Y:S06]  /*192e0*/  BAR.SYNC.DEFER_BLOCKING 0x0 ;  /* 0x0000000000007b1d */ /* 0x000fec0000010000 */
[----:B--2---:R2:W-:Y:S04]  /*192f0*/  STSM.16.M88.4 [R0], R168 ;  /* 0x000000a800007844 */ /* 0x0045e80000000200 */
[----:B--2---:R-:W2:Y:S04]  /*19300*/  LDL.LU R168, [R1+0x80] ;  /* 0x0000800001a87983 */ /* 0x004ea80000300800 */
[----:B------:R-:W2:Y:S04]  /*19310*/  LDL.LU R169, [R1+0x88] ;  /* 0x0000880001a97983 */ /* 0x000ea80000300800 */
[----:B------:R-:W3:Y:S04]  /*19320*/  LDL.LU R176, [R1+0x84] ;  /* 0x0000840001b07983 */ /* 0x000ee80000300800 */
[----:B------:R-:W3:Y:S01]  /*19330*/  LDL.LU R177, [R1+0x8c] ;  /* 0x00008c0001b17983 */ /* 0x000ee20000300800 */
[----:B------:R-:W-:Y:S01]  /*19340*/  IMAD.MOV.U32 R116, RZ, RZ, R117 ;  /* 0x000000ffff747224 */ /* 0x000fe200078e0075 */
[----:B------:R-:W-:Y:S01]  /*19350*/  MOV R118, R53 ;  /* 0x0000003500767202 */ /* 0x000fe20000000f00 */
[----:B------:R-:W-:-:S02]  /*19360*/  IMAD.MOV.U32 R117, RZ, RZ, R119 ;  /* 0x000000ffff757224 */ /* 0x000fc400078e0077 */
[----:B------:R-:W-:Y:S01]  /*19370*/  IMAD.MOV.U32 R119, RZ, RZ, R55 ;  /* 0x000000ffff777224 */ /* 0x000fe200078e0037 */
[----:B------:R-:W-:Y:S06]  /*19380*/  BAR.SYNC.DEFER_BLOCKING 0x0 ;  /* 0x0000000000007b1d */ /* 0x000fec0000010000 */
[----:B------:R-:W4:Y:S02]  /*19390*/  LDS.128 R52, [R252] ;  /* 0x00000000fc347984 */ /* 0x000f240000000c00 */
[----:B------:R-:W-:Y:S06]  /*193a0*/  BAR.SYNC.DEFER_BLOCKING 0x0 ;  /* 0x0000000000007b1d */ /* 0x000fec0000010000 */
[----:B------:R-:W-:Y:S02]  /*193b0*/  STSM.16.M88.4 [R0], R116 ;  /* 0x0000007400007844 */ /* 0x000fe40000000200 */
[----:B------:R-:W-:Y:S01]  /*193c0*/  BAR.SYNC.DEFER_BLOCKING 0x0 ;  /* 0x0000000000007b1d */ /* 0x000fe20000010000 */
[----:B------:R-:W-:-:S02]  /*193d0*/  IMAD.MOV.U32 R170, RZ, RZ, R184 ;  /* 0x000000ffffaa7224 */ /* 0x000fc400078e00b8 */
[----:B------:R-:W-:-:S03]  /*193e0*/  IMAD.MOV.U32 R171, RZ, RZ, R186 ;  /* 0x000000ffffab7224 */ /* 0x000fc600078e00ba */
[----:B------:R-:W4:Y:S02]  /*193f0*/  LDS.128 R116, [R252] ;  /* 0x00000000fc747984 */ /* 0x000f240000000c00 */
[----:B------:R-:W-:Y:S01]  /*19400*/  BAR.SYNC.DEFER_BLOCKING 0x0 ;  /* 0x0000000000007b1d */ /* 0x000fe20000010000 */
[----:B------:R-:W-:Y:S01]  /*19410*/  MOV R178, R185 ;  /* 0x000000b900b27202 */ /* 0x000fe20000000f00 */
[----:B------:R-:W-:-:S04]  /*19420*/  IMAD.MOV.U32 R179, RZ, RZ, R187 ;  /* 0x000000ffffb37224 */ /* 0x000fc800078e00bb */
[----:B--2---:R2:W-:Y:S02]  /*19430*/  STSM.16.M88.4 [R0], R168 ;  /* 0x000000a800007844 */ /* 0x0045e40000000200 */
[----:B------:R-:W-:Y:S06]  /*19440*/  BAR.SYNC.DEFER_BLOCKING 0x0 ;  /* 0x0000000000007b1d */ /* 0x000fec0000010000 */
[----:B------:R-:W4:Y:S01]  /*19450*/  LDS.128 R180, [R252] ;  /* 0x00000000fcb47984 */ /* 0x000f220000000c00 */
        /* <DEDUP_REMOVED lines=46> */
[----:B------:R-:W-:Y:S01]  /*19740*/  BAR.SYNC.DEFER_BLOCKING 0x0 ;  /* 0x0000000000007b1d */ /* 0x000fe20000010000 */
[----:B------:R-:W-:Y:S01]  /*19750*/  IMAD.MOV.U32 R124, RZ, RZ, R125 ;  /* 0x000000ffff7c7224 */ /* 0x000fe200078e007d */
[----:B------:R-:W-:Y:S01]  /*19760*/  MOV R126, R61 ;  /* 0x0000003d007e7202 */ /* 0x000fe20000000f00 */
[----:B------:R-:W-:-:S02]  /*19770*/  IMAD.MOV.U32 R125, RZ, RZ, R127 ;  /* 0x000000ffff7d7224 */ /* 0x000fc400078e007f */
[----:B------:R-:W-:Y:S02]  /*19780*/  IMAD.MOV.U32 R127, RZ, RZ, R63 ;  /* 0x000000ffff7f7224 */ /* 0x000fe400078e003f */
[----:B------:R-:W3:Y:S01]  /*19790*/  LDS.128 R60, [R252] ;  /* 0x00000000fc3c7984 */ /* 0x000ee20000000c00 */
[----:B------:R-:W-:Y:S06]  /*197a0*/  BAR.SYNC.DEFER_BLOCKING 0x0 ;  /* 0x0000000000007b1d */ /* 0x000fec0000010000 */
[----:B------:R-:W-:Y:S02]  /*197b0*/  STSM.16.M88.4 [R0], R124 ;  /* 0x0000007c00007844 */ /* 0x000fe40000000200 */
[----:B------:R-:W-:Y:S01]  /*197c0*/  BAR.SYNC.DEFER_BLOCKING 0x0 ;  /* 0x0000000000007b1d */ /* 0x000fe20000010000 */
[----:B------:R-:W-:-:S02]  /*197d0*/  IMAD.MOV.U32 R186, RZ, RZ, R192 ;  /* 0x000000ffffba7224 */ /* 0x000fc400078e00c0 */
[----:B------:R-:W-:-:S03]  /*197e0*/  IMAD.MOV.U32 R187, RZ, RZ, R194 ;  /* 0x000000ffffbb7224 */ /* 0x000fc600078e00c2 */
[----:B------:R-:W3:Y:S02]  /*197f0*/  LDS.128 R124, [R252] ;  /* 0x00000000fc7c7984 */ /* 0x000ee40000000c00 */
[----:B------:R-:W-:Y:S06]  /*19800*/  BAR.SYNC.DEFER_BLOCKING 0x0 ;  /* 0x0000000000007b1d */ /* 0x000fec0000010000 */
        /* <DEDUP_REMOVED lines=17> */
[----:B------:R-:W-:Y:S01]  /*19920*/  BAR.SYNC.DEFER_BLOCKING 0x0 ;  /* 0x0000000000007b1d */ /* 0x000fe20000010000 */
[----:B------:R-:W-:Y:S01]  /*19930*/  IMAD.MOV.U32 R128, RZ, RZ, R129 ;  /* 0x000000ffff807224 */ /* 0x000fe200078e0081 */
[----:B------:R-:W-:Y:S01]  /*19940*/  MOV R130, R65 ;  /* 0x0000004100827202 */ /* 0x000fe20000000f00 */
[----:B------:R-:W-:-:S02]  /*19950*/  IMAD.MOV.U32 R129, RZ, RZ, R131 ;  /* 0x000000ffff817224 */ /* 0x000fc400078e0083 */
[----:B------:R-:W-:Y:S02]  /*19960*/  IMAD.MOV.U32 R131, RZ, RZ, R67 ;  /* 0x000000ffff837224 */ /* 0x000fe400078e0043 */
[----:B------:R-:W4:Y:S01]  /*19970*/  LDS.128 R64, [R252] ;  /* 0x00000000fc407984 */ /* 0x000f220000000c00 */
[----:B------:R-:W-:Y:S06]  /*19980*/  BAR.SYNC.DEFER_BLOCKING 0x0 ;  /* 0x0000000000007b1d */ /* 0x000fec0000010000 */
[----:B------:R-:W-:Y:S02]  /*19990*/  STSM.16.M88.4 [R0], R128 ;  /* 0x0000008000007844 */ /* 0x000fe40000000200 */
[----:B------:R-:W-:Y:S01]  /*199a0*/  BAR.SYNC.DEFER_BLOCKING 0x0 ;  /* 0x0000000000007b1d */ /* 0x000fe20000010000 */
[----:B------:R-:W-:-:S02]  /*199b0*/  IMAD.MOV.U32 R218, RZ, RZ, R196 ;  /* 0x000000ffffda7224 */ /* 0x000fc400078e00c4 */
[----:B------:R-:W-:-:S03]  /*199c0*/  IMAD.MOV.U32 R219, RZ, RZ, R198 ;  /* 0x000000ffffdb7224 */ /* 0x000fc600078e00c6 */
[----:B------:R-:W4:Y:S02]  /*199d0*/  LDS.128 R128, [R252] ;  /* 0x00000000fc807984 */ /* 0x000f240000000c00 */
[----:B------:R-:W-:Y:S06]  /*199e0*/  BAR.SYNC.DEFER_BLOCKING 0x0 ;  /* 0x0000000000007b1d */ /* 0x000fec0000010000 */
        /* <DEDUP_REMOVED lines=17> */
[----:B------:R-:W-:Y:S01]  /*19b00*/  BAR.SYNC.DEFER_BLOCKING 0x0 ;  /* 0x0000000000007b1d */ /* 0x000fe20000010000 */
[----:B------:R-:W-:Y:S01]  /*19b10*/  IMAD.MOV.U32 R132, RZ, RZ, R133 ;  /* 0x000000ffff847224 */ /* 0x000fe200078e0085 */
[----:B------:R-:W-:Y:S01]  /*19b20*/  MOV R134, R69 ;  /* 0x0000004500867202 */ /* 0x000fe20000000f00 */
[----:B------:R-:W-:-:S02]  /*19b30*/  IMAD.MOV.U32 R133, RZ, RZ, R135 ;  /* 0x000000ffff857224 */ /* 0x000fc400078e0087 */
[----:B------:R-:W-:Y:S02]  /*19b40*/  IMAD.MOV.U32 R135, RZ, RZ, R71 ;  /* 0x000000ffff877224 */ /* 0x000fe400078e0047 */
[----:B------:R-:W2:Y:S01]  /*19b50*/  LDS.128 R68, [R252] ;  /* 0x00000000fc447984 */ /* 0x000ea20000000c00 */
[----:B------:R-:W-:Y:S06]  /*19b60*/  BAR.SYNC.DEFER_BLOCKING 0x0 ;  /* 0x0000000000007b1d */ /* 0x000fec0000010000 */
[----:B------:R-:W-:Y:S02]  /*19b70*/  STSM.16.M88.4 [R0], R132 ;  /* 0x0000008400007844 */ /* 0x000fe40000000200 */
[----:B------:R-:W-:Y:S01]  /*19b80*/  BAR.SYNC.DEFER_BLOCKING 0x0 ;  /* 0x0000000000007b1d */ /* 0x000fe20000010000 */
[----:B------:R-:W-:-:S02]  /*19b90*/  IMAD.MOV.U32 R222, RZ, RZ, R200 ;  /* 0x000000ffffde7224 */ /* 0x000fc400078e00c8 */
[----:B------:R-:W-:-:S03]  /*19ba0*/  IMAD.MOV.U32 R223, RZ, RZ, R202 ;  /* 0x000000ffffdf7224 */ /* 0x000fc600078e00ca */
[----:B------:R-:W2:Y:S02]  /*19bb0*/  LDS.128 R132, [R252] ;  /* 0x00000000fc847984 */ /* 0x000ea40000000c00 */
[----:B------:R-:W-:Y:S06]  /*19bc0*/  BAR.SYNC.DEFER_BLOCKING 0x0 ;  /* 0x0000000000007b1d */ /* 0x000fec0000010000 */
        /* <DEDUP_REMOVED lines=54> */
[----:B------:R-:W1:Y:S01]  /*19f30*/  LDS.128 R76, [R252] ;  /* 0x00000000fc4c7984 */ /* 0x000e620000000c00 */
[----:B------:R-:W-:Y:S06]  /*19f40*/  BAR.SYNC.DEFER_BLOCKING 0x0 ;  /* 0x0000000000007b1d */ /* 0x000fec0000010000 */
[----:B------:R-:W-:Y:S02]  /*19f50*/  STSM.16.M88.4 [R0], R140 ;  /* 0x0000008c00007844 */ /* 0x000fe40000000200 */
[----:B------:R-:W-:Y:S01]  /*19f60*/  BAR.SYNC.DEFER_BLOCKING 0x0 ;  /* 0x0000000000007b1d */ /* 0x000fe20000010000 */
[----:B------:R-:W-:-:S02]  /*19f70*/  IMAD.MOV.U32 R230, RZ, RZ, R208 ;  /* 0x000000ffffe67224 */ /* 0x000fc400078e00d0 */
[----:B------:R-:W-:-:S03]  /*19f80*/  IMAD.MOV.U32 R231, RZ, RZ, R210 ;  /* 0x000000ffffe77224 */ /* 0x000fc600078e00d2 */
[----:B------:R-:W1:Y:S02]  /*19f90*/  LDS.128 R140, [R252] ;  /* 0x00000000fc8c7984 */ /* 0x000e640000000c00 */
[----:B------:R-:W-:Y:S06]  /*19fa0*/  BAR.SYNC.DEFER_BLOCKING 0x0 ;  /* 0x0000000000007b1d */ /* 0x000fec0000010000 */
[----:B--2---:R2:W-:Y:S02]  /*19fb0*/  STSM.16.M88.4 [R0], R228 ;  /* 0x000000e400007844 */ /* 0x0045e40000000200 */
[----:B------:R-:W-:Y:S06]  /*19fc0*/  BAR.SYNC.DEFER_BLOCKING 0x0 ;  /* 0x0000000000007b1d */ /* 0x000fec0000010000 */
[----:B------:R-:W1:Y:S01]  /*19fd0*/  LDS.128 R208, [R252] ;  /* 0x00000000fcd07984 */ /* 0x000e620000000c00 */
[----:B--2---:R-:W-:Y:S01]  /*19fe0*/  MOV R228, R144 ;  /* 0x0000009000e47202 */ /* 0x004fe20000000f00 */
[----:B------:R-:W-:Y:S01]  /*19ff0*/  IMAD.MOV.U32 R229, RZ, RZ, R146 ;  /* 0x000000ffffe57224 */ /* 0x000fe200078e0092 */
[----:B------:R-:W-:Y:S01]  /*1a000*/  BAR.SYNC.DEFER_BLOCKING 0x0 ;  /* 0x0000000000007b1d */ /* 0x000fe20000010000 */
[----:B------:R-:W-:-:S02]  /*1a010*/  IMAD.MOV.U32 R230, RZ, RZ, R80 ;  /* 0x000000ffffe67224 */ /* 0x000fc400078e0050 */
[----:B------:R-:W-:-:S05]  /*1a020*/  IMAD.MOV.U32 R231, RZ, RZ, R82 ;  /* 0x000000ffffe77224 */ /* 0x000fca00078e0052 */
[----:B------:R-:W-:Y:S01]  /*1a030*/  STSM.16.M88.4 [R0], R228 ;  /* 0x000000e400007844 */ /* 0x000fe20000000200 */
[----:B------:R-:W-:Y:S06]  /*1a040*/  BAR.SYNC.DEFER_BLOCKING 0x0 ;  /* 0x0000000000007b1d */ /* 0x000fec0000010000 */
[----:B------:R-:W2:Y:S02]  /*1a050*/  LDS.128 R228, [R252] ;  /* 0x00000000fce47984 */ /* 0x000ea40000000c00 */
[----:B------:R-:W-:Y:S06]  /*1a060*/  BAR.SYNC.DEFER_BLOCKING 0x0 ;  /* 0x0000000000007b1d */ /* 0x000fec0000010000 */
[----:B---3--:R3:W-:Y:S02]  /*1a070*/  STSM.16.M88.4 [R0], R232 ;  /* 0x000000e800007844 */ /* 0x0087e40000000200 */
[----:B------:R-:W-:Y:S06]  /*1a080*/  BAR.SYNC.DEFER_BLOCKING 0x0 ;  /* 0x0000000000007b1d */ /* 0x000fec0000010000 */
[----:B------:R-:W2:Y:S02]  /*1a090*/  LDS.128 R144, [R252] ;  /* 0x00000000fc907984 */ /* 0x000ea40000000c00 */
[----:B------:R-:W-:Y:S06]  /*1a0a0*/  BAR.SYNC.DEFER_BLOCKING 0x0 ;  /* 0x0000000000007b1d */ /* 0x000fec0000010000 */
[----:B------:R-:W-:Y:S02]  /*1a0b0*/  STSM.16.M88.4 [R0], R244 ;  /* 0x000000f400007844 */ /* 0x000fe40000000200 */
[----:B------:R-:W-:Y:S06]  /*1a0c0*/  BAR.SYNC.DEFER_BLOCKING 0x0 ;  /* 0x0000000000007b1d */ /* 0x000fec0000010000 */
[----:B------:R-:W2:Y:S02]  /*1a0d0*/  LDS.128 R80, [R252] ;  /* 0x00000000fc507984 */ /* 0x000ea40000000c00 */
[----:B------:R-:W-:Y:S06]  /*1a0e0*/  BAR.SYNC.DEFER_BLOCKING 0x0 ;  /* 0x0000000000007b1d */ /* 0x000fec0000010000 */
[----:B----4-:R-:W-:Y:S02]  /*1a0f0*/  STSM.16.M88.4 [R0], R236 ;  /* 0x000000ec00007844 */ /* 0x010fe40000000200 */
[----:B------:R-:W-:Y:S01]  /*1a100*/  BAR.SYNC.DEFER_BLOCKING 0x0 ;  /* 0x0000000000007b1d */ /* 0x000fe20000010000 */
[----:B---3--:R-:W-:Y:S01]  /*1a110*/  MOV R232, R148 ;  /* 0x0000009400e87202 */ /* 0x008fe20000000f00 */
[----:B------:R-:W-:-:S02]  /*1a120*/  IMAD.MOV.U32 R233, RZ, RZ, R150 ;  /* 0x000000ffffe97224 */ /* 0x000fc400078e0096 */
[----:B------:R-:W-:Y:S02]  /*1a130*/  IMAD.MOV.U32 R234, RZ, RZ, R84 ;  /* 0x000000ffffea7224 */ /* 0x000fe400078e0054 */
[----:B------:R-:W3:Y:S01]  /*1a140*/  LDS.128 R236, [R252] ;  /* 0x00000000fcec7984 */ /* 0x000ee20000000c00 */
[----:B------:R-:W-:Y:S01]  /*1a150*/  IMAD.MOV.U32 R235, RZ, RZ, R86 ;  /* 0x000000ffffeb7224 */ /* 0x000fe200078e0056 */
[----:B------:R-:W-:Y:S06]  /*1a160*/  BAR.SYNC.DEFER_BLOCKING 0x0 ;  /* 0x0000000000007b1d */ /* 0x000fec0000010000 */
[----:B------:R4:W-:Y:S04]  /*1a170*/  STSM.16.M88.4 [R0], R232 ;  /* 0x000000e800007844 */ /* 0x0009e80000000200 */
[----:B----4-:R-:W4:Y:S04]  /*1a180*/  LDL.LU R232, [R1+0xf4] ;  /* 0x0000f40001e87983 */ /* 0x010f280000300800 */
[----:B------:R-:W4:Y:S04]  /*1a190*/  LDL.LU R233, [R1+0xfc] ;  /* 0x0000fc0001e97983 */ /* 0x000f280000300800 */
[----:B------:R-:W2:Y:S01]  /*1a1a0*/  LDL.LU R251, [R1+0x130] ;  /* 0x0001300001fb7983 */ /* 0x000ea20000300800 */
[----:B------:R-:W-:Y:S01]  /*1a1b0*/  MOV R234, R213 ;  /* 0x000000d500ea7202 */ /* 0x000fe20000000f00 */
[----:B------:R-:W-:Y:S01]  /*1a1c0*/  IMAD.MOV.U32 R235, RZ, RZ, R215 ;  /* 0x000000ffffeb7224 */ /* 0x000fe200078e00d7 */
[----:B------:R-:W-:Y:S01]  /*1a1d0*/  BAR.SYNC.DEFER_BLOCKING 0x0 ;  /* 0x0000000000007b1d */ /* 0x000fe20000010000 */
[----:B------:R-:W-:Y:S01]  /*1a1e0*/  MOV R148, R149 ;  /* 0x0000009500947202 */ /* 0x000fe20000000f00 */
[----:B------:R-:W-:Y:S01]  /*1a1f0*/  IMAD.MOV.U32 R150, RZ, RZ, R85 ;  /* 0x000000ffff967224 */ /* 0x000fe200078e0055 */
[----:B------:R-:W-:-:S02]  /*1a200*/  IADD3 R2, R10, 0x2, RZ ;  /* 0x000000020a027810 */ /* 0x000fc40007ffe0ff */
[----:B------:R-:W-:Y:S01]  /*1a210*/  ISETP.GE.AND P1, PT, R3, UR5, PT ;  /* 0x0000000503007c0c */ /* 0x000fe2000bf26270 */
[----:B------:R-:W3:Y:S04]  /*1a220*/  LDL.LU R246, [R1+0x118] ;  /* 0x0001180001f67983 */ /* 0x000ee80000300800 */
[----:B------:R-:W1:Y:S01]  /*1a230*/  LDS.128 R212, [R252] ;  /* 0x00000000fcd47984 */ /* 0x000e620000000c00 */
[----:B------:R-:W-:Y:S01]  /*1a240*/  BAR.SYNC.DEFER_BLOCKING 0x0 ;  /* 0x0000000000007b1d */ /* 0x000fe20000010000 */
[----:B------:R-:W-:Y:S01]  /*1a250*/  IMAD.MOV.U32 R149, RZ, RZ, R151 ;  /* 0x000000ffff957224 */ /* 0x000fe200078e0097 */
[----:B------:R-:W-:Y:S01]  /*1a260*/  MOV R151, R87 ;  /* 0x0000005700977202 */ /* 0x000fe20000000f00 */
[----:B------:R-:W-:Y:S01]  /*1a270*/  IMAD R3, R11, R9, RZ ;  /* 0x000000090b037224 */ /* 0x000fe200078e02ff */
[----:B------:R-:W-:-:S02]  /*1a280*/  ISETP.GE.AND P2, PT, R2, UR4, PT ;  /* 0x0000000402007c0c */ /* 0x000fc4000bf46270 */
[----:B------:R-:W-:Y:S02]  /*1a290*/  ULDC.64 UR4, c[0x0][0x220] ;  /* 0x0000880000047ab9 */ /* 0x000fe40000000a00 */
[----:B------:R-:W-:Y:S01]  /*1a2a0*/  LEA R2, P4, R3, UR4, 0x2 ;  /* 0x0000000403027c11 */ /* 0x000fe2000f8810ff */
[----:B------:R-:W-:Y:S01]  /*1a2b0*/  IMAD R9, R9, 0x80, R3 ;  /* 0x0000008009097824 */ /* 0x000fe200078e0203 */
[----:B------:R-:W3:Y:S02]  /*1a2c0*/  LDL.LU R244, [R1+0x13c] ;  /* 0x00013c0001f47983 */ /* 0x000ee40000300800 */
[----:B------:R-:W-:Y:S02]  /*1a2d0*/  LEA.HI.X.SX32 R3, R3, UR5, 0x2, P4 ;  /* 0x0000000503037c11 */ /* 0x000fe4000a0f16ff */
[----:B------:R-:W3:Y:S04]  /*1a2e0*/  LDL.LU R245, [R1+0x12c] ;  /* 0x00012c0001f57983 */ /* 0x000ee80000300800 */
[----:B------:R-:W3:Y:S01]  /*1a2f0*/  LDL.LU R247, [R1+0x10c] ;  /* 0x00010c0001f77983 */ /* 0x000ee20000300800 */
[----:B------:R-:W-:Y:S01]  /*1a300*/  ISETP.LT.AND P5, PT, R12, UR6, !P5 ;  /* 0x000000060c007c0c */ /* 0x000fe2000efa1270 */
[----:B------:R-:W-:-:S02]  /*1a310*/  ULDC UR6, c[0x0][0x22c] ;  /* 0x00008b0000067ab9 */ /* 0x000fc40000000800 */
[----:B----4-:R4:W-:Y:S01]  /*1a320*/  STSM.16.M88.4 [R0], R232 ;  /* 0x000000e800007844 */ /* 0x0109e20000000200 */
[----:B------:R-:W-:Y:S06]  /*1a330*/  BAR.SYNC.DEFER_BLOCKING 0x0 ;  /* 0x0000000000007b1d */ /* 0x000fec0000010000 */
[----:B----4-:R-:W4:Y:S04]  /*1a340*/  LDL.LU R232, [R1+0x104] ;  /* 0x0001040001e87983 */ /* 0x010f280000300800 */
[----:B------:R-:W3:Y:S04]  /*1a350*/  LDL.LU R233, [R1+0x138] ;  /* 0x0001380001e97983 */ /* 0x000ee80000300800 */
[----:B------:R-:W3:Y:S04]  /*1a360*/  LDL.LU R234, [R1+0x128] ;  /* 0x0001280001ea7983 */ /* 0x000ee80000300800 */
[----:B------:R-:W1:Y:S01]  /*1a370*/  LDS.128 R84, [R252] ;  /* 0x00000000fc547984 */ /* 0x000e620000000c00 */
[----:B------:R-:W-:Y:S06]  /*1a380*/  BAR.SYNC.DEFER_BLOCKING 0x0 ;  /* 0x0000000000007b1d */ /* 0x000fec0000010000 */
[----:B------:R-:W3:Y:S04]  /*1a390*/  LDL.LU R235, [R1+0x108] ;  /* 0x0001080001eb7983 */ /* 0x000ee80000300800 */
[----:B------:R2:W-:Y:S02]  /*1a3a0*/  STSM.16.M88.4 [R0], R148 ;  /* 0x0000009400007844 */ /* 0x0005e40000000200 */
[----:B--2---:R-:W-:-:S02]  /*1a3b0*/  IMAD R148, R10, UR26, RZ ;  /* 0x0000001a0a947c24 */ /* 0x004fc4000f8e02ff */
[----:B------:R-:W2:Y:S01]  /*1a3c0*/  LDL.LU R150, [R1+0x110] ;  /* 0x0001100001967983 */ /* 0x000ea20000300800 */
[----:B------:R-:W-:Y:S02]  /*1a3d0*/  VIADD R0, R10, 0x4 ;  /* 0x000000040a007836 */ /* 0x000fe40000000000 */
[----:B------:R-:W-:Y:S01]  /*1a3e0*/  IMAD.WIDE R14, R148, 0x4, R2 ;  /* 0x00000004940e7825 */ /* 0x000fe200078e0202 */
[----:B------:R-:W-:Y:S06]  /*1a3f0*/  BAR.SYNC.DEFER_BLOCKING 0x0 ;  /* 0x0000000000007b1d */ /* 0x000fec0000010000 */
[----:B------:R-:W4:Y:S04]  /*1a400*/  LDL.LU R151, [R1+0x114] ;  /* 0x0001140001977983 */ /* 0x000f280000300800 */
[----:B------:R1:W-:Y:S01]  /*1a410*/  @P6 STG.E desc[UR16][R14.64], R251 ;  /* 0x000000fb0e006986 */ /* 0x0003e2000c101910 */
[----:B------:R-:W-:-:S02]  /*1a420*/  ISETP.GE.AND P6, PT, R0, UR6, PT ;  /* 0x0000000600007c0c */ /* 0x000fc4000bfc6270 */
[C---:B------:R-:W-:Y:S01]  /*1a430*/  LEA R8, P4, R9.reuse, UR4, 0x2 ;  /* 0x0000000409087c11 */ /* 0x040fe2000f8810ff */
[----:B------:R-:W-:Y:S01]  /*1a440*/  VIADD R13, R148, UR26 ;  /* 0x0000001a940d7c36 */ /* 0x000fe20008000000 */
[----:B------:R-:W-:Y:S01]  /*1a450*/  ULDC UR6, c[0x0][0x228] ;  /* 0x00008a0000067ab9 */ /* 0x000fe20000000800 */
[----:B-1----:R-:W3:Y:S04]  /*1a460*/  LDL.LU R251, [R1+0x75c] ;  /* 0x00075c0001fb7983 */ /* 0x002ee80000300800 */
[----:B------:R-:W2:Y:S01]  /*1a470*/  LDL.LU R0, [R1+0x120] ;  /* 0x0001200001007983 */ /* 0x000ea20000300800 */
[----:B------:R-:W-:Y:S01]  /*1a480*/  LEA.HI.X.SX32 R9, R9, UR5, 0x2, P4 ;  /* 0x0000000509097c11 */ /* 0x000fe2000a0f16ff */
[----:B------:R-:W-:Y:S02]  /*1a490*/  ULDC.64 UR4, c[0x0][0x228] ;  /* 0x00008a0000047ab9 */ /* 0x000fe40000000a00 */
[----:B------:R-:W-:Y:S01]  /*1a4a0*/  ISETP.LT.AND P4, PT, R11, UR4, !P3 ;  /* 0x000000040b007c0c */ /* 0x000fe2000df81270 */
[----:B------:R-:W-:-:S04]  /*1a4b0*/  IMAD.WIDE R14, R13, 0x4, R2 ;  /* 0x000000040d0e7825 */ /* 0x000fc800078e0202 */
[----:B------:R-:W-:Y:S01]  /*1a4c0*/  IMAD.WIDE R148, R148, 0x4, R8 ;  /* 0x0000000494947825 */ /* 0x000fe200078e0208 */
[----:B------:R-:W-:Y:S01]  /*1a4d0*/  ISETP.LT.AND P3, PT, R12, UR14, !P3 ;  /* 0x0000000e0c007c0c */ /* 0x000fe2000df61270 */
[----:B------:R-:W-:-:S03]  /*1a4e0*/  ULDC UR4, c[0x0][0x22c] ;  /* 0x00008b0000047ab9 */ /* 0x000fc60000000800 */
[----:B--2---:R1:W-:Y:S04]  /*1a4f0*/  @P5 STG.E desc[UR16][R148.64], R0 ;  /* 0x0000000094005986 */ /* 0x0043e8000c101910 */
[----:B------:R2:W-:Y:S01]  /*1a500*/  @P4 STG.E desc[UR16][R14.64], R150 ;  /* 0x000000960e004986 */ /* 0x0005e2000c101910 */
[C---:B-1----:R-:W-:Y:S02]  /*1a510*/  VIADD R0, R13.reuse, UR26 ;  /* 0x0000001a0d007c36 */ /* 0x042fe40008000000 */
[----:B--2---:R-:W-:Y:S02]  /*1a520*/  IMAD.WIDE R14, R13, 0x4, R8 ;  /* 0x000000040d0e7825 */ /* 0x004fe400078e0208 */
[----:B------:R-:W2:Y:S01]  /*1a530*/  LDL.LU R13, [R1+0x100] ;  /* 0x00010000010d7983 */ /* 0x000ea20000300800 */
[----:B------:R-:W-:Y:S01]  /*1a540*/  ISETP.LT.AND P5, PT, R11, UR12, !P2 ;  /* 0x0000000c0b007c0c */ /* 0x000fe2000d7a1270 */
[----:B------:R-:W-:-:S02]  /*1a550*/  IMAD.WIDE R148, R0, 0x4, R2 ;  /* 0x0000000400947825 */ /* 0x000fc400078e0202 */
[----:B--2---:R1:W-:Y:S04]  /*1a560*/  @P3 STG.E desc[UR16][R14.64], R13 ;  /* 0x0000000d0e003986 */ /* 0x0043e8000c101910 */
[----:B-1----:R-:W2:Y:S01]  /*1a570*/  LDL.LU R15, [R1+0x134] ;  /* 0x00013400010f7983 */ /* 0x002ea20000300800 */
[----:B------:R-:W-:Y:S01]  /*1a580*/  VIADD R13, R0, UR26 ;  /* 0x0000001a000d7c36 */ /* 0x000fe20008000000 */
[----:B------:R-:W-:Y:S02]  /*1a590*/  ISETP.LT.AND P2, PT, R12, UR10, !P2 ;  /* 0x0000000a0c007c0c */ /* 0x000fe4000d741270 */
[----:B------:R-:W-:Y:S01]  /*1a5a0*/  ISETP.LT.AND P4, PT, R11, UR8, !P1 ;  /* 0x000000080b007c0c */ /* 0x000fe2000cf81270 */
[----:B------:R-:W-:Y:S01]  /*1a5b0*/  ULDC UR8, c[0x0][0x228] ;  /* 0x00008a0000087ab9 */ /* 0x000fe20000000800 */
[----:B--2---:R1:W-:Y:S02]  /*1a5c0*/  @P5 STG.E desc[UR16][R148.64], R15 ;  /* 0x0000000f94005986 */ /* 0x0043e4000c101910 */
[----:B-1----:R-:W-:-:S02]  /*1a5d0*/  IMAD.WIDE R148, R0, 0x4, R8 ;  /* 0x0000000400947825 */ /* 0x002fc400078e0208 */
[----:B------:R-:W2:Y:S01]  /*1a5e0*/  LDL.LU R0, [R1+0x124] ;  /* 0x0001240001007983 */ /* 0x000ea20000300800 */
[----:B------:R-:W-:Y:S01]  /*1a5f0*/  ISETP.LT.AND P1, PT, R12, UR18, !P1 ;  /* 0x000000120c007c0c */ /* 0x000fe2000cf21270 */
[----:B------:R-:W-:Y:S01]  /*1a600*/  IMAD.WIDE R14, R13, 0x4, R2 ;  /* 0x000000040d0e7825 */ /* 0x000fe200078e0202 */
[----:B------:R-:W-:-:S04]  /*1a610*/  IADD3 R150, R10, 0x5, RZ ;  /* 0x000000050a967810 */ /* 0x000fc80007ffe0ff */
[----:B------:R-:W-:Y:S01]  /*1a620*/  ISETP.GE.AND P3, PT, R150, UR4, PT ;  /* 0x0000000496007c0c */ /* 0x000fe2000bf66270 */
[----:B------:R-:W-:Y:S01]  /*1a630*/  ULDC UR4, c[0x0][0x22c] ;  /* 0x00008b0000047ab9 */ /* 0x000fe20000000800 */
[----:B------:R-:W-:-:S04]  /*1a640*/  IADD3 R150, R10, 0x6, RZ ;  /* 0x000000060a967810 */ /* 0x000fc80007ffe0ff */
[----:B------:R-:W-:Y:S01]  /*1a650*/  ISETP.GE.AND P5, PT, R150, UR4, PT ;  /* 0x0000000496007c0c */ /* 0x000fe2000bfa6270 */
[----:B------:R-:W-:Y:S01]  /*1a660*/  ULDC UR4, c[0x0][0x22c] ;  /* 0x00008b0000047ab9 */ /* 0x000fe20000000800 */
[----:B--2---:R1:W-:Y:S01]  /*1a670*/  @P2 STG.E desc[UR16][R148.64], R0 ;  /* 0x0000000094002986 */ /* 0x0043e2000c101910 */
[----:B------:R-:W-:-:S03]  /*1a680*/  ISETP.LT.AND P2, PT, R11, UR24, !P6 ;  /* 0x000000180b007c0c */ /* 0x000fc6000f741270 */
[----:B----4-:R2:W-:Y:S01]  /*1a690*/  @P4 STG.E desc[UR16][R14.64], R151 ;  /* 0x000000970e004986 */ /* 0x0105e2000c101910 */
[----:B------:R-:W-:Y:S02]  /*1a6a0*/  ISETP.LT.AND P6, PT, R12, UR22, !P6 ;  /* 0x000000160c007c0c */ /* 0x000fe4000f7c1270 */
[----:B------:R-:W-:Y:S01]  /*1a6b0*/  ISETP.LT.AND P4, PT, R11, UR20, !P3 ;  /* 0x000000140b007c0c */ /* 0x000fe2000df81270 */
[----:B-1----:R-:W-:Y:S02]  /*1a6c0*/  VIADD R0, R10, 0x7 ;  /* 0x000000070a007836 */ /* 0x002fe40000000000 */
[----:B--2---:R-:W-:-:S04]  /*1a6d0*/  IMAD.WIDE R14, R13, 0x4, R8 ;  /* 0x000000040d0e7825 */ /* 0x004fc800078e0208 */
[----:B------:R-:W-:Y:S01]  /*1a6e0*/  VIADD R13, R13, UR26 ;  /* 0x0000001a0d0d7c36 */ /* 0x000fe20008000000 */
[----:B------:R1:W-:Y:S01]  /*1a6f0*/  @P1 STG.E desc[UR16][R14.64], R232 ;  /* 0x000000e80e001986 */ /* 0x0003e2000c101910 */
[----:B------:R-:W-:Y:S01]  /*1a700*/  ISETP.GE.AND P1, PT, R0, UR4, PT ;  /* 0x0000000400007c0c */ /* 0x000fe2000bf26270 */
[----:B------:R-:W-:Y:S02]  /*1a710*/  ULDC UR4, c[0x0][0x22c] ;  /* 0x00008b0000047ab9 */ /* 0x000fe40000000800 */
[C---:B------:R-:W-:Y:S01]  /*1a720*/  IADD3 R0, R13.reuse, UR26, RZ ;  /* 0x0000001a0d007c10 */ /* 0x040fe2000fffe0ff */
[----:B------:R-:W-:-:S04]  /*1a730*/  IMAD.WIDE R150, R13, 0x4, R2 ;  /* 0x000000040d967825 */ /* 0x000fc800078e0202 */
[----:B------:R-:W-:Y:S01]  /*1a740*/  IMAD.WIDE R148, R13, 0x4, R8 ;  /* 0x000000040d947825 */ /* 0x000fe200078e0208 */
[----:B---3--:R-:W-:Y:S03]  /*1a750*/  @P2 STG.E desc[UR16][R150.64], R233 ;  /* 0x000000e996002986 */ /* 0x008fe6000c101910 */
[----:B-1----:R-:W-:Y:S01]  /*1a760*/  IMAD.WIDE R14, R0, 0x4, R2 ;  /* 0x00000004000e7825 */ /* 0x002fe200078e0202 */
[----:B------:R-:W-:Y:S04]  /*1a770*/  @P6 STG.E desc[UR16][R148.64], R234 ;  /* 0x000000ea94006986 */ /* 0x000fe8000c101910 */
[----:B------:R1:W-:Y:S04]  /*1a780*/  @P4 STG.E desc[UR16][R14.64], R246 ;  /* 0x000000f60e004986 */ /* 0x0003e8000c101910 */
[----:B-1----:R-:W2:Y:S04]  /*1a790*/  LDL.LU R246, [R1+0x11c] ;  /* 0x00011c0001f67983 */ /* 0x002ea80000300800 */
[----:B------:R-:W3:Y:S04]  /*1a7a0*/  LDL.LU R233, [R1+0x10] ;  /* 0x0000100001e97983 */ /* 0x000ee80000300800 */
[----:B------:R-:W4:Y:S01]  /*1a7b0*/  LDL.LU R150, [R1] ;  /* 0x0000000001967983 */ /* 0x000f220000300800 */
[----:B------:R-:W-:-:S03]  /*1a7c0*/  ISETP.LT.AND P3, PT, R12, UR28, !P3 ;  /* 0x0000001c0c007c0c */ /* 0x000fc6000df61270 */
[----:B------:R-:W4:Y:S01]  /*1a7d0*/  LDL.LU R234, [R1+0x14] ;  /* 0x0000140001ea7983 */ /* 0x000f220000300800 */
[----:B------:R-:W-:Y:S01]  /*1a7e0*/  IMAD.WIDE R14, R0, 0x4, R8 ;  /* 0x00000004000e7825 */ /* 0x000fe200078e0208 */
[----:B------:R-:W-:-:S03]  /*1a7f0*/  ISETP.LT.AND P6, PT, R11, UR30, !P5 ;  /* 0x0000001e0b007c0c */ /* 0x000fc6000efc1270 */
[----:B------:R-:W-:Y:S01]  /*1a800*/  VIADD R232, R10, 0x8 ;  /* 0x000000080ae87836 */ /* 0x000fe20000000000 */
[----:B------:R-:W-:Y:S01]  /*1a810*/  IADD3 R13, R0, UR26, RZ ;  /* 0x0000001a000d7c10 */ /* 0x000fe2000fffe0ff */
[----:B------:R-:W-:-:S03]  /*1a820*/  VIADD R148, R10, 0x9 ;  /* 0x000000090a947836 */ /* 0x000fc60000000000 */
[----:B------:R1:W-:Y:S01]  /*1a830*/  @P3 STG.E desc[UR16][R14.64], R235 ;  /* 0x000000eb0e003986 */ /* 0x0003e2000c101910 */
[----:B------:R-:W-:Y:S01]  /*1a840*/  ISETP.GE.AND P2, PT, R232, UR4, PT ;  /* 0x00000004e8007c0c */ /* 0x000fe2000bf46270 */
[----:B------:R-:W-:Y:S01]  /*1a850*/  ULDC UR4, c[0x0][0x22c] ;  /* 0x00008b0000047ab9 */ /* 0x000fe20000000800 */
[----:B------:R-:W-:Y:S01]  /*1a860*/  ISETP.LT.AND P5, PT, R12, UR6, !P5 ;  /* 0x000000060c007c0c */ /* 0x000fe2000efa1270 */
[----:B------:R-:W-:Y:S01]  /*1a870*/  VIADD R0, R10, 0xa ;  /* 0x0000000a0a007836 */ /* 0x000fe20000000000 */
[----:B------:R-:W-:Y:S01]  /*1a880*/  ISETP.GE.AND P4, PT, R148, UR4, PT ;  /* 0x0000000494007c0c */ /* 0x000fe2000bf86270 */
[----:B-1----:R-:W4:Y:S01]  /*1a890*/  LDL.LU R235, [R1+0x4] ;  /* 0x0000040001eb7983 */ /* 0x002f220000300800 */
[----:B------:R-:W-:Y:S01]  /*1a8a0*/  IMAD.WIDE R148, R13, 0x4, R2 ;  /* 0x000000040d947825 */ /* 0x000fe200078e0202 */
[----:B------:R-:W-:Y:S01]  /*1a8b0*/  ULDC UR4, c[0x0][0x22c] ;  /* 0x00008b0000047ab9 */ /* 0x000fe20000000800 */
[----:B------:R-:W-:-:S03]  /*1a8c0*/  ULDC UR6, c[0x0][0x228] ;  /* 0x00008a0000067ab9 */ /* 0x000fc60000000800 */
[----:B------:R1:W-:Y:S01]  /*1a8d0*/  @P6 STG.E desc[UR16][R148.64], R244 ;  /* 0x000000f494006986 */ /* 0x0003e2000c101910 */
[----:B------:R-:W-:Y:S01]  /*1a8e0*/  IMAD.WIDE R14, R13, 0x4, R8 ;  /* 0x000000040d0e7825 */ /* 0x000fe200078e0208 */
[----:B------:R-:W-:Y:S01]  /*1a8f0*/  ISETP.GE.AND P3, PT, R0, UR4, PT ;  /* 0x0000000400007c0c */ /* 0x000fe2000bf66270 */
[----:B------:R-:W-:Y:S01]  /*1a900*/  ULDC UR4, c[0x0][0x228] ;  /* 0x00008a0000047ab9 */ /* 0x000fe20000000800 */
[----:B-1----:R-:W4:Y:S01]  /*1a910*/  LDL.LU R244, [R1+0x18] ;  /* 0x0000180001f47983 */ /* 0x002f220000300800 */
[----:B------:R-:W-:Y:S01]  /*1a920*/  ISETP.LT.AND P6, PT, R11, UR4, !P1 ;  /* 0x000000040b007c0c */ /* 0x000fe2000cfc1270 */
[----:B------:R-:W-:Y:S02]  /*1a930*/  VIADD R151, R13, UR26 ;  /* 0x0000001a0d977c36 */ /* 0x000fe40008000000 */
[----:B------:R1:W-:Y:S01]  /*1a940*/  @P5 STG.E desc[UR16][R14.64], R245 ;  /* 0x000000f50e005986 */ /* 0x0003e2000c101910 */
[----:B------:R-:W-:Y:S01]  /*1a950*/  ISETP.LT.AND P1, PT, R12, UR6, !P1 ;  /* 0x000000060c007c0c */ /* 0x000fe2000cf21270 */
[C---:B------:R-:W-:Y:S01]  /*1a960*/  IMAD.WIDE R148, R151.reuse, 0x4, R2 ;  /* 0x0000000497947825 */ /* 0x040fe200078e0202 */
[----:B------:R-:W-:Y:S01]  /*1a970*/  ULDC UR4, c[0x0][0x228] ;  /* 0x00008a0000047ab9 */ /* 0x000fe20000000800 */
[----:B------:R-:W-:Y:S01]  /*1a980*/  ULDC UR6, c[0x0][0x228] ;  /* 0x00008a0000067ab9 */ /* 0x000fe20000000800 */
[----:B-1----:R-:W4:Y:S01]  /*1a990*/  LDL.LU R245, [R1+0x8] ;  /* 0x0000080001f57983 */ /* 0x002f220000300800 */
[----:B------:R-:W-:Y:S01]  /*1a9a0*/  IMAD.WIDE R14, R151, 0x4, R8 ;  /* 0x00000004970e7825 */ /* 0x000fe200078e0208 */
[----:B------:R-:W-:Y:S01]  /*1a9b0*/  ISETP.LT.AND P5, PT, R11, UR4, !P2 ;  /* 0x000000040b007c0c */ /* 0x000fe2000d7a1270 */
[----:B------:R-:W-:Y:S01]  /*1a9c0*/  ULDC UR4, c[0x0][0x22c] ;  /* 0x00008b0000047ab9 */ /* 0x000fe20000000800 */
[----:B------:R-:W-:Y:S01]  /*1a9d0*/  IADD3 R13, R10, 0xb, RZ ;  /* 0x0000000b0a0d7810 */ /* 0x000fe20007ffe0ff */
[----:B------:R-:W-:Y:S01]  /*1a9e0*/  VIADD R0, R151, UR26 ;  /* 0x0000001a97007c36 */ /* 0x000fe20008000000 */
[----:B--2---:R1:W-:Y:S04]  /*1a9f0*/  @P6 STG.E desc[UR16][R148.64], R246 ;  /* 0x000000f694006986 */ /* 0x0043e8000c101910 */
[----:B------:R2:W-:Y:S04]  /*1aa00*/  @P1 STG.E desc[UR16][R14.64], R247 ;  /* 0x000000f70e001986 */ /* 0x0005e8000c101910 */
[----:B-1----:R-:W4:Y:S04]  /*1aa10*/  LDL.LU R246, [R1+0x1c] ;  /* 0x00001c0001f67983 */ /* 0x002f280000300800 */
[----:B--2---:R-:W2:Y:S01]  /*1aa20*/  LDL.LU R247, [R1+0xc] ;  /* 0x00000c0001f77983 */ /* 0x004ea20000300800 */
[----:B------:R-:W-:Y:S01]  /*1aa30*/  ISETP.LT.AND P2, PT, R12, UR6, !P2 ;  /* 0x000000060c007c0c */ /* 0x000fe2000d741270 */
[----:B------:R-:W-:Y:S01]  /*1aa40*/  IMAD.WIDE R14, R0, 0x4, R2 ;  /* 0x00000004000e7825 */ /* 0x000fe200078e0202 */
[----:B------:R-:W-:Y:S01]  /*1aa50*/  ISETP.GE.AND P6, PT, R13, UR4, PT ;  /* 0x000000040d007c0c */ /* 0x000fe2000bfc6270 */
[----:B------:R-:W-:Y:S01]  /*1aa60*/  ULDC UR4, c[0x0][0x228] ;  /* 0x00008a0000047ab9 */ /* 0x000fe20000000800 */
[----:B------:R-:W-:Y:S01]  /*1aa70*/  ULDC UR6, c[0x0][0x228] ;  /* 0x00008a0000067ab9 */ /* 0x000fe20000000800 */
[----:B------:R-:W-:Y:S01]  /*1aa80*/  VIADD R13, R10, 0xc ;  /* 0x0000000c0a0d7836 */ /* 0x000fe20000000000 */
[----:B------:R-:W-:Y:S01]  /*1aa90*/  ISETP.LT.AND P1, PT, R11, UR4, !P4 ;  /* 0x000000040b007c0c */ /* 0x000fe2000e721270 */
[----:B------:R-:W-:Y:S01]  /*1aaa0*/  ULDC UR4, c[0x0][0x22c] ;  /* 0x00008b0000047ab9 */ /* 0x000fe20000000800 */
[----:B------:R-:W-:Y:S01]  /*1aab0*/  IMAD.WIDE R148, R0, 0x4, R8 ;  /* 0x0000000400947825 */ /* 0x000fe200078e0208 */
[----:B---3--:R1:W-:Y:S01]  /*1aac0*/  @P5 STG.E desc[UR16][R14.64], R233 ;  /* 0x000000e90e005986 */ /* 0x0083e2000c101910 */
[----:B------:R-:W-:Y:S01]  /*1aad0*/  ISETP.GE.AND P5, PT, R13, UR4, PT ;  /* 0x000000040d007c0c */ /* 0x000fe2000bfa6270 */
[----:B------:R-:W-:-:S02]  /*1aae0*/  ULDC UR4, c[0x0][0x228] ;  /* 0x00008a0000047ab9 */ /* 0x000fc40000000800 */
[----:B------:R-:W-:Y:S01]  /*1aaf0*/  ISETP.LT.AND P4, PT, R12, UR4, !P4 ;  /* 0x000000040c007c0c */ /* 0x000fe2000e781270 */
[----:B----4-:R3:W-:Y:S01]  /*1ab00*/  @P2 STG.E desc[UR16][R148.64], R150 ;  /* 0x0000009694002986 */ /* 0x0107e2000c101910 */
[----:B------:R-:W-:Y:S01]  /*1ab10*/  ISETP.LT.AND P2, PT, R11, UR6, !P3 ;  /* 0x000000060b007c0c */ /* 0x000fe2000df41270 */
[----:B------:R-:W-:Y:S01]  /*1ab20*/  ULDC UR4, c[0x0][0x22c] ;  /* 0x00008b0000047ab9 */ /* 0x000fe20000000800 */
[----:B------:R-:W-:Y:S01]  /*1ab30*/  ULDC UR6, c[0x0][0x228] ;  /* 0x00008a0000067ab9 */ /* 0x000fe20000000800 */
[----:B-1----:R-:W-:Y:S01]  /*1ab40*/  IADD3 R233, R0, UR26, RZ ;  /* 0x0000001a00e97c10 */ /* 0x002fe2000fffe0ff */
[----:B------:R-:W-:-:S04]  /*1ab50*/  VIADD R0, R10, 0xd ;  /* 0x0000000d0a007836 */ /* 0x000fc80000000000 */
[----:B---3--:R-:W-:-:S04]  /*1ab60*/  IMAD.WIDE R150, R233, 0x4, R2 ;  /* 0x00000004e9967825 */ /* 0x008fc800078e0202 */
[C---:B------:R-:W-:Y:S01]  /*1ab70*/  VIADD R13, R233.reuse, UR26 ;  /* 0x0000001ae90d7c36 */ /* 0x040fe20008000000 */
[----:B------:R1:W-:Y:S01]  /*1ab80*/  @P1 STG.E desc[UR16][R150.64], R248 ;  /* 0x000000f896001986 */ /* 0x0003e2000c101910 */
[----:B------:R-:W-:Y:S01]  /*1ab90*/  ISETP.GE.AND P1, PT, R0, UR4, PT ;  /* 0x0000000400007c0c */ /* 0x000fe2000bf26270 */
[----:B------:R-:W-:Y:S01]  /*1aba0*/  IMAD.WIDE R14, R233, 0x4, R8 ;  /* 0x00000004e90e7825 */ /* 0x000fe200078e0208 */
[----:B------:R-:W-:Y:S01]  /*1abb0*/  ULDC UR4, c[0x0][0x228] ;  /* 0x00008a0000047ab9 */ /* 0x000fe20000000800 */
[----:B------:R-:W-:Y:S02]  /*1abc0*/  IADD3 R0, R10, 0xe, RZ ;  /* 0x0000000e0a007810 */ /* 0x000fe40007ffe0ff */
[----:B------:R-:W-:Y:S01]  /*1abd0*/  ISETP.LT.AND P3, PT, R12, UR4, !P3 ;  /* 0x000000040c007c0c */ /* 0x000fe2000df61270 */
[----:B------:R-:W-:Y:S01]  /*1abe0*/  IMAD.WIDE R148, R13, 0x4, R2 ;  /* 0x000000040d947825 */ /* 0x000fe200078e0202 */
[----:B------:R-:W-:Y:S01]  /*1abf0*/  ULDC UR4, c[0x0][0x22c] ;  /* 0x00008b0000047ab9 */ /* 0x000fe20000000800 */
[----:B------:R3:W-:Y:S01]  /*1ac00*/  @P4 STG.E desc[UR16][R14.64], R240 ;  /* 0x000000f00e004986 */ /* 0x0007e2000c101910 */
[----:B------:R-:W-:Y:S01]  /*1ac10*/  ISETP.GE.AND P4, PT, R0, UR4, PT ;  /* 0x0000000400007c0c */ /* 0x000fe2000bf86270 */
[----:B------:R-:W-:-:S02]  /*1ac20*/  ULDC UR4, c[0x0][0x228] ;  /* 0x00008a0000047ab9 */ /* 0x000fc40000000800 */
[----:B------:R-:W-:Y:S01]  /*1ac30*/  @P2 STG.E desc[UR16][R148.64], R234 ;  /* 0x000000ea94002986 */ /* 0x000fe2000c101910 */
[----:B------:R-:W-:Y:S01]  /*1ac40*/  ISETP.LT.AND P2, PT, R11, UR4, !P6 ;  /* 0x000000040b007c0c */ /* 0x000fe2000f741270 */
[----:B-1----:R-:W-:Y:S01]  /*1ac50*/  IMAD.WIDE R150, R13, 0x4, R8 ;  /* 0x000000040d967825 */ /* 0x002fe200078e0208 */
[----:B------:R-:W-:-:S03]  /*1ac60*/  ULDC UR4, c[0x0][0x228] ;  /* 0x00008a0000047ab9 */ /* 0x000fc60000000800 */
[----:B------:R-:W-:Y:S01]  /*1ac70*/  VIADD R13, R13, UR26 ;  /* 0x0000001a0d0d7c36 */ /* 0x000fe20008000000 */
[----:B------:R-:W-:Y:S01]  /*1ac80*/  ISETP.LT.AND P6, PT, R12, UR4, !P6 ;  /* 0x000000040c007c0c */ /* 0x000fe2000f7c1270 */
[----:B------:R-:W-:Y:S01]  /*1ac90*/  ULDC UR4, c[0x0][0x228] ;  /* 0x00008a0000047ab9 */ /* 0x000fe20000000800 */
[----:B------:R1:W-:Y:S01]  /*1aca0*/  @P3 STG.E desc[UR16][R150.64], R235 ;  /* 0x000000eb96003986 */ /* 0x0003e2000c101910 */
[----:B------:R-:W-:Y:S01]  /*1acb0*/  IMAD.WIDE R232, R13, 0x4, R2 ;  /* 0x000000040de87825 */ /* 0x000fe200078e0202 */
[----:B------:R-:W-:Y:S01]  /*1acc0*/  ISETP.LT.AND P3, PT, R11, UR4, !P5 ;  /* 0x000000040b007c0c */ /* 0x000fe2000ef61270 */
[----:B------:R-:W-:Y:S02]  /*1acd0*/  ULDC UR4, c[0x0][0x22c] ;  /* 0x00008b0000047ab9 */ /* 0x000fe40000000800 */
[----:B------:R-:W-:Y:S01]  /*1ace0*/  VIADD R0, R10, 0xf ;  /* 0x0000000f0a007836 */ /* 0x000fe20000000000 */
[----:B------:R-:W-:Y:S01]  /*1acf0*/  @P2 STG.E desc[UR16][R232.64], R249 ;  /* 0x000000f9e8002986 */ /* 0x000fe2000c101910 */
[----:B---3--:R-:W-:-:S03]  /*1ad00*/  IMAD.WIDE R14, R13, 0x4, R8 ;  /* 0x000000040d0e7825 */ /* 0x008fc600078e0208 */
[----:B------:R-:W-:Y:S01]  /*1ad10*/  ISETP.GE.AND P2, PT, R0, UR4, PT ;  /* 0x0000000400007c0c */ /* 0x000fe2000bf46270 */
[----:B------:R-:W-:Y:S01]  /*1ad20*/  ULDC UR4, c[0x0][0x228] ;  /* 0x00008a0000047ab9 */ /* 0x000fe20000000800 */
[----:B-1----:R-:W-:Y:S02]  /*1ad30*/  IADD3 R235, R13, UR26, RZ ;  /* 0x0000001a0deb7c10 */ /* 0x002fe4000fffe0ff */
[----:B------:R-:W-:Y:S01]  /*1ad40*/  ISETP.LT.AND P5, PT, R12, UR4, !P5 ;  /* 0x000000040c007c0c */ /* 0x000fe2000efa1270 */
[----:B------:R1:W-:Y:S01]  /*1ad50*/  @P6 STG.E desc[UR16][R14.64], R241 ;  /* 0x000000f10e006986 */ /* 0x0003e2000c101910 */
[----:B------:R-:W-:Y:S01]  /*1ad60*/  ULDC UR4, c[0x0][0x228] ;  /* 0x00008a0000047ab9 */ /* 0x000fe20000000800 */
[----:B------:R-:W-:-:S05]  /*1ad70*/  IMAD.WIDE R148, R235, 0x4, R2 ;  /* 0x00000004eb947825 */ /* 0x000fca00078e0202 */
[----:B------:R3:W-:Y:S01]  /*1ad80*/  @P3 STG.E desc[UR16][R148.64], R244 ;  /* 0x000000f494003986 */ /* 0x0007e2000c101910 */
[----:B------:R-:W-:Y:S01]  /*1ad90*/  ISETP.LT.AND P3, PT, R11, UR4, !P1 ;  /* 0x000000040b007c0c */ /* 0x000fe2000cf61270 */
[C---:B------:R-:W-:Y:S01]  /*1ada0*/  IMAD.WIDE R150, R235.reuse, 0x4, R8 ;  /* 0x00000004eb967825 */ /* 0x040fe200078e0208 */
[----:B------:R-:W-:Y:S01]  /*1adb0*/  ISETP.LT.AND P1, PT, R12, UR6, !P1 ;  /* 0x000000060c007c0c */ /* 0x000fe2000cf21270 */
[----:B------:R-:W-:Y:S02]  /*1adc0*/  ULDC UR4, c[0x0][0x22c] ;  /* 0x00008b0000047ab9 */ /* 0x000fe40000000800 */
[----:B------:R-:W-:Y:S02]  /*1add0*/  VIADD R0, R10, 0x10 ;  /* 0x000000100a007836 */ /* 0x000fe40000000000 */
[----:B------:R-:W-:Y:S01]  /*1ade0*/  VIADD R13, R235, UR26 ;  /* 0x0000001aeb0d7c36 */ /* 0x000fe20008000000 */
[----:B------:R4:W-:Y:S01]  /*1adf0*/  @P5 STG.E desc[UR16][R150.64], R245 ;  /* 0x000000f596005986 */ /* 0x0009e2000c101910 */
[----:B------:R-:W-:Y:S01]  /*1ae00*/  ISETP.LT.AND P6, PT, R11, UR8, !P4 ;  /* 0x000000080b007c0c */ /* 0x000fe2000e7c1270 */
[----:B------:R-:W-:Y:S01]  /*1ae10*/  ULDC UR6, c[0x0][0x228] ;  /* 0x00008a0000067ab9 */ /* 0x000fe20000000800 */
[C---:B-1----:R-:W-:Y:S01]  /*1ae20*/  IMAD.WIDE R14, R13.reuse, 0x4, R2 ;  /* 0x000000040d0e7825 */ /* 0x042fe200078e0202 */
[----:B------:R-:W-:Y:S01]  /*1ae30*/  ISETP.GE.AND P5, PT, R0, UR4, PT ;  /* 0x0000000400007c0c */ /* 0x000fe2000bfa6270 */
[----:B------:R-:W-:Y:S01]  /*1ae40*/  ULDC UR4, c[0x0][0x22c] ;  /* 0x00008b0000047ab9 */ /* 0x000fe20000000800 */
[C---:B------:R-:W-:Y:S01]  /*1ae50*/  IADD3 R235, R13.reuse, UR26, RZ ;  /* 0x0000001a0deb7c10 */ /* 0x040fe2000fffe0ff */
[----:B------:R-:W-:Y:S01]  /*1ae60*/  VIADD R0, R10, 0x11 ;  /* 0x000000110a007836 */ /* 0x000fe20000000000 */
[----:B------:R-:W-:Y:S01]  /*1ae70*/  ISETP.LT.AND P4, PT, R12, UR6, !P4 ;  /* 0x000000060c007c0c */ /* 0x000fe2000e781270 */
[----:B---3--:R-:W-:Y:S01]  /*1ae80*/  IMAD.WIDE R148, R13, 0x4, R8 ;  /* 0x000000040d947825 */ /* 0x008fe200078e0208 */
[----:B------:R1:W-:Y:S01]  /*1ae90*/  @P3 STG.E desc[UR16][R14.64], R250 ;  /* 0x000000fa0e003986 */ /* 0x0003e2000c101910 */
[----:B------:R-:W-:Y:S01]  /*1aea0*/  ULDC UR6, c[0x0][0x228] ;  /* 0x00008a0000067ab9 */ /* 0x000fe20000000800 */
[----:B------:R-:W-:Y:S01]  /*1aeb0*/  ISETP.GE.AND P3, PT, R0, UR4, PT ;  /* 0x0000000400007c0c */ /* 0x000fe2000bf66270 */
[----:B------:R-:W-:Y:S01]  /*1aec0*/  ULDC UR4, c[0x0][0x228] ;  /* 0x00008a0000047ab9 */ /* 0x000fe20000000800 */
[----:B------:R3:W-:Y:S01]  /*1aed0*/  @P1 STG.E desc[UR16][R148.64], R242 ;  /* 0x000000f294001986 */ /* 0x0007e2000c101910 */
[----:B------:R-:W-:Y:S01]  /*1aee0*/  IMAD.WIDE R232, R235, 0x4, R2 ;  /* 0x00000004ebe87825 */ /* 0x000fe200078e0202 */
[----:B------:R-:W-:Y:S01]  /*1aef0*/  ISETP.LT.AND P1, PT, R11, UR4, !P2 ;  /* 0x000000040b007c0c */ /* 0x000fe2000d721270 */
[----:B------:R-:W-:Y:S01]  /*1af00*/  ULDC UR8, c[0x0][0x228] ;  /* 0x00008a0000087ab9 */ /* 0x000fe20000000800 */
[----:B----4-:R-:W-:Y:S01]  /*1af10*/  IADD3 R151, R235, UR26, RZ ;  /* 0x0000001aeb977c10 */ /* 0x010fe2000fffe0ff */
[----:B------:R-:W-:-:S02]  /*1af20*/  VIADD R0, R10, 0x12 ;  /* 0x000000120a007836 */ /* 0x000fc40000000000 */
[----:B-1----:R-:W-:Y:S01]  /*1af30*/  IMAD.WIDE R14, R235, 0x4, R8 ;  /* 0x00000004eb0e7825 */ /* 0x002fe200078e0208 */
[----:B------:R-:W-:Y:S01]  /*1af40*/  ISETP.LT.AND P2, PT, R12, UR6, !P2 ;  /* 0x000000060c007c0c */ /* 0x000fe2000d741270 */
[----:B------:R-:W-:Y:S01]  /*1af50*/  ULDC UR4, c[0x0][0x22c] ;  /* 0x00008b0000047ab9 */ /* 0x000fe20000000800 */
[----:B------:R-:W-:Y:S01]  /*1af60*/  ULDC UR6, c[0x0][0x228] ;  /* 0x00008a0000067ab9 */ /* 0x000fe20000000800 */
[----:B---3--:R-:W-:-:S04]  /*1af70*/  IMAD.WIDE R148, R151, 0x4, R2 ;  /* 0x0000000497947825 */ /* 0x008fc800078e0202 */
[C---:B------:R-:W-:Y:S02]  /*1af80*/  VIADD R13, R151.reuse, UR26 ;  /* 0x0000001a970d7c36 */ /* 0x040fe40008000000 */
[----:B------:R-:W-:-:S04]  /*1af90*/  IMAD.WIDE R150, R151, 0x4, R8 ;  /* 0x0000000497967825 */ /* 0x000fc800078e0208 */
[----:B------:R-:W-:Y:S01]  /*1afa0*/  VIADD R235, R13, UR26 ;  /* 0x0000001a0deb7c36 */ /* 0x000fe20008000000 */
[----:B------:R1:W-:Y:S01]  /*1afb0*/  @P6 STG.E desc[UR16][R232.64], R246 ;  /* 0x000000f6e8006986 */ /* 0x0003e2000c101910 */
[----:B------:R-:W-:Y:S01]  /*1afc0*/  ISETP.LT.AND P6, PT, R11, UR8, !P5 ;  /* 0x000000080b007c0c */ /* 0x000fe2000efc1270 */
[----:B------:R-:W-:Y:S02]  /*1afd0*/  ULDC UR8, c[0x0][0x228] ;  /* 0x00008a0000087ab9 */ /* 0x000fe40000000800 */
[----:B--2---:R2:W-:Y:S01]  /*1afe0*/  @P4 STG.E desc[UR16][R14.64], R247 ;  /* 0x000000f70e004986 */ /* 0x0045e2000c101910 */
[----:B------:R-:W-:Y:S01]  /*1aff0*/  ISETP.GE.AND P4, PT, R0, UR4, PT ;  /* 0x0000000400007c0c */ /* 0x000fe2000bf86270 */
[----:B------:R-:W-:Y:S01]  /*1b000*/  VIADD R0, R10, 0x13 ;  /* 0x000000130a007836 */ /* 0x000fe20000000000 */
[----:B------:R-:W-:Y:S01]  /*1b010*/  ULDC UR4, c[0x0][0x22c] ;  /* 0x00008b0000047ab9 */ /* 0x000fe20000000800 */
[----:B------:R3:W-:Y:S03]  /*1b020*/  @P1 STG.E desc[UR16][R148.64], R251 ;  /* 0x000000fb94001986 */ /* 0x0007e6000c101910 */
[----:B------:R-:W-:Y:S01]  /*1b030*/  ISETP.GE.AND P1, PT, R0, UR4, PT ;  /* 0x0000000400007c0c */ /* 0x000fe2000bf26270 */
[----:B-1----:R-:W-:Y:S01]  /*1b040*/  IMAD.WIDE R232, R13, 0x4, R2 ;  /* 0x000000040de87825 */ /* 0x002fe200078e0202 */
[----:B------:R-:W-:Y:S01]  /*1b050*/  ULDC UR4, c[0x0][0x228] ;  /* 0x00008a0000047ab9 */ /* 0x000fe20000000800 */
[----:B------:R1:W-:Y:S01]  /*1b060*/  @P2 STG.E desc[UR16][R150.64], R243 ;  /* 0x000000f396002986 */ /* 0x0003e2000c101910 */
[----:B------:R-:W-:Y:S01]  /*1b070*/  ISETP.LT.AND P5, PT, R12, UR4, !P5 ;  /* 0x000000040c007c0c */ /* 0x000fe2000efa1270 */
[----:B------:R-:W-:-:S02]  /*1b080*/  ULDC UR4, c[0x0][0x228] ;  /* 0x00008a0000047ab9 */ /* 0x000fc40000000800 */
[----:B------:R-:W-:Y:S01]  /*1b090*/  @P6 STG.E desc[UR16][R232.64], R20 ;  /* 0x00000014e8006986 */ /* 0x000fe2000c101910 */
[----:B------:R-:W-:Y:S01]  /*1b0a0*/  ISETP.LT.AND P6, PT, R11, UR4, !P3 ;  /* 0x000000040b007c0c */ /* 0x000fe2000dfc1270 */
[----:B------:R-:W-:Y:S01]  /*1b0b0*/  ULDC UR4, c[0x0][0x22c] ;  /* 0x00008b0000047ab9 */ /* 0x000fe20000000800 */
[----:B------:R-:W-:Y:S01]  /*1b0c0*/  IADD3 R0, R10, 0x14, RZ ;  /* 0x000000140a007810 */ /* 0x000fe20007ffe0ff */
[----:B--2---:R-:W-:Y:S01]  /*1b0d0*/  IMAD.WIDE R14, R13, 0x4, R8 ;  /* 0x000000040d0e7825 */ /* 0x004fe200078e0208 */
[----:B------:R-:W-:Y:S01]  /*1b0e0*/  ISETP.LT.AND P3, PT, R12, UR6, !P3 ;  /* 0x000000060c007c0c */ /* 0x000fe2000df61270 */
[----:B------:R-:W-:Y:S01]  /*1b0f0*/  ULDC UR6, c[0x0][0x228] ;  /* 0x00008a0000067ab9 */ /* 0x000fe20000000800 */
[----:B------:R-:W-:Y:S01]  /*1b100*/  ISETP.GE.AND P2, PT, R0, UR4, PT ;  /* 0x0000000400007c0c */ /* 0x000fe2000bf46270 */
[----:B------:R-:W-:Y:S01]  /*1b110*/  VIADD R0, R10, 0x15 ;  /* 0x000000150a007836 */ /* 0x000fe20000000000 */
[----:B------:R-:W-:Y:S01]  /*1b120*/  ULDC UR4, c[0x0][0x22c] ;  /* 0x00008b0000047ab9 */ /* 0x000fe20000000800 */
[C---:B---3--:R-:W-:Y:S01]  /*1b130*/  IMAD.WIDE R148, R235.reuse, 0x4, R2 ;  /* 0x00000004eb947825 */ /* 0x048fe200078e0202 */
[----:B------:R2:W-:Y:S02]  /*1b140*/  @P5 STG.E desc[UR16][R14.64], R4 ;  /* 0x000000040e005986 */ /* 0x0005e4000c101910 */
[----:B------:R-:W-:Y:S01]  /*1b150*/  ISETP.GE.AND P5, PT, R0, UR4, PT ;  /* 0x0000000400007c0c */ /* 0x000fe2000bfa6270 */
[----:B------:R-:W-:Y:S01]  /*1b160*/  ULDC UR4, c[0x0][0x228] ;  /* 0x00008a0000047ab9 */ /* 0x000fe20000000800 */
[----:B------:R3:W-:Y:S01]  /*1b170*/  @P6 STG.E desc[UR16][R148.64], R24 ;  /* 0x0000001894006986 */ /* 0x0007e2000c101910 */
[----:B-1----:R-:W-:Y:S01]  /*1b180*/  IMAD.WIDE R150, R235, 0x4, R8 ;  /* 0x00000004eb967825 */ /* 0x002fe200078e0208 */
[----:B------:R-:W-:Y:S01]  /*1b190*/  ISETP.LT.AND P6, PT, R11, UR4, !P4 ;  /* 0x000000040b007c0c */ /* 0x000fe2000e7c1270 */
[----:B------:R-:W-:Y:S01]  /*1b1a0*/  ULDC UR4, c[0x0][0x228] ;  /* 0x00008a0000047ab9 */ /* 0x000fe20000000800 */
[----:B------:R-:W-:Y:S01]  /*1b1b0*/  ISETP.LT.AND P4, PT, R12, UR6, !P4 ;  /* 0x000000060c007c0c */ /* 0x000fe2000e781270 */
[----:B------:R-:W-:Y:S01]  /*1b1c0*/  VIADD R0, R10, 0x16 ;  /* 0x000000160a007836 */ /* 0x000fe20000000000 */
[----:B------:R-:W-:Y:S01]  /*1b1d0*/  IADD3 R235, R235, UR26, RZ ;  /* 0x0000001aebeb7c10 */ /* 0x000fe2000fffe0ff */
[----:B------:R1:W-:Y:S01]  /*1b1e0*/  @P3 STG.E desc[UR16][R150.64], R16 ;  /* 0x0000001096003986 */ /* 0x0003e2000c101910 */
[----:B------:R-:W-:Y:S01]  /*1b1f0*/  ISETP.LT.AND P3, PT, R11, UR4, !P1 ;  /* 0x000000040b007c0c */ /* 0x000fe2000cf61270 */
[----:B------:R-:W-:Y:S01]  /*1b200*/  ULDC UR6, c[0x0][0x228] ;  /* 0x00008a0000067ab9 */ /* 0x000fe20000000800 */
[----:B------:R-:W-:Y:S01]  /*1b210*/  ULDC UR4, c[0x0][0x22c] ;  /* 0x00008b0000047ab9 */ /* 0x000fe20000000800 */
[----:B--2---:R-:W-:Y:S01]  /*1b220*/  IMAD.WIDE R14, R235, 0x4, R2 ;  /* 0x00000004eb0e7825 */ /* 0x004fe200078e0202 */
[----:B------:R-:W-:Y:S01]  /*1b230*/  ISETP.LT.AND P1, PT, R12, UR6, !P1 ;  /* 0x000000060c007c0c */ /* 0x000fe2000cf21270 */
[----:B------:R-:W-:-:S02]  /*1b240*/  ULDC UR6, c[0x0][0x228] ;  /* 0x00008a0000067ab9 */ /* 0x000fc40000000800 */
[C---:B---3--:R-:W-:Y:S01]  /*1b250*/  IMAD.WIDE R148, R235.reuse, 0x4, R8 ;  /* 0x00000004eb947825 */ /* 0x048fe200078e0208 */
[----:B------:R-:W-:Y:S03]  /*1b260*/  @P6 STG.E desc[UR16][R14.64], R21 ;  /* 0x000000150e006986 */ /* 0x000fe6000c101910 */
[----:B------:R-:W-:Y:S01]  /*1b270*/  VIADD R235, R235, UR26 ;  /* 0x0000001aebeb7c36 */ /* 0x000fe20008000000 */
[----:B------:R-:W-:Y:S01]  /*1b280*/  ISETP.GE.AND P6, PT, R0, UR4, PT ;  /* 0x0000000400007c0c */ /* 0x000fe2000bfc6270 */
[----:B------:R-:W-:Y:S02]  /*1b290*/  ULDC UR4, c[0x0][0x228] ;  /* 0x00008a0000047ab9 */ /* 0x000fe40000000800 */
[----:B-1----:R-:W-:Y:S01]  /*1b2a0*/  IMAD.WIDE R150, R235, 0x4, R2 ;  /* 0x00000004eb967825 */ /* 0x002fe200078e0202 */
[----:B------:R1:W-:Y:S01]  /*1b2b0*/  @P4 STG.E desc[UR16][R148.64], R5 ;  /* 0x0000000594004986 */ /* 0x0003e2000c101910 */
[----:B------:R-:W-:-:S02]  /*1b2c0*/  IADD3 R0, R10, 0x17, RZ ;  /* 0x000000170a007810 */ /* 0x000fc40007ffe0ff */
[----:B------:R-:W-:Y:S01]  /*1b2d0*/  ISETP.LT.AND P4, PT, R11, UR4, !P2 ;  /* 0x000000040b007c0c */ /* 0x000fe2000d781270 */
[----:B------:R-:W-:Y:S01]  /*1b2e0*/  ULDC UR4, c[0x0][0x22c] ;  /* 0x00008b0000047ab9 */ /* 0x000fe20000000800 */
[----:B------:R-:W-:Y:S01]  /*1b2f0*/  @P3 STG.E desc[UR16][R150.64], R25 ;  /* 0x0000001996003986 */ /* 0x000fe2000c101910 */
[C---:B------:R-:W-:Y:S01]  /*1b300*/  IMAD.WIDE R232, R235.reuse, 0x4, R8 ;  /* 0x00000004ebe87825 */ /* 0x040fe200078e0208 */
[----:B------:R-:W-:Y:S01]  /*1b310*/  ISETP.GE.AND P3, PT, R0, UR4, PT ;  /* 0x0000000400007c0c */ /* 0x000fe2000bf66270 */
[----:B------:R-:W-:Y:S02]  /*1b320*/  ULDC UR4, c[0x0][0x228] ;  /* 0x00008a0000047ab9 */ /* 0x000fe40000000800 */
[----:B------:R-:W-:Y:S01]  /*1b330*/  VIADD R235, R235, UR26 ;  /* 0x0000001aebeb7c36 */ /* 0x000fe20008000000 */
[----:B------:R-:W-:Y:S01]  /*1b340*/  ISETP.LT.AND P2, PT, R12, UR4, !P2 ;  /* 0x000000040c007c0c */ /* 0x000fe2000d741270 */
[----:B------:R2:W-:Y:S01]  /*1b350*/  @P1 STG.E desc[UR16][R232.64], R17 ;  /* 0x00000011e8001986 */ /* 0x0005e2000c101910 */
[----:B------:R-:W-:Y:S01]  /*1b360*/  VIADD R0, R10, 0x18 ;  /* 0x000000180a007836 */ /* 0x000fe20000000000 */
[----:B------:R-:W-:Y:S01]  /*1b370*/  ISETP.LT.AND P1, PT, R11, UR6, !P5 ;  /* 0x000000060b007c0c */ /* 0x000fe2000ef21270 */
[C---:B-1----:R-:W-:Y:S01]  /*1b380*/  IMAD.WIDE R4, R235.reuse, 0x4, R2 ;  /* 0x00000004eb047825 */ /* 0x042fe200078e0202 */
[----:B------:R-:W-:Y:S01]  /*1b390*/  ULDC UR4, c[0x0][0x22c] ;  /* 0x00008b0000047ab9 */ /* 0x000fe20000000800 */
[C---:B------:R-:W-:Y:S01]  /*1b3a0*/  IADD3 R13, R235.reuse, UR26, RZ ;  /* 0x0000001aeb0d7c10 */ /* 0x040fe2000fffe0ff */
[----:B------:R-:W-:Y:S01]  /*1b3b0*/  ULDC UR6, c[0x0][0x228] ;  /* 0x00008a0000067ab9 */ /* 0x000fe20000000800 */
[----:B------:R-:W-:Y:S01]  /*1b3c0*/  IMAD.WIDE R14, R235, 0x4, R8 ;  /* 0x00000004eb0e7825 */ /* 0x000fe200078e0208 */
[----:B------:R1:W-:Y:S01]  /*1b3d0*/  @P4 STG.E desc[UR16][R4.64], R22 ;  /* 0x0000001604004986 */ /* 0x0003e2000c101910 */
[----:B------:R-:W-:Y:S01]  /*1b3e0*/  ISETP.GE.AND P4, PT, R0, UR4, PT ;  /* 0x0000000400007c0c */ /* 0x000fe2000bf86270 */
[----:B------:R-:W-:Y:S01]  /*1b3f0*/  ULDC UR4, c[0x0][0x228] ;  /* 0x00008a0000047ab9 */ /* 0x000fe20000000800 */
[----:B------:R-:W-:Y:S01]  /*1b400*/  VIADD R0, R10, 0x19 ;  /* 0x000000190a007836 */ /* 0x000fe20000000000 */
[----:B------:R-:W-:Y:S01]  /*1b410*/  ISETP.LT.AND P5, PT, R12, UR4, !P5 ;  /* 0x000000040c007c0c */ /* 0x000fe2000efa1270 */
[----:B--2---:R-:W-:Y:S01]  /*1b420*/  IMAD.WIDE R16, R13, 0x4, R2 ;  /* 0x000000040d107825 */ /* 0x004fe200078e0202 */
[----:B------:R-:W-:Y:S01]  /*1b430*/  ULDC UR4, c[0x0][0x22c] ;  /* 0x00008b0000047ab9 */ /* 0x000fe20000000800 */
[----:B------:R2:W-:Y:S01]  /*1b440*/  @P2 STG.E desc[UR16][R14.64], R6 ;  /* 0x000000060e002986 */ /* 0x0005e2000c101910 */
[----:B------:R-:W-:Y:S01]  /*1b450*/  ISETP.GE.AND P2, PT, R0, UR4, PT ;  /* 0x0000000400007c0c */ /* 0x000fe2000bf46270 */
[----:B------:R-:W-:-:S02]  /*1b460*/  ULDC UR4, c[0x0][0x228] ;  /* 0x00008a0000047ab9 */ /* 0x000fc40000000800 */
[----:B------:R3:W-:Y:S01]  /*1b470*/  @P1 STG.E desc[UR16][R16.64], R26 ;  /* 0x0000001a10001986 */ /* 0x0007e2000c101910 */
[----:B------:R-:W-:Y:S01]  /*1b480*/  ISETP.LT.AND P1, PT, R11, UR4, !P6 ;  /* 0x000000040b007c0c */ /* 0x000fe2000f721270 */
[----:B-1----:R-:W-:Y:S01]  /*1b490*/  IMAD.WIDE R4, R13, 0x4, R8 ;  /* 0x000000040d047825 */ /* 0x002fe200078e0208 */
[----:B------:R-:W-:-:S03]  /*1b4a0*/  ULDC UR4, c[0x0][0x228] ;  /* 0x00008a0000047ab9 */ /* 0x000fc60000000800 */
[----:B------:R-:W-:Y:S01]  /*1b4b0*/  VIADD R13, R13, UR26 ;  /* 0x0000001a0d0d7c36 */ /* 0x000fe20008000000 */
[----:B------:R-:W-:Y:S01]  /*1b4c0*/  ISETP.LT.AND P6, PT, R12, UR4, !P6 ;  /* 0x000000040c007c0c */ /* 0x000fe2000f7c1270 */
[----:B------:R-:W-:Y:S01]  /*1b4d0*/  ULDC UR4, c[0x0][0x228] ;  /* 0x00008a0000047ab9 */ /* 0x000fe20000000800 */
[----:B------:R1:W-:Y:S01]  /*1b4e0*/  @P5 STG.E desc[UR16][R4.64], R18 ;  /* 0x0000001204005986 */ /* 0x0003e2000c101910 */
[----:B--2---:R-:W-:Y:S01]  /*1b4f0*/  IMAD.WIDE R14, R13, 0x4, R2 ;  /* 0x000000040d0e7825 */ /* 0x004fe200078e0202 */
[----:B------:R-:W-:Y:S01]  /*1b500*/  ISETP.LT.AND P5, PT, R11, UR4, !P3 ;  /* 0x000000040b007c0c */ /* 0x000fe2000dfa1270 */
[----:B------:R-:W-:Y:S01]  /*1b510*/  ULDC UR4, c[0x0][0x22c] ;  /* 0x00008b0000047ab9 */ /* 0x000fe20000000800 */
[----:B------:R-:W-:Y:S01]  /*1b520*/  IADD3 R0, R10, 0x1a, RZ ;  /* 0x0000001a0a007810 */ /* 0x000fe20007ffe0ff */
[C---:B------:R-:W-:Y:S01]  /*1b530*/  VIADD R25, R13.reuse, UR26 ;  /* 0x0000001a0d197c36 */ /* 0x040fe20008000000 */
[----:B------:R2:W-:Y:S02]  /*1b540*/  @P1 STG.E desc[UR16][R14.64], R23 ;  /* 0x000000170e001986 */ /* 0x0005e4000c101910 */
[----:B------:R-:W-:Y:S01]  /*1b550*/  ISETP.GE.AND P1, PT, R0, UR4, PT ;  /* 0x0000000400007c0c */ /* 0x000fe2000bf26270 */
[----:B------:R-:W-:Y:S01]  /*1b560*/  ULDC UR4, c[0x0][0x228] ;  /* 0x00008a0000047ab9 */ /* 0x000fe20000000800 */
[----:B---3--:R-:W-:Y:S01]  /*1b570*/  IMAD.WIDE R16, R13, 0x4, R8 ;  /* 0x000000040d107825 */ /* 0x008fe200078e0208 */
[----:B------:R-:W-:Y:S01]  /*1b580*/  ISETP.LT.AND P3, PT, R12, UR4, !P3 ;  /* 0x000000040c007c0c */ /* 0x000fe2000df61270 */
[----:B------:R-:W-:-:S02]  /*1b590*/  ULDC UR4, c[0x0][0x228] ;  /* 0x00008a0000047ab9 */ /* 0x000fc40000000800 */
[----:B------:R-:W-:Y:S01]  /*1b5a0*/  IMAD.WIDE R20, R25, 0x4, R2 ;  /* 0x0000000419147825 */ /* 0x000fe200078e0202 */
[----:B------:R3:W-:Y:S04]  /*1b5b0*/  @P6 STG.E desc[UR16][R16.64], R7 ;  /* 0x0000000710006986 */ /* 0x0007e8000c101910 */
[----:B------:R-:W-:Y:S01]  /*1b5c0*/  @P5 STG.E desc[UR16][R20.64], R27 ;  /* 0x0000001b14005986 */ /* 0x000fe2000c101910 */
[----:B------:R-:W-:Y:S01]  /*1b5d0*/  ISETP.LT.AND P5, PT, R11, UR4, !P4 ;  /* 0x000000040b007c0c */ /* 0x000fe2000e7a1270 */
[C---:B-1----:R-:W-:Y:S01]  /*1b5e0*/  IMAD.WIDE R4, R25.reuse, 0x4, R8 ;  /* 0x0000000419047825 */ /* 0x042fe200078e0208 */
[----:B--2---:R-:W-:Y:S01]  /*1b5f0*/  IADD3 R15, R25, UR26, RZ ;  /* 0x0000001a190f7c10 */ /* 0x004fe2000fffe0ff */
[----:B------:R-:W-:Y:S01]  /*1b600*/  ULDC UR4, c[0x0][0x22c] ;  /* 0x00008b0000047ab9 */ /* 0x000fe20000000800 */
[----:B------:R-:W-:Y:S01]  /*1b610*/  ISETP.LT.AND P4, PT, R12, UR6, !P4 ;  /* 0x000000060c007c0c */ /* 0x000fe2000e781270 */
[----:B------:R-:W-:Y:S01]  /*1b620*/  VIADD R0, R10, 0x1b ;  /* 0x0000001b0a007836 */ /* 0x000fe20000000000 */
[----:B------:R1:W-:Y:S01]  /*1b630*/  @P3 STG.E desc[UR16][R4.64], R19 ;  /* 0x0000001304003986 */ /* 0x0003e2000c101910 */
[----:B---3--:R-:W-:Y:S01]  /*1b640*/  IMAD.WIDE R6, R15, 0x4, R2 ;  /* 0x000000040f067825 */ /* 0x008fe200078e0202 */
[----:B------:R-:W-:Y:S01]  /*1b650*/  ISETP.LT.AND P6, PT, R11, UR8, !P2 ;  /* 0x000000080b007c0c */ /* 0x000fe2000d7c1270 */
[----:B------:R-:W-:Y:S01]  /*1b660*/  ULDC UR6, c[0x0][0x228] ;  /* 0x00008a0000067ab9 */ /* 0x000fe20000000800 */
[----:B------:R-:W-:Y:S01]  /*1b670*/  ISETP.GE.AND P3, PT, R0, UR4, PT ;  /* 0x0000000400007c0c */ /* 0x000fe2000bf66270 */
[----:B------:R-:W-:Y:S01]  /*1b680*/  VIADD R0, R10, 0x1c ;  /* 0x0000001c0a007836 */ /* 0x000fe20000000000 */
[----:B------:R-:W-:Y:S01]  /*1b690*/  ULDC UR4, c[0x0][0x22c] ;  /* 0x00008b0000047ab9 */ /* 0x000fe20000000800 */
[C---:B------:R-:W-:Y:S01]  /*1b6a0*/  VIADD R13, R15.reuse, UR26 ;  /* 0x0000001a0f0d7c36 */ /* 0x040fe20008000000 */
[----:B------:R-:W-:Y:S01]  /*1b6b0*/  ISETP.LT.AND P2, PT, R12, UR6, !P2 ;  /* 0x000000060c007c0c */ /* 0x000fe2000d741270 */
[----:B------:R-:W-:Y:S01]  /*1b6c0*/  IMAD.WIDE R14, R15, 0x4, R8 ;  /* 0x000000040f0e7825 */ /* 0x000fe200078e0208 */
[----:B------:R2:W-:Y:S01]  /*1b6d0*/  @P5 STG.E desc[UR16][R6.64], R88 ;  /* 0x0000005806005986 */ /* 0x0005e2000c101910 */
[----:B------:R-:W-:Y:S01]  /*1b6e0*/  ISETP.GE.AND P5, PT, R0, UR4, PT ;  /* 0x0000000400007c0c */ /* 0x000fe2000bfa6270 */
[----:B------:R-:W-:Y:S01]  /*1b6f0*/  ULDC UR4, c[0x0][0x228] ;  /* 0x00008a0000047ab9 */ /* 0x000fe20000000800 */
[----:B------:R-:W-:Y:S01]  /*1b700*/  IMAD.WIDE R16, R13, 0x4, R2 ;  /* 0x000000040d107825 */ /* 0x000fe200078e0202 */
[----:B------:R3:W-:Y:S01]  /*1b710*/  @P4 STG.E desc[UR16][R14.64], R28 ;  /* 0x0000001c0e004986 */ /* 0x0007e2000c101910 */
[----:B------:R-:W-:Y:S01]  /*1b720*/  ISETP.LT.AND P4, PT, R11, UR4, !P1 ;  /* 0x000000040b007c0c */ /* 0x000fe2000cf81270 */
[----:B------:R-:W-:Y:S01]  /*1b730*/  ULDC UR6, c[0x0][0x228] ;  /* 0x00008a0000067ab9 */ /* 0x000fe20000000800 */
[C---:B-1----:R-:W-:Y:S01]  /*1b740*/  IMAD.WIDE R4, R13.reuse, 0x4, R8 ;  /* 0x000000040d047825 */ /* 0x042fe200078e0208 */
[----:B------:R-:W-:Y:S01]  /*1b750*/  ULDC UR8, c[0x0][0x228] ;  /* 0x00008a0000087ab9 */ /* 0x000fe20000000800 */
[----:B------:R1:W-:Y:S01]  /*1b760*/  @P6 STG.E desc[UR16][R16.64], R36 ;  /* 0x0000002410006986 */ /* 0x0003e2000c101910 */
[----:B------:R-:W-:Y:S01]  /*1b770*/  IADD3 R0, R10, 0x1d, RZ ;  /* 0x0000001d0a007810 */ /* 0x000fe20007ffe0ff */
[----:B------:R-:W-:Y:S01]  /*1b780*/  VIADD R13, R13, UR26 ;  /* 0x0000001a0d0d7c36 */ /* 0x000fe20008000000 */
[----:B------:R-:W-:Y:S01]  /*1b790*/  ISETP.LT.AND P1, PT, R12, UR6, !P1 ;  /* 0x000000060c007c0c */ /* 0x000fe2000cf21270 */
[----:B------:R-:W-:Y:S01]  /*1b7a0*/  ULDC UR4, c[0x0][0x22c] ;  /* 0x00008b0000047ab9 */ /* 0x000fe20000000800 */
[----:B------:R-:W-:Y:S01]  /*1b7b0*/  ISETP.LT.AND P6, PT, R11, UR8, !P3 ;  /* 0x000000080b007c0c */ /* 0x000fe2000dfc1270 */
[----:B------:R4:W-:Y:S01]  /*1b7c0*/  @P2 STG.E desc[UR16][R4.64], R32 ;  /* 0x0000002004002986 */ /* 0x0009e2000c101910 */
[C---:B--2---:R-:W-:Y:S01]  /*1b7d0*/  IMAD.WIDE R6, R13.reuse, 0x4, R2 ;  /* 0x000000040d067825 */ /* 0x044fe200078e0202 */
[----:B------:R-:W-:Y:S01]  /*1b7e0*/  ISETP.GE.AND P2, PT, R0, UR4, PT ;  /* 0x0000000400007c0c */ /* 0x000fe2000bf46270 */
[----:B------:R-:W-:Y:S01]  /*1b7f0*/  ULDC UR4, c[0x0][0x22c] ;  /* 0x00008b0000047ab9 */ /* 0x000fe20000000800 */
[----:B------:R-:W-:Y:S01]  /*1b800*/  IADD3 R0, R10, 0x1e, RZ ;  /* 0x0000001e0a007810 */ /* 0x000fe20007ffe0ff */
[C---:B------:R-:W-:Y:S01]  /*1b810*/  VIADD R19, R13.reuse, UR26 ;  /* 0x0000001a0d137c36 */ /* 0x040fe20008000000 */
[----:B------:R2:W-:Y:S01]  /*1b820*/  @P4 STG.E desc[UR16][R6.64], R89 ;  /* 0x0000005906004986 */ /* 0x0005e2000c101910 */
[----:B---3--:R-:W-:Y:S01]  /*1b830*/  IMAD.WIDE R14, R13, 0x4, R8 ;  /* 0x000000040d0e7825 */ /* 0x008fe200078e0208 */
[----:B------:R-:W-:Y:S01]  /*1b840*/  ISETP.GE.AND P4, PT, R0, UR4, PT ;  /* 0x0000000400007c0c */ /* 0x000fe2000bf86270 */
[----:B------:R-:W-:Y:S01]  /*1b850*/  ULDC UR4, c[0x0][0x228] ;  /* 0x00008a0000047ab9 */ /* 0x000fe20000000800 */
[----:B------:R-:W-:Y:S01]  /*1b860*/  ULDC UR6, c[0x0][0x228] ;  /* 0x00008a0000067ab9 */ /* 0x000fe20000000800 */
[----:B-1----:R-:W-:Y:S01]  /*1b870*/  IMAD.WIDE R16, R19, 0x4, R2 ;  /* 0x0000000413107825 */ /* 0x002fe200078e0202 */
[----:B------:R-:W-:Y:S01]  /*1b880*/  ISETP.LT.AND P3, PT, R12, UR4, !P3 ;  /* 0x000000040c007c0c */ /* 0x000fe2000df61270 */
[----:B------:R1:W-:Y:S01]  /*1b890*/  @P1 STG.E desc[UR16][R14.64], R29 ;  /* 0x0000001d0e001986 */ /* 0x0003e2000c101910 */
[----:B------:R-:W-:Y:S01]  /*1b8a0*/  ULDC UR4, c[0x0][0x228] ;  /* 0x00008a0000047ab9 */ /* 0x000fe20000000800 */
[----:B------:R-:W-:Y:S01]  /*1b8b0*/  VIADD R0, R10, 0x1f ;  /* 0x0000001f0a007836 */ /* 0x000fe20000000000 */
[----:B------:R-:W-:Y:S01]  /*1b8c0*/  ULDC UR8, c[0x0][0x228] ;  /* 0x00008a0000087ab9 */ /* 0x000fe20000000800 */
[----:B------:R-:W-:Y:S01]  /*1b8d0*/  @P6 STG.E desc[UR16][R16.64], R37 ;  /* 0x0000002510006986 */ /* 0x000fe2000c101910 */
[----:B------:R-:W-:Y:S01]  /*1b8e0*/  ISETP.LT.AND P6, PT, R11, UR4, !P5 ;  /* 0x000000040b007c0c */ /* 0x000fe2000efc1270 */
[----:B------:R-:W-:Y:S01]  /*1b8f0*/  ULDC UR4, c[0x0][0x22c] ;  /* 0x00008b0000047ab9 */ /* 0x000fe20000000800 */
[C---:B------:R-:W-:Y:S01]  /*1b900*/  VIADD R13, R19.reuse, UR26 ;  /* 0x0000001a130d7c36 */ /* 0x040fe20008000000 */
[----:B------:R-:W-:Y:S01]  /*1b910*/  ISETP.LT.AND P5, PT, R12, UR6, !P5 ;  /* 0x000000060c007c0c */ /* 0x000fe2000efa1270 */
[----:B----4-:R-:W-:Y:S01]  /*1b920*/  IMAD.WIDE R4, R19, 0x4, R8 ;  /* 0x0000000413047825 */ /* 0x010fe200078e0208 */
[----:B------:R-:W-:Y:S01]  /*1b930*/  ISETP.GE.AND P1, PT, R0, UR4, PT ;  /* 0x0000000400007c0c */ /* 0x000fe2000bf26270 */
[----:B------:R-:W-:Y:S01]  /*1b940*/  ULDC UR4, c[0x0][0x22c] ;  /* 0x00008b0000047ab9 */ /* 0x000fe20000000800 */
[----:B------:R-:W-:Y:S01]  /*1b950*/  IADD3 R0, R10, 0x20, RZ ;  /* 0x000000200a007810 */ /* 0x000fe20007ffe0ff */
[C---:B--2---:R-:W-:Y:S01]  /*1b960*/  IMAD.WIDE R6, R13.reuse, 0x4, R2 ;  /* 0x000000040d067825 */ /* 0x044fe200078e0202 */
[----:B------:R2:W-:Y:S01]  /*1b970*/  @P3 STG.E desc[UR16][R4.64], R33 ;  /* 0x0000002104003986 */ /* 0x0005e2000c101910 */
[----:B------:R-:W-:Y:S01]  /*1b980*/  ULDC UR6, c[0x0][0x228] ;  /* 0x00008a0000067ab9 */ /* 0x000fe20000000800 */
[----:B------:R-:W-:Y:S01]  /*1b990*/  ISETP.GE.AND P3, PT, R0, UR4, PT ;  /* 0x0000000400007c0c */ /* 0x000fe2000bf66270 */
[----:B------:R-:W-:Y:S01]  /*1b9a0*/  ULDC UR4, c[0x0][0x228] ;  /* 0x00008a0000047ab9 */ /* 0x000fe20000000800 */
[----:B------:R3:W-:Y:S01]  /*1b9b0*/  @P6 STG.E desc[UR16][R6.64], R90 ;  /* 0x0000005a06006986 */ /* 0x0007e2000c101910 */
[----:B-1----:R-:W-:Y:S01]  /*1b9c0*/  IMAD.WIDE R14, R13, 0x4, R8 ;  /* 0x000000040d0e7825 */ /* 0x002fe200078e0208 */
[----:B------:R-:W-:Y:S01]  /*1b9d0*/  ISETP.LT.AND P6, PT, R11, UR4, !P2 ;  /* 0x000000040b007c0c */ /* 0x000fe2000d7c1270 */
[----:B------:R-:W-:Y:S01]  /*1b9e0*/  ULDC UR4, c[0x0][0x228] ;  /* 0x00008a0000047ab9 */ /* 0x000fe20000000800 */
[----:B------:R-:W-:Y:S01]  /*1b9f0*/  ISETP.LT.AND P2, PT, R12, UR6, !P2 ;  /* 0x000000060c007c0c */ /* 0x000fe2000d741270 */
[----:B------:R-:W-:Y:S01]  /*1ba00*/  VIADD R13, R13, UR26 ;  /* 0x0000001a0d0d7c36 */ /* 0x000fe20008000000 */
[----:B------:R1:W-:Y:S01]  /*1ba10*/  @P5 STG.E desc[UR16][R14.64], R30 ;  /* 0x0000001e0e005986 */ /* 0x0003e2000c101910 */
[----:B------:R-:W-:Y:S01]  /*1ba20*/  ISETP.LT.AND P5, PT, R11, UR4, !P4 ;  /* 0x000000040b007c0c */ /* 0x000fe2000e7a1270 */
[----:B------:R-:W-:Y:S01]  /*1ba30*/  VIADD R0, R10, 0x21 ;  /* 0x000000210a007836 */ /* 0x000fe20000000000 */
[----:B------:R-:W-:Y:S01]  /*1ba40*/  ULDC UR6, c[0x0][0x228] ;  /* 0x00008a0000067ab9 */ /* 0x000fe20000000800 */
[C---:B--2---:R-:W-:Y:S01]  /*1ba50*/  IMAD.WIDE R4, R13.reuse, 0x4, R2 ;  /* 0x000000040d047825 */ /* 0x044fe200078e0202 */
[----:B------:R-:W-:Y:S01]  /*1ba60*/  ULDC UR4, c[0x0][0x22c] ;  /* 0x00008b0000047ab9 */ /* 0x000fe20000000800 */
[----:B------:R-:W2:Y:S02]  /*1ba70*/  LDS.128 R24, [R252] ;  /* 0x00000000fc187984 */ /* 0x000ea40000000c00 */
[C---:B---3--:R-:W-:Y:S01]  /*1ba80*/  IMAD.WIDE R6, R13.reuse, 0x4, R8 ;  /* 0x000000040d067825 */ /* 0x048fe200078e0208 */
[----:B------:R-:W-:Y:S01]  /*1ba90*/  IADD3 R13, R13, UR26, RZ ;  /* 0x0000001a0d0d7c10 */ /* 0x000fe2000fffe0ff */
[----:B------:R3:W-:Y:S01]  /*1baa0*/  @P6 STG.E desc[UR16][R4.64], R38 ;  /* 0x0000002604006986 */ /* 0x0007e2000c101910 */
[----:B------:R-:W-:Y:S01]  /*1bab0*/  ISETP.LT.AND P4, PT, R12, UR6, !P4 ;  /* 0x000000060c007c0c */ /* 0x000fe2000e781270 */
[----:B------:R-:W-:Y:S01]  /*1bac0*/  ULDC UR6, c[0x0][0x228] ;  /* 0x00008a0000067ab9 */ /* 0x000fe20000000800 */
[----:B------:R-:W-:Y:S01]  /*1bad0*/  ISETP.GE.AND P6, PT, R0, UR4, PT ;  /* 0x0000000400007c0c */ /* 0x000fe2000bfc6270 */
[----:B-1----:R-:W-:Y:S01]  /*1bae0*/  IMAD.WIDE R14, R13, 0x4, R2 ;  /* 0x000000040d0e7825 */ /* 0x002fe200078e0202 */
[----:B------:R-:W-:Y:S01]  /*1baf0*/  ULDC UR4, c[0x0][0x228] ;  /* 0x00008a0000047ab9 */ /* 0x000fe20000000800 */
[----:B------:R1:W-:Y:S02]  /*1bb00*/  @P2 STG.E desc[UR16][R6.64], R34 ;  /* 0x0000002206002986 */ /* 0x0003e4000c101910 */
[----:B------:R-:W-:Y:S01]  /*1bb10*/  VIADD R0, R10, 0x22 ;  /* 0x000000220a007836 */ /* 0x000fe20000000000 */
[----:B------:R-:W-:Y:S01]  /*1bb20*/  ISETP.LT.AND P2, PT, R11, UR4, !P1 ;  /* 0x000000040b007c0c */ /* 0x000fe2000cf41270 */
[----:B------:R-:W-:Y:S01]  /*1bb30*/  ULDC UR4, c[0x0][0x22c] ;  /* 0x00008b0000047ab9 */ /* 0x000fe20000000800 */
[----:B------:R4:W-:Y:S01]  /*1bb40*/  @P5 STG.E desc[UR16][R14.64], R91 ;  /* 0x0000005b0e005986 */ /* 0x0009e2000c101910 */
[----:B------:R-:W-:Y:S01]  /*1bb50*/  IMAD.WIDE R16, R13, 0x4, R8 ;  /* 0x000000040d107825 */ /* 0x000fe200078e0208 */
[----:B------:R-:W-:Y:S01]  /*1bb60*/  ISETP.GE.AND P5, PT, R0, UR4, PT ;  /* 0x0000000400007c0c */ /* 0x000fe2000bfa6270 */
[----:B------:R-:W-:-:S02]  /*1bb70*/  ULDC UR4, c[0x0][0x228] ;  /* 0x00008a0000047ab9 */ /* 0x000fc40000000800 */
[----:B------:R-:W-:Y:S01]  /*1bb80*/  VIADD R13, R13, UR26 ;  /* 0x0000001a0d0d7c36 */ /* 0x000fe20008000000 */
[----:B------:R-:W-:Y:S01]  /*1bb90*/  ISETP.LT.AND P1, PT, R12, UR4, !P1 ;  /* 0x000000040c007c0c */ /* 0x000fe2000cf21270 */
[----:B------:R-:W-:Y:S01]  /*1bba0*/  @P4 STG.E desc[UR16][R16.64], R31 ;  /* 0x0000001f10004986 */ /* 0x000fe2000c101910 */
[----:B------:R-:W-:Y:S01]  /*1bbb0*/  ISETP.LT.AND P4, PT, R11, UR6, !P3 ;  /* 0x000000060b007c0c */ /* 0x000fe2000df81270 */
[C---:B---3--:R-:W-:Y:S01]  /*1bbc0*/  IMAD.WIDE R4, R13.reuse, 0x4, R2 ;  /* 0x000000040d047825 */ /* 0x048fe200078e0202 */
[----:B------:R-:W-:Y:S01]  /*1bbd0*/  IADD3 R0, R10, 0x23, RZ ;  /* 0x000000230a007810 */ /* 0x000fe20007ffe0ff */
[----:B------:R-:W-:Y:S01]  /*1bbe0*/  ULDC UR4, c[0x0][0x22c] ;  /* 0x00008b0000047ab9 */ /* 0x000fe20000000800 */
[----:B------:R-:W-:Y:S01]  /*1bbf0*/  ULDC UR6, c[0x0][0x228] ;  /* 0x00008a0000067ab9 */ /* 0x000fe20000000800 */
[C---:B------:R-:W-:Y:S01]  /*1bc00*/  VIADD R19, R13.reuse, UR26 ;  /* 0x0000001a0d137c36 */ /* 0x040fe20008000000 */
[----:B------:R3:W-:Y:S01]  /*1bc10*/  @P2 STG.E desc[UR16][R4.64], R39 ;  /* 0x0000002704002986 */ /* 0x0007e2000c101910 */
[----:B------:R-:W-:Y:S01]  /*1bc20*/  ISETP.GE.AND P2, PT, R0, UR4, PT ;  /* 0x0000000400007c0c */ /* 0x000fe2000bf46270 */
[----:B-1----:R-:W-:Y:S01]  /*1bc30*/  IMAD.WIDE R6, R13, 0x4, R8 ;  /* 0x000000040d067825 */ /* 0x002fe200078e0208 */
[----:B------:R-:W-:-:S03]  /*1bc40*/  ULDC UR4, c[0x0][0x228] ;  /* 0x00008a0000047ab9 */ /* 0x000fc60000000800 */
[----:B------:R-:W-:Y:S01]  /*1bc50*/  VIADD R0, R10, 0x24 ;  /* 0x000000240a007836 */ /* 0x000fe20000000000 */
[----:B------:R-:W-:Y:S01]  /*1bc60*/  ISETP.LT.AND P3, PT, R12, UR4, !P3 ;  /* 0x000000040c007c0c */ /* 0x000fe2000df61270 */
[----:B----4-:R-:W-:Y:S01]  /*1bc70*/  IMAD.WIDE R14, R19, 0x4, R2 ;  /* 0x00000004130e7825 */ /* 0x010fe200078e0202 */
[----:B------:R-:W-:Y:S01]  /*1bc80*/  ULDC UR4, c[0x0][0x22c] ;  /* 0x00008b0000047ab9 */ /* 0x000fe20000000800 */
[----:B------:R1:W-:Y:S01]  /*1bc90*/  @P1 STG.E desc[UR16][R6.64], R35 ;  /* 0x0000002306001986 */ /* 0x0003e2000c101910 */
[----:B------:R-:W-:Y:S01]  /*1bca0*/  ISETP.GE.AND P1, PT, R0, UR4, PT ;  /* 0x0000000400007c0c */ /* 0x000fe2000bf26270 */
[----:B------:R-:W-:Y:S02]  /*1bcb0*/  ULDC UR4, c[0x0][0x228] ;  /* 0x00008a0000047ab9 */ /* 0x000fe40000000800 */
[----:B------:R4:W-:Y:S01]  /*1bcc0*/  @P4 STG.E desc[UR16][R14.64], R100 ;  /* 0x000000640e004986 */ /* 0x0009e2000c101910 */
[----:B------:R-:W-:Y:S01]  /*1bcd0*/  ISETP.LT.AND P4, PT, R11, UR4, !P6 ;  /* 0x000000040b007c0c */ /* 0x000fe2000f781270 */
[C---:B---3--:R-:W-:Y:S01]  /*1bce0*/  IMAD.WIDE R4, R19.reuse, 0x4, R8 ;  /* 0x0000000413047825 */ /* 0x048fe200078e0208 */
[----:B------:R-:W-:Y:S01]  /*1bcf0*/  ULDC UR4, c[0x0][0x228] ;  /* 0x00008a0000047ab9 */ /* 0x000fe20000000800 */
[----:B------:R-:W-:-:S02]  /*1bd00*/  IADD3 R19, R19, UR26, RZ ;  /* 0x0000001a13137c10 */ /* 0x000fc4000fffe0ff */
[----:B------:R-:W-:Y:S01]  /*1bd10*/  ISETP.LT.AND P6, PT, R12, UR4, !P6 ;  /* 0x000000040c007c0c */ /* 0x000fe2000f7c1270 */
[----:B------:R-:W-:Y:S01]  /*1bd20*/  ULDC UR4, c[0x0][0x228] ;  /* 0x00008a0000047ab9 */ /* 0x000fe20000000800 */
[----:B------:R3:W-:Y:S01]  /*1bd30*/  @P3 STG.E desc[UR16][R4.64], R92 ;  /* 0x0000005c04003986 */ /* 0x0007e2000c101910 */
[----:B------:R-:W-:Y:S01]  /*1bd40*/  ISETP.LT.AND P3, PT, R11, UR4, !P5 ;  /* 0x000000040b007c0c */ /* 0x000fe2000ef61270 */
[----:B-1----:R-:W-:Y:S01]  /*1bd50*/  IMAD.WIDE R6, R19, 0x4, R2 ;  /* 0x0000000413067825 */ /* 0x002fe200078e0202 */
[----:B------:R-:W-:-:S03]  /*1bd60*/  ULDC UR4, c[0x0][0x22c] ;  /* 0x00008b0000047ab9 */ /* 0x000fc60000000800 */
[----:B------:R-:W-:Y:S01]  /*1bd70*/  VIADD R0, R10, 0x25 ;  /* 0x000000250a007836 */ /* 0x000fe20000000000 */
[----:B------:R1:W-:Y:S01]  /*1bd80*/  @P4 STG.E desc[UR16][R6.64], R40 ;  /* 0x0000002806004986 */ /* 0x0003e2000c101910 */
[C---:B------:R-:W-:Y:S02]  /*1bd90*/  VIADD R13, R19.reuse, UR26 ;  /* 0x0000001a130d7c36 */ /* 0x040fe40008000000 */
[----:B----4-:R-:W-:Y:S01]  /*1bda0*/  IMAD.WIDE R14, R19, 0x4, R8 ;  /* 0x00000004130e7825 */ /* 0x010fe200078e0208 */
[----:B------:R-:W-:Y:S01]  /*1bdb0*/  ISETP.GE.AND P4, PT, R0, UR4, PT ;  /* 0x0000000400007c0c */ /* 0x000fe2000bf86270 */
[----:B------:R-:W-:Y:S02]  /*1bdc0*/  ULDC UR4, c[0x0][0x228] ;  /* 0x00008a0000047ab9 */ /* 0x000fe40000000800 */
[----:B------:R-:W-:Y:S01]  /*1bdd0*/  IMAD.WIDE R16, R13, 0x4, R2 ;  /* 0x000000040d107825 */ /* 0x000fe200078e0202 */
[----:B------:R-:W-:Y:S01]  /*1bde0*/  ISETP.LT.AND P5, PT, R12, UR4, !P5 ;  /* 0x000000040c007c0c */ /* 0x000fe2000efa1270 */
[----:B------:R4:W-:Y:S01]  /*1bdf0*/  @P6 STG.E desc[UR16][R14.64], R96 ;  /* 0x000000600e006986 */ /* 0x0009e2000c101910 */
[----:B------:R-:W-:-:S03]  /*1be00*/  ULDC UR4, c[0x0][0x228] ;  /* 0x00008a0000047ab9 */ /* 0x000fc60000000800 */
[----:B------:R2:W-:Y:S01]  /*1be10*/  @P3 STG.E desc[UR16][R16.64], R101 ;  /* 0x0000006510003986 */ /* 0x0005e2000c101910 */
[----:B------:R-:W-:Y:S01]  /*1be20*/  ISETP.LT.AND P3, PT, R11, UR4, !P2 ;  /* 0x000000040b007c0c */ /* 0x000fe2000d761270 */
[C---:B---3--:R-:W-:Y:S01]  /*1be30*/  IMAD.WIDE R4, R13.reuse, 0x4, R8 ;  /* 0x000000040d047825 */ /* 0x048fe200078e0208 */
[----:B------:R-:W-:Y:S01]  /*1be40*/  ISETP.LT.AND P2, PT, R12, UR6, !P2 ;  /* 0x000000060c007c0c */ /* 0x000fe2000d741270 */
[----:B------:R-:W-:Y:S01]  /*1be50*/  ULDC UR4, c[0x0][0x22c] ;  /* 0x00008b0000047ab9 */ /* 0x000fe20000000800 */
[----:B------:R-:W-:Y:S01]  /*1be60*/  IADD3 R0, R10, 0x26, RZ ;  /* 0x000000260a007810 */ /* 0x000fe20007ffe0ff */
[----:B------:R-:W-:Y:S01]  /*1be70*/  VIADD R19, R13, UR26 ;  /* 0x0000001a0d137c36 */ /* 0x000fe20008000000 */
[----:B------:R-:W-:Y:S01]  /*1be80*/  ISETP.LT.AND P6, PT, R11, UR8, !P1 ;  /* 0x000000080b007c0c */ /* 0x000fe2000cfc1270 */
[----:B------:R3:W-:Y:S01]  /*1be90*/  @P5 STG.E desc[UR16][R4.64], R93 ;  /* 0x0000005d04005986 */ /* 0x0007e2000c101910 */
[----:B------:R-:W-:Y:S01]  /*1bea0*/  ISETP.GE.AND P5, PT, R0, UR4, PT ;  /* 0x0000000400007c0c */ /* 0x000fe2000bfa6270 */
[C---:B-1----:R-:W-:Y:S01]  /*1beb0*/  IMAD.WIDE R6, R19.reuse, 0x4, R2 ;  /* 0x0000000413067825 */ /* 0x042fe200078e0202 */
[----:B------:R-:W-:Y:S01]  /*1bec0*/  ULDC UR6, c[0x0][0x228] ;  /* 0x00008a0000067ab9 */ /* 0x000fe20000000800 */
[----:B------:R-:W-:Y:S01]  /*1bed0*/  IADD3 R0, R10, 0x27, RZ ;  /* 0x000000270a007810 */ /* 0x000fe20007ffe0ff */
[----:B------:R-:W-:Y:S01]  /*1bee0*/  ULDC UR4, c[0x0][0x22c] ;  /* 0x00008b0000047ab9 */ /* 0x000fe20000000800 */
[C---:B----4-:R-:W-:Y:S01]  /*1bef0*/  IMAD.WIDE R14, R19.reuse, 0x4, R8 ;  /* 0x00000004130e7825 */ /* 0x050fe200078e0208 */
[----:B------:R-:W-:Y:S01]  /*1bf00*/  ISETP.LT.AND P1, PT, R12, UR6, !P1 ;  /* 0x000000060c007c0c */ /* 0x000fe2000cf21270 */
[----:B------:R1:W-:Y:S01]  /*1bf10*/  @P3 STG.E desc[UR16][R6.64], R41 ;  /* 0x0000002906003986 */ /* 0x0003e2000c101910 */
[----:B------:R-:W-:Y:S01]  /*1bf20*/  ISETP.GE.AND P3, PT, R0, UR4, PT ;  /* 0x0000000400007c0c */ /* 0x000fe2000bf66270 */
[----:B------:R-:W-:Y:S01]  /*1bf30*/  VIADD R13, R19, UR26 ;  /* 0x0000001a130d7c36 */ /* 0x000fe20008000000 */
[----:B------:R-:W-:Y:S01]  /*1bf40*/  ULDC UR4, c[0x0][0x228] ;  /* 0x00008a0000047ab9 */ /* 0x000fe20000000800 */
[----:B------:R4:W-:Y:S01]  /*1bf50*/  @P2 STG.E desc[UR16][R14.64], R97 ;  /* 0x000000610e002986 */ /* 0x0009e2000c101910 */
[----:B------:R-:W-:Y:S01]  /*1bf60*/  ISETP.LT.AND P2, PT, R11, UR4, !P4 ;  /* 0x000000040b007c0c */ /* 0x000fe2000e741270 */
[----:B--2---:R-:W-:Y:S01]  /*1bf70*/  IMAD.WIDE R16, R13, 0x4, R2 ;  /* 0x000000040d107825 */ /* 0x004fe200078e0202 */
[----:B------:R-:W-:Y:S01]  /*1bf80*/  ULDC UR6, c[0x0][0x228] ;  /* 0x00008a0000067ab9 */ /* 0x000fe20000000800 */
[----:B------:R-:W-:-:S02]  /*1bf90*/  ULDC UR8, c[0x0][0x228] ;  /* 0x00008a0000087ab9 */ /* 0x000fc40000000800 */
[C---:B---3--:R-:W-:Y:S01]  /*1bfa0*/  IMAD.WIDE R4, R13.reuse, 0x4, R8 ;  /* 0x000000040d047825 */ /* 0x048fe200078e0208 */
[----:B------:R2:W-:Y:S01]  /*1bfb0*/  @P6 STG.E desc[UR16][R16.64], R102 ;  /* 0x0000006610006986 */ /* 0x0005e2000c101910 */
[----:B------:R-:W-:Y:S01]  /*1bfc0*/  ISETP.LT.AND P4, PT, R12, UR6, !P4 ;  /* 0x000000060c007c0c */ /* 0x000fe2000e781270 */
[----:B------:R-:W-:Y:S01]  /*1bfd0*/  ULDC UR4, c[0x0][0x22c] ;  /* 0x00008b0000047ab9 */ /* 0x000fe20000000800 */
[----:B------:R-:W-:Y:S02]  /*1bfe0*/  VIADD R0, R10, 0x28 ;  /* 0x000000280a007836 */ /* 0x000fe40000000000 */
[----:B------:R-:W-:Y:S01]  /*1bff0*/  VIADD R13, R13, UR26 ;  /* 0x0000001a0d0d7c36 */ /* 0x000fe20008000000 */
[----:B------:R-:W-:Y:S01]  /*1c000*/  ISETP.LT.AND P6, PT, R11, UR8, !P5 ;  /* 0x000000080b007c0c */ /* 0x000fe2000efc1270 */
[----:B------:R3:W-:Y:S01]  /*1c010*/  @P1 STG.E desc[UR16][R4.64], R94 ;  /* 0x0000005e04001986 */ /* 0x0007e2000c101910 */
[----:B------:R-:W-:Y:S01]  /*1c020*/  ISETP.GE.AND P1, PT, R0, UR4, PT ;  /* 0x0000000400007c0c */ /* 0x000fe2000bf26270 */
[C---:B-1----:R-:W-:Y:S01]  /*1c030*/  IMAD.WIDE R6, R13.reuse, 0x4, R2 ;  /* 0x000000040d067825 */ /* 0x042fe200078e0202 */
[C---:B------:R-:W-:Y:S01]  /*1c040*/  IADD3 R19, R13.reuse, UR26, RZ ;  /* 0x0000001a0d137c10 */ /* 0x040fe2000fffe0ff */
[----:B------:R-:W-:Y:S01]  /*1c050*/  ULDC UR4, c[0x0][0x22c] ;  /* 0x00008b0000047ab9 */ /* 0x000fe20000000800 */
[----:B------:R-:W-:Y:S01]  /*1c060*/  ULDC UR6, c[0x0][0x228] ;  /* 0x00008a0000067ab9 */ /* 0x000fe20000000800 */
[----:B------:R-:W-:Y:S01]  /*1c070*/  VIADD R0, R10, 0x29 ;  /* 0x000000290a007836 */ /* 0x000fe20000000000 */
[----:B------:R1:W-:Y:S01]  /*1c080*/  @P2 STG.E desc[UR16][R6.64], R42 ;  /* 0x0000002a06002986 */ /* 0x0003e2000c101910 */
[----:B----4-:R-:W-:Y:S01]  /*1c090*/  IMAD.WIDE R14, R13, 0x4, R8 ;  /* 0x000000040d0e7825 */ /* 0x010fe200078e0208 */
[----:B------:R-:W-:-:S02]  /*1c0a0*/  ULDC UR8, c[0x0][0x228] ;  /* 0x00008a0000087ab9 */ /* 0x000fc40000000800 */
[----:B------:R-:W-:Y:S01]  /*1c0b0*/  ISETP.GE.AND P2, PT, R0, UR4, PT ;  /* 0x0000000400007c0c */ /* 0x000fe2000bf46270 */
[----:B--2---:R-:W-:Y:S01]  /*1c0c0*/  IMAD.WIDE R16, R19, 0x4, R2 ;  /* 0x0000000413107825 */ /* 0x004fe200078e0202 */
[----:B------:R-:W-:Y:S01]  /*1c0d0*/  ULDC UR4, c[0x0][0x228] ;  /* 0x00008a0000047ab9 */ /* 0x000fe20000000800 */
[----:B------:R2:W-:Y:S01]  /*1c0e0*/  @P4 STG.E desc[UR16][R14.64], R98 ;  /* 0x000000620e004986 */ /* 0x0005e2000c101910 */
[----:B------:R-:W-:Y:S01]  /*1c0f0*/  ISETP.LT.AND P5, PT, R12, UR4, !P5 ;  /* 0x000000040c007c0c */ /* 0x000fe2000efa1270 */
[----:B------:R-:W-:Y:S01]  /*1c100*/  ULDC UR4, c[0x0][0x228] ;  /* 0x00008a0000047ab9 */ /* 0x000fe20000000800 */
[----:B------:R-:W-:Y:S01]  /*1c110*/  VIADD R0, R10, 0x2a ;  /* 0x0000002a0a007836 */ /* 0x000fe20000000000 */
[----:B------:R-:W-:Y:S01]  /*1c120*/  @P6 STG.E desc[UR16][R16.64], R103 ;  /* 0x0000006710006986 */ /* 0x000fe2000c101910 */
[----:B------:R-:W-:Y:S01]  /*1c130*/  ISETP.LT.AND P6, PT, R11, UR4, !P3 ;  /* 0x000000040b007c0c */ /* 0x000fe2000dfc1270 */
[----:B------:R-:W-:Y:S01]  /*1c140*/  ULDC UR4, c[0x0][0x22c] ;  /* 0x00008b0000047ab9 */ /* 0x000fe20000000800 */
[C---:B------:R-:W-:Y:S01]  /*1c150*/  IADD3 R13, R19.reuse, UR26, RZ ;  /* 0x0000001a130d7c10 */ /* 0x040fe2000fffe0ff */
[----:B---3--:R-:W-:Y:S01]  /*1c160*/  IMAD.WIDE R4, R19, 0x4, R8 ;  /* 0x0000000413047825 */ /* 0x008fe200078e0208 */
[----:B------:R-:W-:Y:S01]  /*1c170*/  ISETP.GE.AND P4, PT, R0, UR4, PT ;  /* 0x0000000400007c0c */ /* 0x000fe2000bf86270 */
[----:B------:R-:W-:Y:S01]  /*1c180*/  ULDC UR4, c[0x0][0x22c] ;  /* 0x00008b0000047ab9 */ /* 0x000fe20000000800 */
[----:B------:R-:W-:Y:S01]  /*1c190*/  ISETP.LT.AND P3, PT, R12, UR6, !P3 ;  /* 0x000000060c007c0c */ /* 0x000fe2000df61270 */
[----:B------:R-:W-:Y:S01]  /*1c1a0*/  VIADD R0, R10, 0x2b ;  /* 0x0000002b0a007836 */ /* 0x000fe20000000000 */
[----:B------:R-:W-:Y:S01]  /*1c1b0*/  ULDC UR6, c[0x0][0x228] ;  /* 0x00008a0000067ab9 */ /* 0x000fe20000000800 */
[C---:B-1----:R-:W-:Y:S01]  /*1c1c0*/  IMAD.WIDE R6, R13.reuse, 0x4, R2 ;  /* 0x000000040d067825 */ /* 0x042fe200078e0202 */
[----:B------:R1:W-:Y:S02]  /*1c1d0*/  @P5 STG.E desc[UR16][R4.64], R95 ;  /* 0x0000005f04005986 */ /* 0x0003e4000c101910 */
[----:B------:R-:W-:Y:S01]  /*1c1e0*/  ISETP.GE.AND P5, PT, R0, UR4, PT ;  /* 0x0000000400007c0c */ /* 0x000fe2000bfa6270 */
[----:B------:R-:W-:Y:S01]  /*1c1f0*/  ULDC UR4, c[0x0][0x228] ;  /* 0x00008a0000047ab9 */ /* 0x000fe20000000800 */
[----:B------:R3:W-:Y:S01]  /*1c200*/  @P6 STG.E desc[UR16][R6.64], R43 ;  /* 0x0000002b06006986 */ /* 0x0007e2000c101910 */
[----:B--2---:R-:W-:Y:S01]  /*1c210*/  IMAD.WIDE R14, R13, 0x4, R8 ;  /* 0x000000040d0e7825 */ /* 0x004fe200078e0208 */
[----:B------:R-:W-:Y:S01]  /*1c220*/  ISETP.LT.AND P6, PT, R11, UR4, !P1 ;  /* 0x000000040b007c0c */ /* 0x000fe2000cfc1270 */
[----:B------:R-:W-:Y:S01]  /*1c230*/  ULDC UR4, c[0x0][0x228] ;  /* 0x00008a0000047ab9 */ /* 0x000fe20000000800 */
[----:B------:R-:W-:Y:S01]  /*1c240*/  ISETP.LT.AND P1, PT, R12, UR6, !P1 ;  /* 0x000000060c007c0c */ /* 0x000fe2000cf21270 */
[----:B------:R-:W-:Y:S01]  /*1c250*/  VIADD R13, R13, UR26 ;  /* 0x0000001a0d0d7c36 */ /* 0x000fe20008000000 */
[----:B------:R2:W-:Y:S01]  /*1c260*/  @P3 STG.E desc[UR16][R14.64], R99 ;  /* 0x000000630e003986 */ /* 0x0005e2000c101910 */
[----:B------:R-:W-:Y:S01]  /*1c270*/  ISETP.LT.AND P3, PT, R11, UR4, !P2 ;  /* 0x000000040b007c0c */ /* 0x000fe2000d761270 */
[----:B------:R-:W-:Y:S01]  /*1c280*/  ULDC UR6, c[0x0][0x228] ;  /* 0x00008a0000067ab9 */ /* 0x000fe20000000800 */
[----:B-1----:R-:W-:Y:S01]  /*1c290*/  IMAD.WIDE R4, R13, 0x4, R2 ;  /* 0x000000040d047825 */ /* 0x002fe200078e0202 */
[----:B------:R-:W-:Y:S01]  /*1c2a0*/  IADD3 R0, R10, 0x2c, RZ ;  /* 0x0000002c0a007810 */ /* 0x000fe20007ffe0ff */
[----:B------:R-:W-:-:S02]  /*1c2b0*/  ULDC UR4, c[0x0][0x22c] ;  /* 0x00008b0000047ab9 */ /* 0x000fc40000000800 */
[C---:B---3--:R-:W-:Y:S01]  /*1c2c0*/  IMAD.WIDE R6, R13.reuse, 0x4, R8 ;  /* 0x000000040d067825 */ /* 0x048fe200078e0208 */
[----:B------:R-:W-:Y:S01]  /*1c2d0*/  ISETP.LT.AND P2, PT, R12, UR6, !P2 ;  /* 0x000000060c007c0c */ /* 0x000fe2000d741270 */
[----:B------:R1:W-:Y:S02]  /*1c2e0*/  @P6 STG.E desc[UR16][R4.64], R156 ;  /* 0x0000009c04006986 */ /* 0x0003e4000c101910 */
[----:B------:R-:W-:Y:S01]  /*1c2f0*/  VIADD R13, R13, UR26 ;  /* 0x0000001a0d0d7c36 */ /* 0x000fe20008000000 */
[----:B------:R-:W-:Y:S01]  /*1c300*/  ISETP.GE.AND P6, PT, R0, UR4, PT ;  /* 0x0000000400007c0c */ /* 0x000fe2000bfc6270 */
[----:B------:R-:W-:Y:S01]  /*1c310*/  ULDC UR4, c[0x0][0x228] ;  /* 0x00008a0000047ab9 */ /* 0x000fe20000000800 */
[----:B------:R-:W-:Y:S01]  /*1c320*/  VIADD R0, R10, 0x2d ;  /* 0x0000002d0a007836 */ /* 0x000fe20000000000 */
[----:B------:R-:W-:Y:S01]  /*1c330*/  ULDC UR6, c[0x0][0x228] ;  /* 0x00008a0000067ab9 */ /* 0x000fe20000000800 */
[----:B--2---:R-:W-:Y:S01]  /*1c340*/  IMAD.WIDE R14, R13, 0x4, R2 ;  /* 0x000000040d0e7825 */ /* 0x004fe200078e0202 */
[----:B------:R2:W-:Y:S01]  /*1c350*/  @P1 STG.E desc[UR16][R6.64], R104 ;  /* 0x0000006806001986 */ /* 0x0005e2000c101910 */
[----:B------:R-:W-:Y:S01]  /*1c360*/  ISETP.LT.AND P1, PT, R11, UR4, !P4 ;  /* 0x000000040b007c0c */ /* 0x000fe2000e721270 */
[----:B------:R-:W-:Y:S01]  /*1c370*/  ULDC UR4, c[0x0][0x22c] ;  /* 0x00008b0000047ab9 */ /* 0x000fe20000000800 */
[C---:B------:R-:W-:Y:S01]  /*1c380*/  IMAD.WIDE R16, R13.reuse, 0x4, R8 ;  /* 0x000000040d107825 */ /* 0x040fe200078e0208 */
[----:B------:R3:W-:Y:S01]  /*1c390*/  @P3 STG.E desc[UR16][R14.64], R44 ;  /* 0x0000002c0e003986 */ /* 0x0007e2000c101910 */
[----:B------:R-:W-:-:S02]  /*1c3a0*/  IADD3 R13, R13, UR26, RZ ;  /* 0x0000001a0d0d7c10 */ /* 0x000fc4000fffe0ff */
[----:B------:R-:W-:Y:S01]  /*1c3b0*/  ISETP.GE.AND P3, PT, R0, UR4, PT ;  /* 0x0000000400007c0c */ /* 0x000fe2000bf66270 */
[----:B------:R-:W-:Y:S02]  /*1c3c0*/  ULDC UR4, c[0x0][0x228] ;  /* 0x00008a0000047ab9 */ /* 0x000fe40000000800 */
[----:B------:R-:W-:Y:S01]  /*1c3d0*/  ISETP.LT.AND P4, PT, R12, UR4, !P4 ;  /* 0x000000040c007c0c */ /* 0x000fe2000e781270 */
[----:B------:R-:W-:Y:S01]  /*1c3e0*/  @P2 STG.E desc[UR16][R16.64], R108 ;  /* 0x0000006c10002986 */ /* 0x000fe2000c101910 */
[----:B-1----:R-:W-:Y:S01]  /*1c3f0*/  IMAD.WIDE R4, R13, 0x4, R2 ;  /* 0x000000040d047825 */ /* 0x002fe200078e0202 */
[----:B------:R-:W-:Y:S01]  /*1c400*/  ISETP.LT.AND P2, PT, R11, UR6, !P5 ;  /* 0x000000060b007c0c */ /* 0x000fe2000ef41270 */
[----:B------:R-:W-:Y:S01]  /*1c410*/  ULDC UR4, c[0x0][0x22c] ;  /* 0x00008b0000047ab9 */ /* 0x000fe20000000800 */
[----:B------:R-:W-:Y:S01]  /*1c420*/  ULDC UR6, c[0x0][0x228] ;  /* 0x00008a0000067ab9 */ /* 0x000fe20000000800 */
[----:B------:R-:W-:Y:S01]  /*1c430*/  VIADD R0, R10, 0x2e ;  /* 0x0000002e0a007836 */ /* 0x000fe20000000000 */
[----:B------:R1:W-:Y:S01]  /*1c440*/  @P1 STG.E desc[UR16][R4.64], R157 ;  /* 0x0000009d04001986 */ /* 0x0003e2000c101910 */
[----:B------:R-:W-:-:S02]  /*1c450*/  VIADD R19, R13, UR26 ;  /* 0x0000001a0d137c36 */ /* 0x000fc40008000000 */
[----:B--2---:R-:W-:Y:S01]  /*1c460*/  IMAD.WIDE R6, R13, 0x4, R8 ;  /* 0x000000040d067825 */ /* 0x004fe200078e0208 */
[----:B------:R-:W-:Y:S01]  /*1c470*/  ISETP.GE.AND P1, PT, R0, UR4, PT ;  /* 0x0000000400007c0c */ /* 0x000fe2000bf26270 */
[----:B------:R-:W-:Y:S01]  /*1c480*/  ULDC UR4, c[0x0][0x228] ;  /* 0x00008a0000047ab9 */ /* 0x000fe20000000800 */
[----:B------:R-:W-:Y:S01]  /*1c490*/  IADD3 R0, R10, 0x2f, RZ ;  /* 0x0000002f0a007810 */ /* 0x000fe20007ffe0ff */
[----:B---3--:R-:W-:Y:S01]  /*1c4a0*/  IMAD.WIDE R14, R19, 0x4, R2 ;  /* 0x00000004130e7825 */ /* 0x008fe200078e0202 */
[----:B------:R-:W-:Y:S01]  /*1c4b0*/  ISETP.LT.AND P5, PT, R12, UR4, !P5 ;  /* 0x000000040c007c0c */ /* 0x000fe2000efa1270 */
[----:B------:R-:W-:Y:S01]  /*1c4c0*/  ULDC UR4, c[0x0][0x22c] ;  /* 0x00008b0000047ab9 */ /* 0x000fe20000000800 */
[----:B------:R2:W-:Y:S01]  /*1c4d0*/  @P4 STG.E desc[UR16][R6.64], R105 ;  /* 0x0000006906004986 */ /* 0x0005e2000c101910 */
[----:B------:R-:W-:Y:S01]  /*1c4e0*/  ISETP.GE.AND P4, PT, R0, UR4, PT ;  /* 0x0000000400007c0c */ /* 0x000fe2000bf86270 */
[----:B------:R-:W-:Y:S02]  /*1c4f0*/  ULDC UR4, c[0x0][0x228] ;  /* 0x00008a0000047ab9 */ /* 0x000fe40000000800 */
[----:B------:R3:W-:Y:S01]  /*1c500*/  @P2 STG.E desc[UR16][R14.64], R45 ;  /* 0x0000002d0e002986 */ /* 0x0007e2000c101910 */
[----:B------:R-:W-:Y:S01]  /*1c510*/  ISETP.LT.AND P2, PT, R11, UR4, !P6 ;  /* 0x000000040b007c0c */ /* 0x000fe2000f741270 */
[----:B-1----:R-:W-:Y:S01]  /*1c520*/  IMAD.WIDE R4, R19, 0x4, R8 ;  /* 0x0000000413047825 */ /* 0x002fe200078e0208 */
[----:B------:R-:W-:-:S03]  /*1c530*/  ULDC UR4, c[0x0][0x228] ;  /* 0x00008a0000047ab9 */ /* 0x000fc60000000800 */
[----:B------:R-:W-:Y:S01]  /*1c540*/  VIADD R19, R19, UR26 ;  /* 0x0000001a13137c36 */ /* 0x000fe20008000000 */
[----:B------:R-:W-:Y:S01]  /*1c550*/  ISETP.LT.AND P6, PT, R12, UR4, !P6 ;  /* 0x000000040c007c0c */ /* 0x000fe2000f7c1270 */
[----:B------:R-:W-:Y:S01]  /*1c560*/  ULDC UR4, c[0x0][0x228] ;  /* 0x00008a0000047ab9 */ /* 0x000fe20000000800 */
[----:B------:R-:W-:Y:S02]  /*1c570*/  VIADD R0, R10, 0x30 ;  /* 0x000000300a007836 */ /* 0x000fe40000000000 */
[----:B--2---:R-:W-:Y:S01]  /*1c580*/  IMAD.WIDE R6, R19, 0x4, R2 ;  /* 0x0000000413067825 */ /* 0x004fe200078e0202 */
[----:B------:R1:W-:Y:S01]  /*1c590*/  @P5 STG.E desc[UR16][R4.64], R109 ;  /* 0x0000006d04005986 */ /* 0x0003e2000c101910 */
[----:B------:R-:W-:Y:S01]  /*1c5a0*/  ISETP.LT.AND P5, PT, R11, UR4, !P3 ;  /* 0x000000040b007c0c */ /* 0x000fe2000dfa1270 */
[----:B------:R-:W-:Y:S02]  /*1c5b0*/  ULDC UR4, c[0x0][0x22c] ;  /* 0x00008b0000047ab9 */ /* 0x000fe40000000800 */
[----:B------:R2:W-:Y:S01]  /*1c5c0*/  @P2 STG.E desc[UR16][R6.64], R158 ;  /* 0x0000009e06002986 */ /* 0x0005e2000c101910 */
[----:B------:R-:W-:Y:S01]  /*1c5d0*/  ISETP.GE.AND P2, PT, R0, UR4, PT ;  /* 0x0000000400007c0c */ /* 0x000fe2000bf46270 */
[----:B------:R-:W-:Y:S01]  /*1c5e0*/  ULDC UR4, c[0x0][0x228] ;  /* 0x00008a0000047ab9 */ /* 0x000fe20000000800 */
[C---:B---3--:R-:W-:Y:S01]  /*1c5f0*/  IMAD.WIDE R14, R19.reuse, 0x4, R8 ;  /* 0x00000004130e7825 */ /* 0x048fe200078e0208 */
[----:B------:R-:W-:Y:S01]  /*1c600*/  ISETP.LT.AND P3, PT, R12, UR4, !P3 ;  /* 0x000000040c007c0c */ /* 0x000fe2000df61270 */
[----:B------:R-:W-:Y:S01]  /*1c610*/  ULDC UR4, c[0x0][0x228] ;  /* 0x00008a0000047ab9 */ /* 0x000fe20000000800 */
[----:B------:R-:W-:-:S02]  /*1c620*/  IADD3 R13, R19, UR26, RZ ;  /* 0x0000001a130d7c10 */ /* 0x000fc4000fffe0ff */
[----:B------:R3:W-:Y:S01]  /*1c630*/  @P6 STG.E desc[UR16][R14.64], R106 ;  /* 0x0000006a0e006986 */ /* 0x0007e2000c101910 */
[----:B------:R-:W-:Y:S01]  /*1c640*/  ISETP.LT.AND P6, PT, R11, UR4, !P1 ;  /* 0x000000040b007c0c */ /* 0x000fe2000cfc1270 */
[----:B------:R-:W-:Y:S02]  /*1c650*/  VIADD R0, R10, 0x31 ;  /* 0x000000310a007836 */ /* 0x000fe40000000000 */
[C---:B------:R-:W-:Y:S01]  /*1c660*/  IMAD.WIDE R16, R13.reuse, 0x4, R2 ;  /* 0x000000040d107825 */ /* 0x040fe200078e0202 */
[----:B------:R-:W-:Y:S01]  /*1c670*/  ISETP.LT.AND P1, PT, R12, UR6, !P1 ;  /* 0x000000060c007c0c */ /* 0x000fe2000cf21270 */
[----:B------:R-:W-:Y:S01]  /*1c680*/  ULDC UR4, c[0x0][0x22c] ;  /* 0x00008b0000047ab9 */ /* 0x000fe20000000800 */
[----:B------:R-:W-:Y:S01]  /*1c690*/  ULDC UR6, c[0x0][0x228] ;  /* 0x00008a0000067ab9 */ /* 0x000fe20000000800 */
[C---:B-1----:R-:W-:Y:S01]  /*1c6a0*/  IMAD.WIDE R4, R13.reuse, 0x4, R8 ;  /* 0x000000040d047825 */ /* 0x042fe200078e0208 */
[----:B------:R1:W-:Y:S03]  /*1c6b0*/  @P5 STG.E desc[UR16][R16.64], R46 ;  /* 0x0000002e10005986 */ /* 0x0003e6000c101910 */
[----:B------:R-:W-:Y:S01]  /*1c6c0*/  VIADD R19, R13, UR26 ;  /* 0x0000001a0d137c36 */ /* 0x000fe20008000000 */
[----:B------:R4:W-:Y:S01]  /*1c6d0*/  @P3 STG.E desc[UR16][R4.64], R110 ;  /* 0x0000006e04003986 */ /* 0x0009e2000c101910 */
[----:B------:R-:W-:Y:S01]  /*1c6e0*/  ISETP.GE.AND P3, PT, R0, UR4, PT ;  /* 0x0000000400007c0c */ /* 0x000fe2000bf66270 */
[----:B------:R-:W-:Y:S01]  /*1c6f0*/  VIADD R0, R10, 0x32 ;  /* 0x000000320a007836 */ /* 0x000fe20000000000 */
[----:B------:R-:W-:Y:S01]  /*1c700*/  ISETP.LT.AND P5, PT, R11, UR8, !P4 ;  /* 0x000000080b007c0c */ /* 0x000fe2000e7a1270 */
[C---:B--2---:R-:W-:Y:S01]  /*1c710*/  IMAD.WIDE R6, R19.reuse, 0x4, R2 ;  /* 0x0000000413067825 */ /* 0x044fe200078e0202 */
[----:B------:R-:W-:Y:S01]  /*1c720*/  ISETP.LT.AND P4, PT, R12, UR6, !P4 ;  /* 0x000000060c007c0c */ /* 0x000fe2000e781270 */
[----:B------:R-:W-:Y:S01]  /*1c730*/  ULDC UR4, c[0x0][0x22c] ;  /* 0x00008b0000047ab9 */ /* 0x000fe20000000800 */
[C---:B------:R-:W-:Y:S01]  /*1c740*/  IADD3 R13, R19.reuse, UR26, RZ ;  /* 0x0000001a130d7c10 */ /* 0x040fe2000fffe0ff */
[----:B---3--:R-:W-:Y:S01]  /*1c750*/  IMAD.WIDE R14, R19, 0x4, R8 ;  /* 0x00000004130e7825 */ /* 0x008fe200078e0208 */
[----:B------:R2:W-:Y:S01]  /*1c760*/  @P6 STG.E desc[UR16][R6.64], R159 ;  /* 0x0000009f06006986 */ /* 0x0005e2000c101910 */
[----:B------:R-:W-:Y:S01]  /*1c770*/  ISETP.GE.AND P6, PT, R0, UR4, PT ;  /* 0x0000000400007c0c */ /* 0x000fe2000bfc6270 */
[----:B------:R-:W-:Y:S01]  /*1c780*/  ULDC UR4, c[0x0][0x228] ;  /* 0x00008a0000047ab9 */ /* 0x000fe20000000800 */
[----:B-1----:R-:W-:Y:S01]  /*1c790*/  IMAD.WIDE R16, R13, 0x4, R2 ;  /* 0x000000040d107825 */ /* 0x002fe200078e0202 */
[----:B------:R1:W-:Y:S01]  /*1c7a0*/  @P1 STG.E desc[UR16][R14.64], R107 ;  /* 0x0000006b0e001986 */ /* 0x0003e2000c101910 */
[----:B------:R-:W-:Y:S01]  /*1c7b0*/  ISETP.LT.AND P1, PT, R11, UR4, !P2 ;  /* 0x000000040b007c0c */ /* 0x000fe2000d721270 */
[----:B------:R-:W-:Y:S01]  /*1c7c0*/  ULDC UR6, c[0x0][0x228] ;  /* 0x00008a0000067ab9 */ /* 0x000fe20000000800 */
[C---:B----4-:R-:W-:Y:S01]  /*1c7d0*/  IMAD.WIDE R4, R13.reuse, 0x4, R8 ;  /* 0x000000040d047825 */ /* 0x050fe200078e0208 */
[----:B------:R-:W-:Y:S01]  /*1c7e0*/  IADD3 R13, R13, UR26, RZ ;  /* 0x0000001a0d0d7c10 */ /* 0x000fe2000fffe0ff */
[----:B------:R-:W-:-:S02]  /*1c7f0*/  ULDC UR8, c[0x0][0x228] ;  /* 0x00008a0000087ab9 */ /* 0x000fc40000000800 */
[----:B------:R-:W-:Y:S01]  /*1c800*/  VIADD R0, R10, 0x33 ;  /* 0x000000330a007836 */ /* 0x000fe20000000000 */
[----:B------:R3:W-:Y:S01]  /*1c810*/  @P5 STG.E desc[UR16][R16.64], R47 ;  /* 0x0000002f10005986 */ /* 0x0007e2000c101910 */
[----:B------:R-:W-:Y:S01]  /*1c820*/  ISETP.LT.AND P2, PT, R12, UR6, !P2 ;  /* 0x000000060c007c0c */ /* 0x000fe2000d741270 */
[----:B------:R-:W-:Y:S01]  /*1c830*/  ULDC UR4, c[0x0][0x22c] ;  /* 0x00008b0000047ab9 */ /* 0x000fe20000000800 */
[----:B------:R-:W-:Y:S01]  /*1c840*/  ISETP.LT.AND P5, PT, R11, UR8, !P3 ;  /* 0x000000080b007c0c */ /* 0x000fe2000dfa1270 */
[----:B------:R4:W-:Y:S01]  /*1c850*/  @P4 STG.E desc[UR16][R4.64], R111 ;  /* 0x0000006f04004986 */ /* 0x0009e2000c101910 */
[----:B------:R-:W-:Y:S01]  /*1c860*/  ISETP.GE.AND P4, PT, R0, UR4, PT ;  /* 0x0000000400007c0c */ /* 0x000fe2000bf86270 */
[----:B--2---:R-:W-:Y:S01]  /*1c870*/  IMAD.WIDE R6, R13, 0x4, R2 ;  /* 0x000000040d067825 */ /* 0x004fe200078e0202 */
[----:B------:R-:W-:Y:S01]  /*1c880*/  ULDC UR4, c[0x0][0x22c] ;  /* 0x00008b0000047ab9 */ /* 0x000fe20000000800 */
[----:B------:R-:W-:Y:S01]  /*1c890*/  ULDC UR6, c[0x0][0x228] ;  /* 0x00008a0000067ab9 */ /* 0x000fe20000000800 */
[----:B------:R-:W-:Y:S01]  /*1c8a0*/  ULDC UR8, c[0x0][0x228] ;  /* 0x00008a0000087ab9 */ /* 0x000fe20000000800 */
[----:B------:R-:W-:-:S02]  /*1c8b0*/  VIADD R0, R10, 0x34 ;  /* 0x000000340a007836 */ /* 0x000fc40000000000 */
[C---:B------:R-:W-:Y:S01]  /*1c8c0*/  VIADD R19, R13.reuse, UR26 ;  /* 0x0000001a0d137c36 */ /* 0x040fe20008000000 */
[----:B------:R2:W-:Y:S01]  /*1c8d0*/  @P1 STG.E desc[UR16][R6.64], R164 ;  /* 0x000000a406001986 */ /* 0x0005e2000c101910 */
[----:B-1----:R-:W-:Y:S01]  /*1c8e0*/  IMAD.WIDE R14, R13, 0x4, R8 ;  /* 0x000000040d0e7825 */ /* 0x002fe200078e0208 */
[----:B------:R-:W-:Y:S01]  /*1c8f0*/  ISETP.GE.AND P1, PT, R0, UR4, PT ;  /* 0x0000000400007c0c */ /* 0x000fe2000bf26270 */
[----:B------:R-:W-:Y:S02]  /*1c900*/  ULDC UR4, c[0x0][0x228] ;  /* 0x00008a0000047ab9 */ /* 0x000fe40000000800 */
[----:B---3--:R-:W-:Y:S01]  /*1c910*/  IMAD.WIDE R16, R19, 0x4, R2 ;  /* 0x0000000413107825 */ /* 0x008fe200078e0202 */
[----:B------:R-:W-:Y:S01]  /*1c920*/  ISETP.LT.AND P3, PT, R12, UR4, !P3 ;  /* 0x000000040c007c0c */ /* 0x000fe2000df61270 */
[----:B------:R1:W-:Y:S01]  /*1c930*/  @P2 STG.E desc[UR16][R14.64], R152 ;  /* 0x000000980e002986 */ /* 0x0003e2000c101910 */
[----:B------:R-:W-:Y:S01]  /*1c940*/  ULDC UR4, c[0x0][0x228] ;  /* 0x00008a0000047ab9 */ /* 0x000fe20000000800 */
[----:B------:R-:W-:-:S02]  /*1c950*/  IADD3 R0, R10, 0x35, RZ ;  /* 0x000000350a007810 */ /* 0x000fc40007ffe0ff */
[----:B------:R-:W-:Y:S01]  /*1c960*/  @P5 STG.E desc[UR16][R16.64], R48 ;  /* 0x0000003010005986 */ /* 0x000fe2000c101910 */
[----:B------:R-:W-:Y:S01]  /*1c970*/  ISETP.LT.AND P5, PT, R11, UR4, !P6 ;  /* 0x000000040b007c0c */ /* 0x000fe2000f7a1270 */
[----:B------:R-:W-:Y:S01]  /*1c980*/  ULDC UR4, c[0x0][0x22c] ;  /* 0x00008b0000047ab9 */ /* 0x000fe20000000800 */
[C---:B------:R-:W-:Y:S01]  /*1c990*/  VIADD R13, R19.reuse, UR26 ;  /* 0x0000001a130d7c36 */ /* 0x040fe20008000000 */
[----:B------:R-:W-:Y:S01]  /*1c9a0*/  ISETP.GE.AND P2, PT, R0, UR4, PT ;  /* 0x0000000400007c0c */ /* 0x000fe2000bf46270 */
[----:B----4-:R-:W-:Y:S01]  /*1c9b0*/  IMAD.WIDE R4, R19, 0x4, R8 ;  /* 0x0000000413047825 */ /* 0x010fe200078e0208 */
[----:B------:R-:W-:Y:S01]  /*1c9c0*/  ISETP.LT.AND P6, PT, R12, UR6, !P6 ;  /* 0x000000060c007c0c */ /* 0x000fe2000f7c1270 */
[----:B------:R-:W-:Y:S01]  /*1c9d0*/  ULDC UR4, c[0x0][0x22c] ;  /* 0x00008b0000047ab9 */ /* 0x000fe20000000800 */
[----:B------:R-:W-:Y:S01]  /*1c9e0*/  ULDC UR6, c[0x0][0x228] ;  /* 0x00008a0000067ab9 */ /* 0x000fe20000000800 */
[----:B------:R-:W-:Y:S02]  /*1c9f0*/  VIADD R0, R10, 0x36 ;  /* 0x000000360a007836 */ /* 0x000fe40000000000 */
[C---:B--2---:R-:W-:Y:S01]  /*1ca00*/  IMAD.WIDE R6, R13.reuse, 0x4, R2 ;  /* 0x000000040d067825 */ /* 0x044fe200078e0202 */
        /* <DEDUP_REMOVED lines=18> */
[----:B------:R2:W-:Y:S03]  /*1cb30*/  @P5 STG.E desc[UR16][R4.64], R49 ;  /* 0x0000003104005986 */ /* 0x0005e6000c101910 */
        /* <DEDUP_REMOVED lines=8> */
[----:B------:R3:W-:Y:S01]  /*1cbc0*/  @P6 STG.E desc[UR16][R14.64], R166 ;  /* 0x000000a60e006986 */ /* 0x0007e2000c101910 */
[C---:B------:R-:W-:Y:S01]  /*1cbd0*/  IMAD.WIDE R16, R13.reuse, 0x4, R8 ;  /* 0x000000040d107825 */ /* 0x040fe200078e0208 */
[----:B------:R-:W-:Y:S01]  /*1cbe0*/  ISETP.GE.AND P6, PT, R0, UR4, PT ;  /* 0x0000000400007c0c */ /* 0x000fe2000bfc6270 */
[----:B------:R-:W-:Y:S02]  /*1cbf0*/  ULDC UR4, c[0x0][0x228] ;  /* 0x00008a0000047ab9 */ /* 0x000fe40000000800 */
[----:B------:R-:W-:Y:S01]  /*1cc00*/  VIADD R13, R13, UR26 ;  /* 0x0000001a0d0d7c36 */ /* 0x000fe20008000000 */
[----:B------:R-:W-:Y:S01]  /*1cc10*/  ISETP.LT.AND P2, PT, R12, UR4, !P2 ;  /* 0x000000040c007c0c */ /* 0x000fe2000d741270 */
[----:B------:R-:W-:Y:S01]  /*1cc20*/  @P1 STG.E desc[UR16][R16.64], R154 ;  /* 0x0000009a10001986 */ /* 0x000fe2000c101910 */
[----:B------:R-:W-:Y:S01]  /*1cc30*/  VIADD R0, R10, 0x39 ;  /* 0x000000390a007836 */ /* 0x000fe20000000000 */
[----:B------:R-:W-:Y:S01]  /*1cc40*/  ISETP.LT.AND P1, PT, R11, UR6, !P3 ;  /* 0x000000060b007c0c */ /* 0x000fe2000df21270 */
[C---:B--2---:R-:W-:Y:S01]  /*1cc50*/  IMAD.WIDE R4, R13.reuse, 0x4, R2 ;  /* 0x000000040d047825 */ /* 0x044fe200078e0202 */
[----:B------:R-:W-:Y:S01]  /*1cc60*/  ULDC UR4, c[0x0][0x22c] ;  /* 0x00008b0000047ab9 */ /* 0x000fe20000000800 */
[C---:B------:R-:W-:Y:S01]  /*1cc70*/  IADD3 R19, R13.reuse, UR26, RZ ;  /* 0x0000001a0d137c10 */ /* 0x040fe2000fffe0ff */
[----:B------:R-:W-:Y:S01]  /*1cc80*/  ULDC UR6, c[0x0][0x228] ;  /* 0x00008a0000067ab9 */ /* 0x000fe20000000800 */
[----:B-1----:R-:W-:Y:S01]  /*1cc90*/  IMAD.WIDE R6, R13, 0x4, R8 ;  /* 0x000000040d067825 */ /* 0x002fe200078e0208 */
[----:B------:R1:W-:Y:S01]  /*1cca0*/  @P4 STG.E desc[UR16][R4.64], R50 ;  /* 0x0000003204004986 */ /* 0x0003e2000c101910 */
[----:B------:R-:W-:Y:S01]  /*1ccb0*/  ISETP.GE.AND P4, PT, R0, UR4, PT ;  /* 0x0000000400007c0c */ /* 0x000fe2000bf86270 */
[----:B------:R-:W-:Y:S01]  /*1ccc0*/  ULDC UR4, c[0x0][0x228] ;  /* 0x00008a0000047ab9 */ /* 0x000fe20000000800 */
[----:B------:R-:W-:Y:S01]  /*1ccd0*/  VIADD R0, R10, 0x3a ;  /* 0x0000003a0a007836 */ /* 0x000fe20000000000 */
[----:B------:R-:W-:Y:S01]  /*1cce0*/  ISETP.LT.AND P3, PT, R12, UR4, !P3 ;  /* 0x000000040c007c0c */ /* 0x000fe2000df61270 */
[----:B---3--:R-:W-:Y:S01]  /*1ccf0*/  IMAD.WIDE R14, R19, 0x4, R2 ;  /* 0x00000004130e7825 */ /* 0x008fe200078e0202 */
        /* <DEDUP_REMOVED lines=23> */
[C---:B------:R-:W-:Y:S01]  /*1ce70*/  IMAD.WIDE R16, R13.reuse, 0x4, R2 ;  /* 0x000000040d107825 */ /* 0x040fe200078e0202 */
[----:B------:R3:W-:Y:S01]  /*1ce80*/  @P5 STG.E desc[UR16][R14.64], R115 ;  /* 0x000000730e005986 */ /* 0x0007e2000c101910 */
[----:B------:R-:W-:-:S03]  /*1ce90*/  IADD3 R19, R13, UR26, RZ ;  /* 0x0000001a0d137c10 */ /* 0x000fc6000fffe0ff */
[----:B------:R4:W-:Y:S01]  /*1cea0*/  @P3 STG.E desc[UR16][R16.64], R172 ;  /* 0x000000ac10003986 */ /* 0x0009e2000c101910 */
[----:B------:R-:W-:Y:S01]  /*1ceb0*/  ISETP.LT.AND P3, PT, R11, UR4, !P4 ;  /* 0x000000040b007c0c */ /* 0x000fe2000e761270 */
[----:B-1----:R-:W-:Y:S01]  /*1cec0*/  IMAD.WIDE R4, R13, 0x4, R8 ;  /* 0x000000040d047825 */ /* 0x002fe200078e0208 */
[----:B------:R-:W-:Y:S01]  /*1ced0*/  ISETP.LT.AND P4, PT, R12, UR6, !P4 ;  /* 0x000000060c007c0c */ /* 0x000fe2000e781270 */
[----:B------:R-:W-:Y:S01]  /*1cee0*/  ULDC UR4, c[0x0][0x22c] ;  /* 0x00008b0000047ab9 */ /* 0x000fe20000000800 */
[----:B------:R-:W-:Y:S01]  /*1cef0*/  ISETP.LT.AND P5, PT, R11, UR8, !P2 ;  /* 0x000000080b007c0c */ /* 0x000fe2000d7a1270 */
[----:B------:R-:W-:Y:S01]  /*1cf00*/  VIADD R0, R10, 0x3c ;  /* 0x0000003c0a007836 */ /* 0x000fe20000000000 */
[----:B------:R1:W-:Y:S01]  /*1cf10*/  @P6 STG.E desc[UR16][R4.64], R160 ;  /* 0x000000a004006986 */ /* 0x0003e2000c101910 */
[C---:B------:R-:W-:Y:S01]  /*1cf20*/  VIADD R13, R19.reuse, UR26 ;  /* 0x0000001a130d7c36 */ /* 0x040fe20008000000 */
[----:B------:R-:W-:Y:S01]  /*1cf30*/  ULDC UR6, c[0x0][0x228] ;  /* 0x00008a0000067ab9 */ /* 0x000fe20000000800 */
[----:B--2---:R-:W-:Y:S01]  /*1cf40*/  IMAD.WIDE R6, R19, 0x4, R2 ;  /* 0x0000000413067825 */ /* 0x004fe200078e0202 */
[----:B------:R-:W-:Y:S01]  /*1cf50*/  ISETP.GE.AND P6, PT, R0, UR4, PT ;  /* 0x0000000400007c0c */ /* 0x000fe2000bfc6270 */
[----:B------:R-:W-:Y:S01]  /*1cf60*/  ULDC UR4, c[0x0][0x22c] ;  /* 0x00008b0000047ab9 */ /* 0x000fe20000000800 */
[----:B------:R-:W-:Y:S01]  /*1cf70*/  ULDC UR8, c[0x0][0x228] ;  /* 0x00008a0000087ab9 */ /* 0x000fe20000000800 */
[----:B------:R-:W-:-:S02]  /*1cf80*/  VIADD R0, R10, 0x3d ;  /* 0x0000003d0a007836 */ /* 0x000fc40000000000 */
[----:B---3--:R-:W-:Y:S01]  /*1cf90*/  IMAD.WIDE R14, R19, 0x4, R8 ;  /* 0x00000004130e7825 */ /* 0x008fe200078e0208 */
[----:B------:R-:W-:Y:S01]  /*1cfa0*/  ISETP.LT.AND P2, PT, R12, UR6, !P2 ;  /* 0x000000060c007c0c */ /* 0x000fe2000d741270 */
[----:B------:R2:W-:Y:S02]  /*1cfb0*/  @P3 STG.E desc[UR16][R6.64], R52 ;  /* 0x0000003406003986 */ /* 0x0005e4000c101910 */
[----:B----4-:R-:W-:Y:S01]  /*1cfc0*/  IMAD.WIDE R16, R13, 0x4, R2 ;  /* 0x000000040d107825 */ /* 0x010fe200078e0202 */
[----:B------:R-:W-:Y:S01]  /*1cfd0*/  ISETP.GE.AND P3, PT, R0, UR4, PT ;  /* 0x0000000400007c0c */ /* 0x000fe2000bf66270 */
[----:B------:R3:W-:Y:S01]  /*1cfe0*/  @P4 STG.E desc[UR16][R14.64], R116 ;  /* 0x000000740e004986 */ /* 0x0007e2000c101910 */
[----:B------:R-:W-:Y:S01]  /*1cff0*/  ULDC UR4, c[0x0][0x228] ;  /* 0x00008a0000047ab9 */ /* 0x000fe20000000800 */
[----:B------:R-:W-:Y:S02]  /*1d000*/  ULDC UR6, c[0x0][0x228] ;  /* 0x00008a0000067ab9 */ /* 0x000fe40000000800 */
[----:B------:R4:W-:Y:S01]  /*1d010*/  @P5 STG.E desc[UR16][R16.64], R173 ;  /* 0x000000ad10005986 */ /* 0x0009e2000c101910 */
[----:B------:R-:W-:Y:S01]  /*1d020*/  ISETP.LT.AND P5, PT, R11, UR4, !P1 ;  /* 0x000000040b007c0c */ /* 0x000fe2000cfa1270 */
[C---:B-1----:R-:W-:Y:S01]  /*1d030*/  IMAD.WIDE R4, R13.reuse, 0x4, R8 ;  /* 0x000000040d047825 */ /* 0x042fe200078e0208 */
[----:B------:R-:W-:Y:S01]  /*1d040*/  IADD3 R0, R10, 0x3e, RZ ;  /* 0x0000003e0a007810 */ /* 0x000fe20007ffe0ff */
[----:B------:R-:W-:Y:S01]  /*1d050*/  ULDC UR4, c[0x0][0x22c] ;  /* 0x00008b0000047ab9 */ /* 0x000fe20000000800 */
[----:B------:R-:W-:Y:S01]  /*1d060*/  ISETP.LT.AND P1, PT, R12, UR6, !P1 ;  /* 0x000000060c007c0c */ /* 0x000fe2000cf21270 */
[----:B------:R-:W-:Y:S01]  /*1d070*/  VIADD R13, R13, UR26 ;  /* 0x0000001a0d0d7c36 */ /* 0x000fe20008000000 */
[----:B------:R-:W-:Y:S01]  /*1d080*/  ISETP.LT.AND P4, PT, R11, UR8, !P6 ;  /* 0x000000080b007c0c */ /* 0x000fe2000f781270 */
[----:B------:R1:W-:Y:S01]  /*1d090*/  @P2 STG.E desc[UR16][R4.64], R161 ;  /* 0x000000a104002986 */ /* 0x0003e2000c101910 */
[----:B------:R-:W-:Y:S01]  /*1d0a0*/  ISETP.GE.AND P2, PT, R0, UR4, PT ;  /* 0x0000000400007c0c */ /* 0x000fe2000bf46270 */
[C---:B--2---:R-:W-:Y:S01]  /*1d0b0*/  IMAD.WIDE R6, R13.reuse, 0x4, R2 ;  /* 0x000000040d067825 */ /* 0x044fe200078e0202 */
[----:B------:R-:W-:Y:S01]  /*1d0c0*/  IADD3 R0, R10, 0x3f, RZ ;  /* 0x0000003f0a007810 */ /* 0x000fe20007ffe0ff */
[----:B------:R-:W-:Y:S01]  /*1d0d0*/  ULDC UR4, c[0x0][0x22c] ;  /* 0x00008b0000047ab9 */ /* 0x000fe20000000800 */
[----:B------:R-:W-:Y:S01]  /*1d0e0*/  ULDC UR6, c[0x0][0x228] ;  /* 0x00008a0000067ab9 */ /* 0x000fe20000000800 */
[C---:B------:R-:W-:Y:S01]  /*1d0f0*/  VIADD R19, R13.reuse, UR26 ;  /* 0x0000001a0d137c36 */ /* 0x040fe20008000000 */
[----:B------:R2:W-:Y:S01]  /*1d100*/  @P5 STG.E desc[UR16][R6.64], R53 ;  /* 0x0000003506005986 */ /* 0x0005e2000c101910 */
[----:B---3--:R-:W-:Y:S01]  /*1d110*/  IMAD.WIDE R14, R13, 0x4, R8 ;  /* 0x000000040d0e7825 */ /* 0x008fe200078e0208 */
[----:B------:R-:W-:Y:S01]  /*1d120*/  ISETP.GE.AND P5, PT, R0, UR4, PT ;  /* 0x0000000400007c0c */ /* 0x000fe2000bfa6270 */
[----:B------:R-:W-:Y:S01]  /*1d130*/  ULDC UR4, c[0x0][0x228] ;  /* 0x00008a0000047ab9 */ /* 0x000fe20000000800 */
[----:B------:R-:W-:Y:S01]  /*1d140*/  ULDC UR8, c[0x0][0x228] ;  /* 0x00008a0000087ab9 */ /* 0x000fe20000000800 */
[----:B----4-:R-:W-:Y:S01]  /*1d150*/  IMAD.WIDE R16, R19, 0x4, R2 ;  /* 0x0000000413107825 */ /* 0x010fe200078e0202 */
[----:B------:R-:W-:Y:S01]  /*1d160*/  ISETP.LT.AND P6, PT, R12, UR4, !P6 ;  /* 0x000000040c007c0c */ /* 0x000fe2000f7c1270 */
[----:B------:R3:W-:Y:S01]  /*1d170*/  @P1 STG.E desc[UR16][R14.64], R117 ;  /* 0x000000750e001986 */ /* 0x0007e2000c101910 */
[----:B------:R-:W-:Y:S01]  /*1d180*/  ULDC UR4, c[0x0][0x228] ;  /* 0x00008a0000047ab9 */ /* 0x000fe20000000800 */
[----:B------:R-:W-:-:S02]  /*1d190*/  VIADD R0, R10, 0x40 ;  /* 0x000000400a007836 */ /* 0x000fc40000000000 */
[----:B------:R-:W-:Y:S01]  /*1d1a0*/  @P4 STG.E desc[UR16][R16.64], R174 ;  /* 0x000000ae10004986 */ /* 0x000fe2000c101910 */
[----:B------:R-:W-:Y:S01]  /*1d1b0*/  ISETP.LT.AND P4, PT, R11, UR4, !P3 ;  /* 0x000000040b007c0c */ /* 0x000fe2000df81270 */
[----:B------:R-:W-:Y:S01]  /*1d1c0*/  ULDC UR4, c[0x0][0x22c] ;  /* 0x00008b0000047ab9 */ /* 0x000fe20000000800 */
[C---:B------:R-:W-:Y:S01]  /*1d1d0*/  VIADD R13, R19.reuse, UR26 ;  /* 0x0000001a130d7c36 */ /* 0x040fe20008000000 */
[----:B------:R-:W-:Y:S01]  /*1d1e0*/  ISETP.LT.AND P3, PT, R12, UR6, !P3 ;  /* 0x000000060c007c0c */ /* 0x000fe2000df61270 */
[----:B-1----:R-:W-:Y:S01]  /*1d1f0*/  IMAD.WIDE R4, R19, 0x4, R8 ;  /* 0x0000000413047825 */ /* 0x002fe200078e0208 */
        /* <DEDUP_REMOVED lines=9> */
[----:B---3--:R-:W-:Y:S01]  /*1d290*/  IMAD.WIDE R14, R13, 0x4, R8 ;  /* 0x000000040d0e7825 */ /* 0x008fe200078e0208 */
        /* <DEDUP_REMOVED lines=8> */
[----:B-1----:R-:W-:Y:S01]  /*1d320*/  IMAD.WIDE R4, R13, 0x4, R2 ;  /* 0x000000040d047825 */ /* 0x002fe200078e0202 */
[----:B------:R-:W-:-:S03]  /*1d330*/  ULDC UR4, c[0x0][0x22c] ;  /* 0x00008b0000047ab9 */ /* 0x000fc60000000800 */
[C---:B--2---:R-:W-:Y:S01]  /*1d340*/  IMAD.WIDE R6, R13.reuse, 0x4, R8 ;  /* 0x000000040d067825 */ /* 0x044fe200078e0208 */
[----:B------:R-:W-:Y:S01]  /*1d350*/  IADD3 R13, R13, UR26, RZ ;  /* 0x0000001a0d0d7c10 */ /* 0x000fe2000fffe0ff */
[----:B------:R1:W-:Y:S01]  /*1d360*/  @P4 STG.E desc[UR16][R4.64], R175 ;  /* 0x000000af04004986 */ /* 0x0003e2000c101910 */
[----:B------:R-:W-:Y:S01]  /*1d370*/  ISETP.LT.AND P5, PT, R12, UR6, !P5 ;  /* 0x000000060c007c0c */ /* 0x000fe2000efa1270 */
[----:B------:R-:W-:Y:S01]  /*1d380*/  ULDC UR6, c[0x0][0x228] ;  /* 0x00008a0000067ab9 */ /* 0x000fe20000000800 */
[----:B------:R-:W-:Y:S01]  /*1d390*/  ISETP.GE.AND P4, PT, R0, UR4, PT ;  /* 0x0000000400007c0c */ /* 0x000fe2000bf86270 */
[----:B---3--:R-:W-:Y:S01]  /*1d3a0*/  IMAD.WIDE R14, R13, 0x4, R2 ;  /* 0x000000040d0e7825 */ /* 0x008fe200078e0202 */
        /* <DEDUP_REMOVED lines=13> */
[C---:B-1----:R-:W-:Y:S01]  /*1d480*/  IMAD.WIDE R4, R13.reuse, 0x4, R2 ;  /* 0x000000040d047825 */ /* 0x042fe200078e0202 */
[----:B------:R-:W-:Y:S01]  /*1d490*/  IADD3 R0, R10, 0x44, RZ ;  /* 0x000000440a007810 */ /* 0x000fe20007ffe0ff */
[----:B------:R-:W-:Y:S01]  /*1d4a0*/  ULDC UR4, c[0x0][0x22c] ;  /* 0x00008b0000047ab9 */ /* 0x000fe20000000800 */
[----:B------:R-:W-:Y:S01]  /*1d4b0*/  ULDC UR6, c[0x0][0x228] ;  /* 0x00008a0000067ab9 */ /* 0x000fe20000000800 */
[C---:B------:R-:W-:Y:S01]  /*1d4c0*/  VIADD R19, R13.reuse, UR26 ;  /* 0x0000001a0d137c36 */ /* 0x040fe20008000000 */
[----:B------:R1:W-:Y:S01]  /*1d4d0*/  @P2 STG.E desc[UR16][R4.64], R180 ;  /* 0x000000b404002986 */ /* 0x0003e2000c101910 */
[----:B------:R-:W-:Y:S01]  /*1d4e0*/  ISETP.GE.AND P2, PT, R0, UR4, PT ;  /* 0x0000000400007c0c */ /* 0x000fe2000bf46270 */
[----:B--2---:R-:W-:Y:S01]  /*1d4f0*/  IMAD.WIDE R6, R13, 0x4, R8 ;  /* 0x000000040d067825 */ /* 0x004fe200078e0208 */
[----:B------:R-:W-:-:S03]  /*1d500*/  ULDC UR4, c[0x0][0x228] ;  /* 0x00008a0000047ab9 */ /* 0x000fc60000000800 */
[----:B------:R-:W-:Y:S01]  /*1d510*/  VIADD R0, R10, 0x45 ;  /* 0x000000450a007836 */ /* 0x000fe20000000000 */
[----:B------:R-:W-:Y:S01]  /*1d520*/  ISETP.LT.AND P6, PT, R12, UR4, !P6 ;  /* 0x000000040c007c0c */ /* 0x000fe2000f7c1270 */
[----:B---3--:R-:W-:Y:S01]  /*1d530*/  IMAD.WIDE R14, R19, 0x4, R2 ;  /* 0x00000004130e7825 */ /* 0x008fe200078e0202 */
[----:B------:R-:W-:Y:S01]  /*1d540*/  ULDC UR4, c[0x0][0x22c] ;  /* 0x00008b0000047ab9 */ /* 0x000fe20000000800 */
[----:B------:R2:W-:Y:S01]  /*1d550*/  @P1 STG.E desc[UR16][R6.64], R168 ;  /* 0x000000a806001986 */ /* 0x0005e2000c101910 */
[----:B------:R-:W-:Y:S01]  /*1d560*/  ISETP.GE.AND P1, PT, R0, UR4, PT ;  /* 0x0000000400007c0c */ /* 0x000fe2000bf26270 */
[----:B------:R-:W-:Y:S02]  /*1d570*/  ULDC UR4, c[0x0][0x228] ;  /* 0x00008a0000047ab9 */ /* 0x000fe40000000800 */
[----:B------:R3:W-:Y:S01]  /*1d580*/  @P5 STG.E desc[UR16][R14.64], R56 ;  /* 0x000000380e005986 */ /* 0x0007e2000c101910 */
[----:B------:R-:W-:Y:S01]  /*1d590*/  ISETP.LT.AND P5, PT, R11, UR4, !P4 ;  /* 0x000000040b007c0c */ /* 0x000fe2000e7a1270 */
[C---:B-1----:R-:W-:Y:S01]  /*1d5a0*/  IMAD.WIDE R4, R19.reuse, 0x4, R8 ;  /* 0x0000000413047825 */ /* 0x042fe200078e0208 */
[----:B------:R-:W-:Y:S01]  /*1d5b0*/  IADD3 R19, R19, UR26, RZ ;  /* 0x0000001a13137c10 */ /* 0x000fe2000fffe0ff */
[----:B------:R-:W-:-:S02]  /*1d5c0*/  ULDC UR4, c[0x0][0x228] ;  /* 0x00008a0000047ab9 */ /* 0x000fc40000000800 */
[----:B------:R-:W-:Y:S01]  /*1d5d0*/  ISETP.LT.AND P4, PT, R12, UR4, !P4 ;  /* 0x000000040c007c0c */ /* 0x000fe2000e781270 */
[----:B------:R-:W-:Y:S01]  /*1d5e0*/  ULDC UR4, c[0x0][0x228] ;  /* 0x00008a0000047ab9 */ /* 0x000fe20000000800 */
[----:B--2---:R-:W-:Y:S01]  /*1d5f0*/  IMAD.WIDE R6, R19, 0x4, R2 ;  /* 0x0000000413067825 */ /* 0x004fe200078e0202 */
[----:B------:R1:W-:Y:S01]  /*1d600*/  @P6 STG.E desc[UR16][R4.64], R120 ;  /* 0x0000007804006986 */ /* 0x0003e2000c101910 */
[----:B------:R-:W-:Y:S01]  /*1d610*/  ISETP.LT.AND P6, PT, R11, UR4, !P3 ;  /* 0x000000040b007c0c */ /* 0x000fe2000dfc1270 */
[----:B------:R-:W-:Y:S01]  /*1d620*/  ULDC UR4, c[0x0][0x22c] ;  /* 0x00008b0000047ab9 */ /* 0x000fe20000000800 */
[----:B------:R-:W-:Y:S02]  /*1d630*/  VIADD R0, R10, 0x46 ;  /* 0x000000460a007836 */ /* 0x000fe40000000000 */
[----:B------:R2:W-:Y:S01]  /*1d640*/  @P5 STG.E desc[UR16][R6.64], R181 ;  /* 0x000000b506005986 */ /* 0x0005e2000c101910 */
[----:B---3--:R-:W-:Y:S02]  /*1d650*/  IMAD.WIDE R14, R19, 0x4, R8 ;  /* 0x00000004130e7825 */ /* 0x008fe400078e0208 */
[----:B------:R-:W-:Y:S01]  /*1d660*/  ISETP.GE.AND P5, PT, R0, UR4, PT ;  /* 0x0000000400007c0c */ /* 0x000fe2000bfa6270 */
[----:B------:R-:W-:-:S02]  /*1d670*/  ULDC UR4, c[0x0][0x228] ;  /* 0x00008a0000047ab9 */ /* 0x000fc40000000800 */
[C---:B------:R-:W-:Y:S01]  /*1d680*/  ISETP.LT.AND P3, PT, R12.reuse, UR4, !P3 ;  /* 0x000000040c007c0c */ /* 0x040fe2000df61270 */
[----:B------:R-:W-:Y:S01]  /*1d690*/  VIADD R13, R19, UR26 ;  /* 0x0000001a130d7c36 */ /* 0x000fe20008000000 */
[----:B------:R-:W-:Y:S01]  /*1d6a0*/  ULDC UR4, c[0x0][0x228] ;  /* 0x00008a0000047ab9 */ /* 0x000fe20000000800 */
[----:B------:R3:W-:Y:S01]  /*1d6b0*/  @P4 STG.E desc[UR16][R14.64], R169 ;  /* 0x000000a90e004986 */ /* 0x0007e2000c101910 */
[----:B------:R-:W-:Y:S01]  /*1d6c0*/  ISETP.LT.AND P4, PT, R11, UR4, !P2 ;  /* 0x000000040b007c0c */ /* 0x000fe2000d781270 */
[C---:B------:R-:W-:Y:S01]  /*1d6d0*/  IMAD.WIDE R16, R13.reuse, 0x4, R2 ;  /* 0x000000040d107825 */ /* 0x040fe200078e0202 */
[----:B------:R-:W-:Y:S01]  /*1d6e0*/  ISETP.LT.AND P2, PT, R12, UR6, !P2 ;  /* 0x000000060c007c0c */ /* 0x000fe2000d741270 */
[----:B------:R-:W-:Y:S01]  /*1d6f0*/  ULDC UR4, c[0x0][0x22c] ;  /* 0x00008b0000047ab9 */ /* 0x000fe20000000800 */
[----:B------:R-:W-:Y:S01]  /*1d700*/  IADD3 R0, R10, 0x47, RZ ;  /* 0x000000470a007810 */ /* 0x000fe20007ffe0ff */
[----:B-1----:R-:W-:Y:S01]  /*1d710*/  IMAD.WIDE R4, R13, 0x4, R8 ;  /* 0x000000040d047825 */ /* 0x002fe200078e0208 */
[----:B------:R1:W-:Y:S01]  /*1d720*/  @P6 STG.E desc[UR16][R16.64], R57 ;  /* 0x0000003910006986 */ /* 0x0003e2000c101910 */
[----:B------:R-:W-:-:S02]  /*1d730*/  ULDC UR6, c[0x0][0x228] ;  /* 0x00008a0000067ab9 */ /* 0x000fc40000000800 */
[----:B------:R-:W-:Y:S01]  /*1d740*/  VIADD R19, R13, UR26 ;  /* 0x0000001a0d137c36 */ /* 0x000fe20008000000 */
[----:B------:R4:W-:Y:S01]  /*1d750*/  @P3 STG.E desc[UR16][R4.64], R121 ;  /* 0x0000007904003986 */ /* 0x0009e2000c101910 */
[----:B------:R-:W-:Y:S01]  /*1d760*/  ISETP.GE.AND P3, PT, R0, UR4, PT ;  /* 0x0000000400007c0c */ /* 0x000fe2000bf66270 */
[----:B------:R-:W-:Y:S01]  /*1d770*/  ULDC UR4, c[0x0][0x22c] ;  /* 0x00008b0000047ab9 */ /* 0x000fe20000000800 */
[----:B--2---:R-:W-:Y:S01]  /*1d780*/  IMAD.WIDE R6, R19, 0x4, R2 ;  /* 0x0000000413067825 */ /* 0x004fe200078e0202 */
[----:B------:R-:W-:Y:S01]  /*1d790*/  ISETP.LT.AND P6, PT, R11, UR8, !P1 ;  /* 0x000000080b007c0c */ /* 0x000fe2000cfc1270 */
[----:B------:R-:W-:Y:S01]  /*1d7a0*/  ULDC UR8, c[0x0][0x228] ;  /* 0x00008a0000087ab9 */ /* 0x000fe20000000800 */
[----:B------:R-:W-:Y:S01]  /*1d7b0*/  IADD3 R0, R10, 0x48, RZ ;  /* 0x000000480a007810 */ /* 0x000fe20007ffe0ff */
[C---:B---3--:R-:W-:Y:S01]  /*1d7c0*/  IMAD.WIDE R14, R19.reuse, 0x4, R8 ;  /* 0x00000004130e7825 */ /* 0x048fe200078e0208 */
[----:B------:R-:W-:Y:S01]  /*1d7d0*/  ISETP.LT.AND P1, PT, R12, UR6, !P1 ;  /* 0x000000060c007c0c */ /* 0x000fe2000cf21270 */
[----:B------:R2:W-:Y:S01]  /*1d7e0*/  @P4 STG.E desc[UR16][R6.64], R182 ;  /* 0x000000b606004986 */ /* 0x0005e2000c101910 */
[----:B------:R-:W-:Y:S01]  /*1d7f0*/  ISETP.GE.AND P4, PT, R0, UR4, PT ;  /* 0x0000000400007c0c */ /* 0x000fe2000bf86270 */
[----:B------:R-:W-:Y:S01]  /*1d800*/  VIADD R13, R19, UR26 ;  /* 0x0000001a130d7c36 */ /* 0x000fe20008000000 */
[----:B------:R-:W-:Y:S01]  /*1d810*/  ULDC UR4, c[0x0][0x228] ;  /* 0x00008a0000047ab9 */ /* 0x000fe20000000800 */
[----:B------:R3:W-:Y:S01]  /*1d820*/  @P2 STG.E desc[UR16][R14.64], R170 ;  /* 0x000000aa0e002986 */ /* 0x0007e2000c101910 */
[----:B------:R-:W-:Y:S01]  /*1d830*/  ISETP.LT.AND P2, PT, R11, UR4, !P5 ;  /* 0x000000040b007c0c */ /* 0x000fe2000ef41270 */
[----:B-1----:R-:W-:Y:S01]  /*1d840*/  IMAD.WIDE R16, R13, 0x4, R2 ;  /* 0x000000040d107825 */ /* 0x002fe200078e0202 */
[----:B------:R-:W-:Y:S01]  /*1d850*/  ULDC UR6, c[0x0][0x228] ;  /* 0x00008a0000067ab9 */ /* 0x000fe20000000800 */
[----:B------:R-:W-:-:S02]  /*1d860*/  ULDC UR4, c[0x0][0x22c] ;  /* 0x00008b0000047ab9 */ /* 0x000fc40000000800 */
[C---:B----4-:R-:W-:Y:S01]  /*1d870*/  IMAD.WIDE R4, R13.reuse, 0x4, R8 ;  /* 0x000000040d047825 */ /* 0x050fe200078e0208 */
[----:B------:R1:W-:Y:S03]  /*1d880*/  @P6 STG.E desc[UR16][R16.64], R58 ;  /* 0x0000003a10006986 */ /* 0x0003e6000c101910 */
[----:B------:R-:W-:Y:S02]  /*1d890*/  VIADD R0, R10, 0x49 ;  /* 0x000000490a007836 */ /* 0x000fe40000000000 */
[----:B------:R-:W-:Y:S01]  /*1d8a0*/  VIADD R13, R13, UR26 ;  /* 0x0000001a0d0d7c36 */ /* 0x000fe20008000000 */
[----:B------:R-:W-:Y:S01]  /*1d8b0*/  ISETP.LT.AND P5, PT, R12, UR6, !P5 ;  /* 0x000000060c007c0c */ /* 0x000fe2000efa1270 */
[----:B------:R4:W-:Y:S01]  /*1d8c0*/  @P1 STG.E desc[UR16][R4.64], R122 ;  /* 0x0000007a04001986 */ /* 0x0009e2000c101910 */
[----:B------:R-:W-:Y:S01]  /*1d8d0*/  ISETP.GE.AND P1, PT, R0, UR4, PT ;  /* 0x0000000400007c0c */ /* 0x000fe2000bf26270 */
[----:B--2---:R-:W-:Y:S01]  /*1d8e0*/  IMAD.WIDE R6, R13, 0x4, R2 ;  /* 0x000000040d067825 */ /* 0x004fe200078e0202 */
[----:B------:R-:W-:Y:S01]  /*1d8f0*/  ISETP.LT.AND P6, PT, R11, UR8, !P3 ;  /* 0x000000080b007c0c */ /* 0x000fe2000dfc1270 */
[----:B------:R-:W-:Y:S01]  /*1d900*/  ULDC UR4, c[0x0][0x22c] ;  /* 0x00008b0000047ab9 */ /* 0x000fe20000000800 */
[C---:B------:R-:W-:Y:S01]  /*1d910*/  IADD3 R19, R13.reuse, UR26, RZ ;  /* 0x0000001a0d137c10 */ /* 0x040fe2000fffe0ff */
[----:B------:R-:W-:Y:S01]  /*1d920*/  VIADD R0, R10, 0x4a ;  /* 0x0000004a0a007836 */ /* 0x000fe20000000000 */
[----:B------:R2:W-:Y:S01]  /*1d930*/  @P2 STG.E desc[UR16][R6.64], R183 ;  /* 0x000000b706002986 */ /* 0x0005e2000c101910 */
[----:B---3--:R-:W-:Y:S01]  /*1d940*/  IMAD.WIDE R14, R13, 0x4, R8 ;  /* 0x000000040d0e7825 */ /* 0x008fe200078e0208 */
[----:B------:R-:W-:Y:S01]  /*1d950*/  ULDC UR6, c[0x0][0x228] ;  /* 0x00008a0000067ab9 */ /* 0x000fe20000000800 */
[----:B------:R-:W-:Y:S01]  /*1d960*/  ULDC UR8, c[0x0][0x228] ;  /* 0x00008a0000087ab9 */ /* 0x000fe20000000800 */
[----:B------:R-:W-:Y:S01]  /*1d970*/  ISETP.GE.AND P2, PT, R0, UR4, PT ;  /* 0x0000000400007c0c */ /* 0x000fe2000bf46270 */
[----:B------:R-:W-:-:S02]  /*1d980*/  ULDC UR4, c[0x0][0x228] ;  /* 0x00008a0000047ab9 */ /* 0x000fc40000000800 */
[----:B------:R-:W-:Y:S01]  /*1d990*/  ISETP.LT.AND P3, PT, R12, UR4, !P3 ;  /* 0x000000040c007c0c */ /* 0x000fe2000df61270 */
[----:B------:R-:W-:Y:S01]  /*1d9a0*/  ULDC UR4, c[0x0][0x228] ;  /* 0x00008a0000047ab9 */ /* 0x000fe20000000800 */
[----:B-1----:R-:W-:Y:S01]  /*1d9b0*/  IMAD.WIDE R16, R19, 0x4, R2 ;  /* 0x0000000413107825 */ /* 0x002fe200078e0202 */
[----:B------:R1:W-:Y:S01]  /*1d9c0*/  @P5 STG.E desc[UR16][R14.64], R171 ;  /* 0x000000ab0e005986 */ /* 0x0003e2000c101910 */
[----:B------:R-:W-:Y:S01]  /*1d9d0*/  ISETP.LT.AND P5, PT, R11, UR4, !P4 ;  /* 0x000000040b007c0c */ /* 0x000fe2000e7a1270 */
[----:B------:R-:W-:Y:S01]  /*1d9e0*/  ULDC UR4, c[0x0][0x22c] ;  /* 0x00008b0000047ab9 */ /* 0x000fe20000000800 */
[----:B------:R-:W-:Y:S01]  /*1d9f0*/  VIADD R0, R10, 0x4b ;  /* 0x0000004b0a007836 */ /* 0x000fe20000000000 */
[C---:B------:R-:W-:Y:S01]  /*1da00*/  IADD3 R13, R19.reuse, UR26, RZ ;  /* 0x0000001a130d7c10 */ /* 0x040fe2000fffe0ff */
[----:B------:R-:W-:Y:S01]  /*1da10*/  @P6 STG.E desc[UR16][R16.64], R59 ;  /* 0x0000003b10006986 */ /* 0x000fe2000c101910 */
[----:B----4-:R-:W-:Y:S01]  /*1da20*/  IMAD.WIDE R4, R19, 0x4, R8 ;  /* 0x0000000413047825 */ /* 0x010fe200078e0208 */
[----:B------:R-:W-:Y:S01]  /*1da30*/  ISETP.LT.AND P4, PT, R12, UR6, !P4 ;  /* 0x000000060c007c0c */ /* 0x000fe2000e781270 */
[----:B------:R-:W-:Y:S01]  /*1da40*/  ULDC UR6, c[0x0][0x228] ;  /* 0x00008a0000067ab9 */ /* 0x000fe20000000800 */
[----:B------:R-:W-:Y:S01]  /*1da50*/  ISETP.GE.AND P6, PT, R0, UR4, PT ;  /* 0x0000000400007c0c */ /* 0x000fe2000bfc6270 */
[----:B------:R-:W-:Y:S01]  /*1da60*/  VIADD R0, R10, 0x4c ;  /* 0x0000004c0a007836 */ /* 0x000fe20000000000 */
[----:B------:R-:W-:Y:S01]  /*1da70*/  ULDC UR4, c[0x0][0x22c] ;  /* 0x00008b0000047ab9 */ /* 0x000fe20000000800 */
        /* <DEDUP_REMOVED lines=12> */
[----:B------:R-:W-:Y:S01]  /*1db40*/  ULDC UR6, c[0x0][0x228] ;  /* 0x00008a0000067ab9 */ /* 0x000fe20000000800 */
[----:B--2---:R-:W-:Y:S01]  /*1db50*/  IMAD.WIDE R4, R13, 0x4, R2 ;  /* 0x000000040d047825 */ /* 0x004fe200078e0202 */
        /* <DEDUP_REMOVED lines=10> */
[----:B-1----:R-:W-:Y:S01]  /*1dc00*/  IMAD.WIDE R14, R13, 0x4, R2 ;  /* 0x000000040d0e7825 */ /* 0x002fe200078e0202 */
        /* <DEDUP_REMOVED lines=10> */
[----:B--2---:R-:W-:Y:S01]  /*1dcb0*/  IMAD.WIDE R4, R13, 0x4, R2 ;  /* 0x000000040d047825 */ /* 0x004fe200078e0202 */
[----:B------:R-:W-:Y:S01]  /*1dcc0*/  ISETP.LT.AND P2, PT, R11, UR6, !P3 ;  /* 0x000000060b007c0c */ /* 0x000fe2000df41270 */
[----:B------:R-:W-:Y:S01]  /*1dcd0*/  ULDC UR4, c[0x0][0x22c] ;  /* 0x00008b0000047ab9 */ /* 0x000fe20000000800 */
[----:B------:R-:W-:Y:S01]  /*1dce0*/  ULDC UR6, c[0x0][0x228] ;  /* 0x00008a0000067ab9 */ /* 0x000fe20000000800 */
[----:B------:R-:W-:Y:S01]  /*1dcf0*/  VIADD R0, R10, 0x4f ;  /* 0x0000004f0a007836 */ /* 0x000fe20000000000 */
[----:B------:R2:W-:Y:S01]  /*1dd00*/  @P1 STG.E desc[UR16][R4.64], R61 ;  /* 0x0000003d04001986 */ /* 0x0005e2000c101910 */
[----:B------:R-:W-:-:S02]  /*1dd10*/  VIADD R19, R13, UR26 ;  /* 0x0000001a0d137c36 */ /* 0x000fc40008000000 */
[----:B-1----:R-:W-:Y:S01]  /*1dd20*/  IMAD.WIDE R6, R13, 0x4, R8 ;  /* 0x000000040d067825 */ /* 0x002fe200078e0208 */
        /* <DEDUP_REMOVED lines=11> */
[----:B--2---:R-:W-:Y:S01]  /*1dde0*/  IMAD.WIDE R4, R19, 0x4, R8 ;  /* 0x0000000413047825 */ /* 0x004fe200078e0208 */
[----:B------:R-:W-:-:S03]  /*1ddf0*/  ULDC UR4, c[0x0][0x228] ;  /* 0x00008a0000047ab9 */ /* 0x000fc60000000800 */
[----:B------:R-:W-:Y:S01]  /*1de00*/  VIADD R19, R19, UR26 ;  /* 0x0000001a13137c36 */ /* 0x000fe20008000000 */
[----:B------:R-:W-:Y:S01]  /*1de10*/  ISETP.LT.AND P5, PT, R12, UR4, !P5 ;  /* 0x000000040c007c0c */ /* 0x000fe2000efa1270 */
[----:B------:R-:W-:Y:S01]  /*1de20*/  ULDC UR4, c[0x0][0x228] ;  /* 0x00008a0000047ab9 */ /* 0x000fe20000000800 */
[----:B------:R2:W-:Y:S01]  /*1de30*/  @P3 STG.E desc[UR16][R4.64], R178 ;  /* 0x000000b204003986 */ /* 0x0005e2000c101910 */
[----:B-1----:R-:W-:Y:S01]  /*1de40*/  IMAD.WIDE R6, R19, 0x4, R2 ;  /* 0x0000000413067825 */ /* 0x002fe200078e0202 */
[----:B------:R-:W-:Y:S01]  /*1de50*/  ISETP.LT.AND P3, PT, R11, UR4, !P4 ;  /* 0x000000040b007c0c */ /* 0x000fe2000e761270 */
[----:B------:R-:W-:Y:S02]  /*1de60*/  ULDC UR4, c[0x0][0x22c] ;  /* 0x00008b0000047ab9 */ /* 0x000fe40000000800 */
[----:B------:R-:W-:Y:S01]  /*1de70*/  VIADD R0, R10, 0x51 ;  /* 0x000000510a007836 */ /* 0x000fe20000000000 */
[C---:B------:R-:W-:Y:S01]  /*1de80*/  IADD3 R13, R19.reuse, UR26, RZ ;  /* 0x0000001a130d7c10 */ /* 0x040fe2000fffe0ff */
[----:B------:R1:W-:Y:S01]  /*1de90*/  @P2 STG.E desc[UR16][R6.64], R62 ;  /* 0x0000003e06002986 */ /* 0x0003e2000c101910 */
[----:B---3--:R-:W-:-:S02]  /*1dea0*/  IMAD.WIDE R14, R19, 0x4, R8 ;  /* 0x00000004130e7825 */ /* 0x008fc400078e0208 */
[----:B------:R-:W-:Y:S01]  /*1deb0*/  ISETP.GE.AND P2, PT, R0, UR4, PT ;  /* 0x0000000400007c0c */ /* 0x000fe2000bf46270 */
[----:B------:R-:W-:Y:S01]  /*1dec0*/  ULDC UR4, c[0x0][0x228] ;  /* 0x00008a0000047ab9 */ /* 0x000fe20000000800 */
[----:B------:R-:W-:Y:S01]  /*1ded0*/  IMAD.WIDE R16, R13, 0x4, R2 ;  /* 0x000000040d107825 */ /* 0x000fe200078e0202 */
[----:B------:R-:W-:Y:S01]  /*1dee0*/  ISETP.LT.AND P4, PT, R12, UR4, !P4 ;  /* 0x000000040c007c0c */ /* 0x000fe2000e781270 */
[----:B------:R3:W-:Y:S01]  /*1def0*/  @P5 STG.E desc[UR16][R14.64], R126 ;  /* 0x0000007e0e005986 */ /* 0x0007e2000c101910 */
[----:B------:R-:W-:-:S03]  /*1df00*/  ULDC UR4, c[0x0][0x228] ;  /* 0x00008a0000047ab9 */ /* 0x000fc60000000800 */
[----:B------:R4:W-:Y:S01]  /*1df10*/  @P3 STG.E desc[UR16][R16.64], R191 ;  /* 0x000000bf10003986 */ /* 0x0009e2000c101910 */
[----:B------:R-:W-:Y:S01]  /*1df20*/  ISETP.LT.AND P3, PT, R11, UR4, !P1 ;  /* 0x000000040b007c0c */ /* 0x000fe2000cf61270 */
[C---:B--2---:R-:W-:Y:S01]  /*1df30*/  IMAD.WIDE R4, R13.reuse, 0x4, R8 ;  /* 0x000000040d047825 */ /* 0x044fe200078e0208 */
[----:B------:R-:W-:Y:S01]  /*1df40*/  ISETP.LT.AND P1, PT, R12, UR6, !P1 ;  /* 0x000000060c007c0c */ /* 0x000fe2000cf21270 */
[----:B------:R-:W-:Y:S01]  /*1df50*/  ULDC UR4, c[0x0][0x22c] ;  /* 0x00008b0000047ab9 */ /* 0x000fe20000000800 */
[----:B------:R-:W-:Y:S01]  /*1df60*/  ULDC UR6, c[0x0][0x228] ;  /* 0x00008a0000067ab9 */ /* 0x000fe20000000800 */
[----:B------:R-:W-:Y:S02]  /*1df70*/  VIADD R0, R10, 0x52 ;  /* 0x000000520a007836 */ /* 0x000fe40000000000 */
[----:B------:R-:W-:Y:S01]  /*1df80*/  VIADD R19, R13, UR26 ;  /* 0x0000001a0d137c36 */ /* 0x000fe20008000000 */
[----:B------:R2:W-:Y:S02]  /*1df90*/  @P4 STG.E desc[UR16][R4.64], R179 ;  /* 0x000000b304004986 */ /* 0x0005e4000c101910 */
[----:B------:R-:W-:Y:S01]  /*1dfa0*/  ISETP.GE.AND P4, PT, R0, UR4, PT ;  /* 0x0000000400007c0c */ /* 0x000fe2000bf86270 */
[----:B-1----:R-:W-:Y:S01]  /*1dfb0*/  IMAD.WIDE R6, R19, 0x4, R2 ;  /* 0x0000000413067825 */ /* 0x002fe200078e0202 */
[----:B------:R-:W-:Y:S01]  /*1dfc0*/  ISETP.LT.AND P5, PT, R11, UR8, !P6 ;  /* 0x000000080b007c0c */ /* 0x000fe2000f7a1270 */
[----:B------:R-:W-:-:S02]  /*1dfd0*/  ULDC UR4, c[0x0][0x22c] ;  /* 0x00008b0000047ab9 */ /* 0x000fc40000000800 */
[----:B------:R-:W-:Y:S01]  /*1dfe0*/  VIADD R0, R10, 0x53 ;  /* 0x000000530a007836 */ /* 0x000fe20000000000 */
[----:B------:R-:W-:Y:S01]  /*1dff0*/  ISETP.LT.AND P6, PT, R12, UR6, !P6 ;  /* 0x000000060c007c0c */ /* 0x000fe2000f7c1270 */
[C---:B---3--:R-:W-:Y:S01]  /*1e000*/  IMAD.WIDE R14, R19.reuse, 0x4, R8 ;  /* 0x00000004130e7825 */ /* 0x048fe200078e0208 */
[----:B------:R-:W-:Y:S01]  /*1e010*/  IADD3 R13, R19, UR26, RZ ;  /* 0x0000001a130d7c10 */ /* 0x000fe2000fffe0ff */
[----:B------:R1:W-:Y:S01]  /*1e020*/  @P3 STG.E desc[UR16][R6.64], R63 ;  /* 0x0000003f06003986 */ /* 0x0003e2000c101910 */
[----:B------:R-:W-:Y:S01]  /*1e030*/  ISETP.GE.AND P3, PT, R0, UR4, PT ;  /* 0x0000000400007c0c */ /* 0x000fe2000bf66270 */
[----:B------:R-:W-:Y:S01]  /*1e040*/  ULDC UR4, c[0x0][0x228] ;  /* 0x00008a0000047ab9 */ /* 0x000fe20000000800 */
[----:B------:R-:W-:Y:S01]  /*1e050*/  ULDC UR6, c[0x0][0x228] ;  /* 0x00008a0000067ab9 */ /* 0x000fe20000000800 */
[----:B------:R3:W-:Y:S01]  /*1e060*/  @P1 STG.E desc[UR16][R14.64], R127 ;  /* 0x0000007f0e001986 */ /* 0x0007e2000c101910 */
[----:B------:R-:W-:Y:S01]  /*1e070*/  ISETP.LT.AND P1, PT, R11, UR4, !P2 ;  /* 0x000000040b007c0c */ /* 0x000fe2000d721270 */
[----:B----4-:R-:W-:Y:S01]  /*1e080*/  IMAD.WIDE R16, R13, 0x4, R2 ;  /* 0x000000040d107825 */ /* 0x010fe200078e0202 */
[----:B------:R-:W-:Y:S01]  /*1e090*/  ULDC UR4, c[0x0][0x22c] ;  /* 0x00008b0000047ab9 */ /* 0x000fe20000000800 */
[----:B------:R-:W-:-:S02]  /*1e0a0*/  ULDC UR8, c[0x0][0x228] ;  /* 0x00008a0000087ab9 */ /* 0x000fc40000000800 */
[C---:B--2---:R-:W-:Y:S01]  /*1e0b0*/  IMAD.WIDE R4, R13.reuse, 0x4, R8 ;  /* 0x000000040d047825 */ /* 0x044fe200078e0208 */
[----:B------:R-:W-:-:S03]  /*1e0c0*/  IADD3 R13, R13, UR26, RZ ;  /* 0x0000001a0d0d7c10 */ /* 0x000fc6000fffe0ff */
[----:B------:R-:W-:Y:S01]  /*1e0d0*/  VIADD R0, R10, 0x54 ;  /* 0x000000540a007836 */ /* 0x000fe20000000000 */
[----:B------:R2:W-:Y:S01]  /*1e0e0*/  @P5 STG.E desc[UR16][R16.64], R192 ;  /* 0x000000c010005986 */ /* 0x0005e2000c101910 */
[----:B------:R-:W-:Y:S01]  /*1e0f0*/  ISETP.LT.AND P2, PT, R12, UR6, !P2 ;  /* 0x000000060c007c0c */ /* 0x000fe2000d741270 */
[----:B-1----:R-:W-:Y:S01]  /*1e100*/  IMAD.WIDE R6, R13, 0x4, R2 ;  /* 0x000000040d067825 */ /* 0x002fe200078e0202 */
[----:B------:R-:W-:Y:S01]  /*1e110*/  ISETP.LT.AND P5, PT, R11, UR8, !P4 ;  /* 0x000000080b007c0c */ /* 0x000fe2000e7a1270 */
[----:B------:R1:W-:Y:S01]  /*1e120*/  @P6 STG.E desc[UR16][R4.64], R184 ;  /* 0x000000b804006986 */ /* 0x0003e2000c101910 */
[----:B------:R-:W-:Y:S01]  /*1e130*/  ISETP.GE.AND P6, PT, R0, UR4, PT ;  /* 0x0000000400007c0c */ /* 0x000fe2000bfc6270 */
[----:B------:R-:W-:Y:S01]  /*1e140*/  VIADD R0, R10, 0x55 ;  /* 0x000000550a007836 */ /* 0x000fe20000000000 */
[----:B------:R-:W-:Y:S01]  /*1e150*/  ULDC UR4, c[0x0][0x22c] ;  /* 0x00008b0000047ab9 */ /* 0x000fe20000000800 */
[----:B------:R4:W-:Y:S01]  /*1e160*/  @P1 STG.E desc[UR16][R6.64], R64 ;  /* 0x0000004006001986 */ /* 0x0009e2000c101910 */
[C---:B---3--:R-:W-:Y:S01]  /*1e170*/  IMAD.WIDE R14, R13.reuse, 0x4, R8 ;  /* 0x000000040d0e7825 */ /* 0x048fe200078e0208 */
[----:B------:R-:W-:Y:S01]  /*1e180*/  ULDC UR6, c[0x0][0x228] ;  /* 0x00008a0000067ab9 */ /* 0x000fe20000000800 */
[----:B------:R-:W-:Y:S01]  /*1e190*/  ISETP.GE.AND P1, PT, R0, UR4, PT ;  /* 0x0000000400007c0c */ /* 0x000fe2000bf26270 */
[----:B------:R-:W-:Y:S01]  /*1e1a0*/  ULDC UR4, c[0x0][0x228] ;  /* 0x00008a0000047ab9 */ /* 0x000fe20000000800 */
        /* <DEDUP_REMOVED lines=9> */
[----:B------:R-:W-:Y:S01]  /*1e240*/  @P5 STG.E desc[UR16][R16.64], R193 ;  /* 0x000000c110005986 */ /* 0x000fe2000c101910 */
[----:B-1----:R-:W-:Y:S01]  /*1e250*/  IMAD.WIDE R4, R19, 0x4, R8 ;  /* 0x0000000413047825 */ /* 0x002fe200078e0208 */
[----:B------:R-:W-:Y:S01]  /*1e260*/  ISETP.GE.AND P5, PT, R0, UR4, PT ;  /* 0x0000000400007c0c */ /* 0x000fe2000bfa6270 */
[----:B------:R-:W-:Y:S01]  /*1e270*/  ULDC UR4, c[0x0][0x22c] ;  /* 0x00008b0000047ab9 */ /* 0x000fe20000000800 */
[----:B------:R-:W-:Y:S01]  /*1e280*/  ISETP.LT.AND P3, PT, R12, UR6, !P3 ;  /* 0x000000060c007c0c */ /* 0x000fe2000df61270 */
[----:B------:R-:W-:Y:S01]  /*1e290*/  VIADD R0, R10, 0x57 ;  /* 0x000000570a007836 */ /* 0x000fe20000000000 */
[----:B------:R-:W-:Y:S01]  /*1e2a0*/  ULDC UR8, c[0x0][0x228] ;  /* 0x00008a0000087ab9 */ /* 0x000fe20000000800 */
[C---:B----4-:R-:W-:Y:S01]  /*1e2b0*/  IMAD.WIDE R6, R13.reuse, 0x4, R2 ;  /* 0x000000040d067825 */ /* 0x050fe200078e0202 */
        /* <DEDUP_REMOVED lines=15> */
[----:B-1----:R-:W-:Y:S01]  /*1e3b0*/  IMAD.WIDE R4, R13, 0x4, R2 ;  /* 0x000000040d047825 */ /* 0x002fe200078e0202 */
[----:B------:R-:W-:Y:S01]  /*1e3c0*/  ISETP.LT.AND P1, PT, R12, UR6, !P1 ;  /* 0x000000060c007c0c */ /* 0x000fe2000cf21270 */
[----:B------:R-:W-:-:S02]  /*1e3d0*/  ULDC UR6, c[0x0][0x228] ;  /* 0x00008a0000067ab9 */ /* 0x000fc40000000800 */
[C---:B--2---:R-:W-:Y:S01]  /*1e3e0*/  IMAD.WIDE R6, R13.reuse, 0x4, R8 ;  /* 0x000000040d067825 */ /* 0x044fe200078e0208 */
[----:B------:R1:W-:Y:S03]  /*1e3f0*/  @P2 STG.E desc[UR16][R4.64], R194 ;  /* 0x000000c204002986 */ /* 0x0003e6000c101910 */
[----:B------:R-:W-:Y:S01]  /*1e400*/  VIADD R13, R13, UR26 ;  /* 0x0000001a0d0d7c36 */ /* 0x000fe20008000000 */
[----:B------:R-:W-:Y:S01]  /*1e410*/  ISETP.GE.AND P2, PT, R0, UR4, PT ;  /* 0x0000000400007c0c */ /* 0x000fe2000bf46270 */
[----:B------:R-:W-:Y:S02]  /*1e420*/  ULDC UR4, c[0x0][0x228] ;  /* 0x00008a0000047ab9 */ /* 0x000fe40000000800 */
[----:B---3--:R-:W-:Y:S01]  /*1e430*/  IMAD.WIDE R14, R13, 0x4, R2 ;  /* 0x000000040d0e7825 */ /* 0x008fe200078e0202 */
        /* <DEDUP_REMOVED lines=13> */
[C---:B-1----:R-:W-:Y:S01]  /*1e510*/  IMAD.WIDE R4, R13.reuse, 0x4, R2 ;  /* 0x000000040d047825 */ /* 0x042fe200078e0202 */
[----:B------:R-:W-:Y:S01]  /*1e520*/  ULDC UR4, c[0x0][0x22c] ;  /* 0x00008b0000047ab9 */ /* 0x000fe20000000800 */
[C---:B------:R-:W-:Y:S01]  /*1e530*/  IADD3 R19, R13.reuse, UR26, RZ ;  /* 0x0000001a0d137c10 */ /* 0x040fe2000fffe0ff */
[----:B------:R-:W-:Y:S01]  /*1e540*/  ULDC UR6, c[0x0][0x228] ;  /* 0x00008a0000067ab9 */ /* 0x000fe20000000800 */
[----:B--2---:R-:W-:Y:S01]  /*1e550*/  IMAD.WIDE R6, R13, 0x4, R8 ;  /* 0x000000040d067825 */ /* 0x004fe200078e0208 */
        /* <DEDUP_REMOVED lines=16> */
[----:B------:R-:W-:Y:S02]  /*1e660*/  ULDC UR4, c[0x0][0x228] ;  /* 0x00008a0000047ab9 */ /* 0x000fe40000000800 */
[----:B--2---:R-:W-:Y:S01]  /*1e670*/  IMAD.WIDE R6, R19, 0x4, R2 ;  /* 0x0000000413067825 */ /* 0x004fe200078e0202 */
[----:B------:R1:W-:Y:S01]  /*1e680*/  @P4 STG.E desc[UR16][R4.64], R131 ;  /* 0x0000008304004986 */ /* 0x0003e2000c101910 */
[----:B------:R-:W-:Y:S02]  /*1e690*/  IADD3 R0, R10, 0x5c, RZ ;  /* 0x0000005c0a007810 */ /* 0x000fe40007ffe0ff */
[----:B------:R-:W-:Y:S01]  /*1e6a0*/  ISETP.LT.AND P4, PT, R11, UR4, !P3 ;  /* 0x000000040b007c0c */ /* 0x000fe2000df81270 */
[----:B------:R-:W-:Y:S01]  /*1e6b0*/  ULDC UR4, c[0x0][0x22c] ;  /* 0x00008b0000047ab9 */ /* 0x000fe20000000800 */
[----:B------:R2:W-:Y:S01]  /*1e6c0*/  @P1 STG.E desc[UR16][R6.64], R196 ;  /* 0x000000c406001986 */ /* 0x0005e2000c101910 */
[----:B------:R-:W-:Y:S01]  /*1e6d0*/  ISETP.GE.AND P1, PT, R0, UR4, PT ;  /* 0x0000000400007c0c */ /* 0x000fe2000bf26270 */
[----:B------:R-:W-:Y:S01]  /*1e6e0*/  ULDC UR4, c[0x0][0x228] ;  /* 0x00008a0000047ab9 */ /* 0x000fe20000000800 */
[C---:B------:R-:W-:Y:S01]  /*1e6f0*/  VIADD R13, R19.reuse, UR26 ;  /* 0x0000001a130d7c36 */ /* 0x040fe20008000000 */
[----:B------:R-:W-:Y:S01]  /*1e700*/  ISETP.LT.AND P3, PT, R12, UR4, !P3 ;  /* 0x000000040c007c0c */ /* 0x000fe2000df61270 */
[----:B---3--:R-:W-:Y:S01]  /*1e710*/  IMAD.WIDE R14, R19, 0x4, R8 ;  /* 0x00000004130e7825 */ /* 0x008fe200078e0208 */
[----:B------:R-:W-:-:S03]  /*1e720*/  ULDC UR4, c[0x0][0x228] ;  /* 0x00008a0000047ab9 */ /* 0x000fc60000000800 */
[----:B------:R-:W-:Y:S01]  /*1e730*/  IMAD.WIDE R16, R13, 0x4, R2 ;  /* 0x000000040d107825 */ /* 0x000fe200078e0202 */
[----:B------:R3:W-:Y:S01]  /*1e740*/  @P2 STG.E desc[UR16][R14.64], R216 ;  /* 0x000000d80e002986 */ /* 0x0007e2000c101910 */
[----:B------:R-:W-:Y:S01]  /*1e750*/  ISETP.LT.AND P2, PT, R11, UR4, !P6 ;  /* 0x000000040b007c0c */ /* 0x000fe2000f741270 */
[----:B------:R-:W-:Y:S01]  /*1e760*/  ULDC UR4, c[0x0][0x22c] ;  /* 0x00008b0000047ab9 */ /* 0x000fe20000000800 */
[C---:B------:R-:W-:Y:S01]  /*1e770*/  IADD3 R19, R13.reuse, UR26, RZ ;  /* 0x0000001a0d137c10 */ /* 0x040fe2000fffe0ff */
[----:B------:R4:W-:Y:S01]  /*1e780*/  @P4 STG.E desc[UR16][R16.64], R68 ;  /* 0x0000004410004986 */ /* 0x0009e2000c101910 */
        /* <DEDUP_REMOVED lines=10> */
[----:B------:R-:W-:-:S02]  /*1e830*/  ULDC UR4, c[0x0][0x22c] ;  /* 0x00008b0000047ab9 */ /* 0x000fc40000000800 */
[----:B------:R-:W-:Y:S02]  /*1e840*/  VIADD R0, R10, 0x5e ;  /* 0x0000005e0a007836 */ /* 0x000fe40000000000 */
[----:B---3--:R-:W-:Y:S01]  /*1e850*/  IMAD.WIDE R14, R19, 0x4, R8 ;  /* 0x00000004130e7825 */ /* 0x008fe200078e0208 */
[----:B------:R-:W-:Y:S01]  /*1e860*/  ISETP.LT.AND P5, PT, R12, UR6, !P5 ;  /* 0x000000060c007c0c */ /* 0x000fe2000efa1270 */
[----:B------:R2:W-:Y:S02]  /*1e870*/  @P2 STG.E desc[UR16][R6.64], R197 ;  /* 0x000000c506002986 */ /* 0x0005e4000c101910 */
[C---:B----4-:R-:W-:Y:S01]  /*1e880*/  IMAD.WIDE R16, R13.reuse, 0x4, R2 ;  /* 0x000000040d107825 */ /* 0x050fe200078e0202 */
[----:B------:R-:W-:Y:S01]  /*1e890*/  ISETP.GE.AND P2, PT, R0, UR4, PT ;  /* 0x0000000400007c0c */ /* 0x000fe2000bf46270 */
[----:B------:R3:W-:Y:S01]  /*1e8a0*/  @P6 STG.E desc[UR16][R14.64], R217 ;  /* 0x000000d90e006986 */ /* 0x0007e2000c101910 */
[----:B------:R-:W-:Y:S01]  /*1e8b0*/  ULDC UR4, c[0x0][0x228] ;  /* 0x00008a0000047ab9 */ /* 0x000fe20000000800 */
[----:B-1----:R-:W-:Y:S01]  /*1e8c0*/  IMAD.WIDE R4, R13, 0x4, R8 ;  /* 0x000000040d047825 */ /* 0x002fe200078e0208 */
[----:B------:R-:W-:Y:S01]  /*1e8d0*/  ULDC UR6, c[0x0][0x228] ;  /* 0x00008a0000067ab9 */ /* 0x000fe20000000800 */
[----:B------:R1:W-:Y:S01]  /*1e8e0*/  @P4 STG.E desc[UR16][R16.64], R69 ;  /* 0x0000004510004986 */ /* 0x0003e2000c101910 */
[----:B------:R-:W-:Y:S01]  /*1e8f0*/  ISETP.LT.AND P4, PT, R11, UR4, !P1 ;  /* 0x000000040b007c0c */ /* 0x000fe2000cf81270 */
[----:B------:R-:W-:Y:S01]  /*1e900*/  VIADD R13, R13, UR26 ;  /* 0x0000001a0d0d7c36 */ /* 0x000fe20008000000 */
[----:B------:R-:W-:Y:S01]  /*1e910*/  IADD3 R0, R10, 0x5f, RZ ;  /* 0x0000005f0a007810 */ /* 0x000fe20007ffe0ff */
[----:B------:R-:W-:Y:S01]  /*1e920*/  ULDC UR4, c[0x0][0x22c] ;  /* 0x00008b0000047ab9 */ /* 0x000fe20000000800 */
[----:B------:R-:W-:Y:S01]  /*1e930*/  ISETP.LT.AND P1, PT, R12, UR6, !P1 ;  /* 0x000000060c007c0c */ /* 0x000fe2000cf21270 */
[----:B------:R4:W-:Y:S01]  /*1e940*/  @P5 STG.E desc[UR16][R4.64], R133 ;  /* 0x0000008504005986 */ /* 0x0009e2000c101910 */
[----:B--2---:R-:W-:Y:S01]  /*1e950*/  IMAD.WIDE R6, R13, 0x4, R2 ;  /* 0x000000040d067825 */ /* 0x004fe200078e0202 */
[----:B------:R-:W-:Y:S01]  /*1e960*/  ISETP.GE.AND P5, PT, R0, UR4, PT ;  /* 0x0000000400007c0c */ /* 0x000fe2000bfa6270 */
[----:B------:R-:W-:Y:S01]  /*1e970*/  ULDC UR4, c[0x0][0x22c] ;  /* 0x00008b0000047ab9 */ /* 0x000fe20000000800 */
[----:B------:R-:W-:-:S02]  /*1e980*/  IADD3 R0, R10, 0x60, RZ ;  /* 0x000000600a007810 */ /* 0x000fc40007ffe0ff */
[----:B------:R-:W-:Y:S01]  /*1e990*/  ISETP.LT.AND P6, PT, R11, UR8, !P3 ;  /* 0x000000080b007c0c */ /* 0x000fe2000dfc1270 */
[C---:B---3--:R-:W-:Y:S01]  /*1e9a0*/  IMAD.WIDE R14, R13.reuse, 0x4, R8 ;  /* 0x000000040d0e7825 */ /* 0x048fe200078e0208 */
[----:B------:R2:W-:Y:S01]  /*1e9b0*/  @P4 STG.E desc[UR16][R6.64], R198 ;  /* 0x000000c606004986 */ /* 0x0005e2000c101910 */
[----:B------:R-:W-:Y:S01]  /*1e9c0*/  ISETP.GE.AND P4, PT, R0, UR4, PT ;  /* 0x0000000400007c0c */ /* 0x000fe2000bf86270 */
[----:B------:R-:W-:Y:S01]  /*1e9d0*/  ULDC UR4, c[0x0][0x228] ;  /* 0x00008a0000047ab9 */ /* 0x000fe20000000800 */
[----:B------:R-:W-:Y:S01]  /*1e9e0*/  VIADD R19, R13, UR26 ;  /* 0x0000001a0d137c36 */ /* 0x000fe20008000000 */
[----:B------:R-:W-:Y:S01]  /*1e9f0*/  ISETP.LT.AND P3, PT, R12, UR4, !P3 ;  /* 0x000000040c007c0c */ /* 0x000fe2000df61270 */
[----:B------:R-:W-:Y:S01]  /*1ea00*/  ULDC UR4, c[0x0][0x228] ;  /* 0x00008a0000047ab9 */ /* 0x000fe20000000800 */
[----:B------:R3:W-:Y:S01]  /*1ea10*/  @P1 STG.E desc[UR16][R14.64], R218 ;  /* 0x000000da0e001986 */ /* 0x0007e2000c101910 */
[----:B-1----:R-:W-:Y:S01]  /*1ea20*/  IMAD.WIDE R16, R19, 0x4, R2 ;  /* 0x0000000413107825 */ /* 0x002fe200078e0202 */
[----:B------:R-:W-:Y:S01]  /*1ea30*/  ISETP.LT.AND P1, PT, R11, UR4, !P2 ;  /* 0x000000040b007c0c */ /* 0x000fe2000d721270 */
[----:B------:R-:W-:Y:S01]  /*1ea40*/  ULDC UR6, c[0x0][0x228] ;  /* 0x00008a0000067ab9 */ /* 0x000fe20000000800 */
[----:B------:R-:W-:Y:S01]  /*1ea50*/  ULDC UR4, c[0x0][0x22c] ;  /* 0x00008b0000047ab9 */ /* 0x000fe20000000800 */
[----:B------:R-:W-:Y:S01]  /*1ea60*/  VIADD R0, R10, 0x61 ;  /* 0x000000610a007836 */ /* 0x000fe20000000000 */
[----:B------:R-:W-:Y:S01]  /*1ea70*/  @P6 STG.E desc[UR16][R16.64], R70 ;  /* 0x0000004610006986 */ /* 0x000fe2000c101910 */
        /* <DEDUP_REMOVED lines=22> */
[----:B------:R-:W-:Y:S01]  /*1ebe0*/  ULDC UR4, c[0x0][0x22c] ;  /* 0x00008b0000047ab9 */ /* 0x000fe20000000800 */
[----:B------:R-:W-:-:S02]  /*1ebf0*/  ULDC UR8, c[0x0][0x228] ;  /* 0x00008a0000087ab9 */ /* 0x000fc40000000800 */
        /* <DEDUP_REMOVED lines=49> */
[C---:B------:R-:W-:Y:S02]  /*1ef10*/  VIADD R13, R19.reuse, UR26 ;  /* 0x0000001a130d7c36 */ /* 0x040fe40008000000 */
[----:B------:R-:W-:Y:S01]  /*1ef20*/  ISETP.GE.AND P4, PT, R0, UR4, PT ;  /* 0x0000000400007c0c */ /* 0x000fe2000bf86270 */
[----:B------:R-:W-:Y:S01]  /*1ef30*/  ULDC UR4, c[0x0][0x228] ;  /* 0x00008a0000047ab9 */ /* 0x000fe20000000800 */
[----:B---3--:R-:W-:Y:S01]  /*1ef40*/  IMAD.WIDE R14, R19, 0x4, R8 ;  /* 0x00000004130e7825 */ /* 0x008fe200078e0208 */
[----:B------:R-:W-:Y:S01]  /*1ef50*/  ISETP.LT.AND P2, PT, R12, UR4, !P2 ;  /* 0x000000040c007c0c */ /* 0x000fe2000d741270 */
[----:B------:R-:W-:-:S02]  /*1ef60*/  ULDC UR4, c[0x0][0x228] ;  /* 0x00008a0000047ab9 */ /* 0x000fc40000000800 */
[----:B------:R-:W-:Y:S01]  /*1ef70*/  IMAD.WIDE R16, R13, 0x4, R2 ;  /* 0x000000040d107825 */ /* 0x000fe200078e0202 */
[----:B------:R3:W-:Y:S01]  /*1ef80*/  @P1 STG.E desc[UR16][R14.64], R137 ;  /* 0x000000890e001986 */ /* 0x0007e2000c101910 */
[----:B------:R-:W-:Y:S01]  /*1ef90*/  ISETP.LT.AND P1, PT, R11, UR4, !P5 ;  /* 0x000000040b007c0c */ /* 0x000fe2000ef21270 */
[----:B------:R-:W-:Y:S01]  /*1efa0*/  ULDC UR4, c[0x0][0x22c] ;  /* 0x00008b0000047ab9 */ /* 0x000fe20000000800 */
[----:B------:R-:W-:Y:S01]  /*1efb0*/  ISETP.LT.AND P5, PT, R12, UR6, !P5 ;  /* 0x000000060c007c0c */ /* 0x000fe2000efa1270 */
[----:B------:R4:W-:Y:S01]  /*1efc0*/  @P3 STG.E desc[UR16][R16.64], R202 ;  /* 0x000000ca10003986 */ /* 0x0009e2000c101910 */
[----:B------:R-:W-:Y:S01]  /*1efd0*/  VIADD R19, R13, UR26 ;  /* 0x0000001a0d137c36 */ /* 0x000fe20008000000 */
[----:B------:R-:W-:Y:S01]  /*1efe0*/  ISETP.LT.AND P3, PT, R11, UR8, !P6 ;  /* 0x000000080b007c0c */ /* 0x000fe2000f761270 */
[----:B-1----:R-:W-:Y:S01]  /*1eff0*/  IMAD.WIDE R4, R13, 0x4, R8 ;  /* 0x000000040d047825 */ /* 0x002fe200078e0208 */
[----:B------:R-:W-:Y:S01]  /*1f000*/  IADD3 R0, R10, 0x68, RZ ;  /* 0x000000680a007810 */ /* 0x000fe20007ffe0ff */
[----:B------:R-:W-:Y:S01]  /*1f010*/  ULDC UR6, c[0x0][0x228] ;  /* 0x00008a0000067ab9 */ /* 0x000fe20000000800 */
[----:B------:R-:W-:Y:S01]  /*1f020*/  ULDC UR8, c[0x0][0x228] ;  /* 0x00008a0000087ab9 */ /* 0x000fe20000000800 */
[C---:B------:R-:W-:Y:S01]  /*1f030*/  VIADD R13, R19.reuse, UR26 ;  /* 0x0000001a130d7c36 */ /* 0x040fe20008000000 */
[----:B------:R1:W-:Y:S01]  /*1f040*/  @P2 STG.E desc[UR16][R4.64], R222 ;  /* 0x000000de04002986 */ /* 0x0003e2000c101910 */
[C---:B--2---:R-:W-:Y:S01]  /*1f050*/  IMAD.WIDE R6, R19.reuse, 0x4, R2 ;  /* 0x0000000413067825 */ /* 0x044fe200078e0202 */
[----:B------:R-:W-:Y:S01]  /*1f060*/  ISETP.GE.AND P2, PT, R0, UR4, PT ;  /* 0x0000000400007c0c */ /* 0x000fe2000bf46270 */
[----:B------:R-:W-:Y:S01]  /*1f070*/  ULDC UR4, c[0x0][0x22c] ;  /* 0x00008b0000047ab9 */ /* 0x000fe20000000800 */
[----:B------:R-:W-:Y:S01]  /*1f080*/  IADD3 R0, R10, 0x69, RZ ;  /* 0x000000690a007810 */ /* 0x000fe20007ffe0ff */
        /* <DEDUP_REMOVED lines=11> */
[----:B------:R-:W-:Y:S01]  /*1f140*/  VIADD R0, R10, 0x6a ;  /* 0x0000006a0a007836 */ /* 0x000fe20000000000 */
[----:B------:R-:W-:Y:S01]  /*1f150*/  ULDC UR4, c[0x0][0x22c] ;  /* 0x00008b0000047ab9 */ /* 0x000fe20000000800 */
        /* <DEDUP_REMOVED lines=9> */
[----:B------:R-:W-:Y:S01]  /*1f1f0*/  ULDC UR6, c[0x0][0x228] ;  /* 0x00008a0000067ab9 */ /* 0x000fe20000000800 */
[----:B------:R2:W-:Y:S01]  /*1f200*/  @P3 STG.E desc[UR16][R6.64], R75 ;  /* 0x0000004b06003986 */ /* 0x0005e2000c101910 */
[----:B---3--:R-:W-:Y:S01]  /*1f210*/  IMAD.WIDE R14, R13, 0x4, R8 ;  /* 0x000000040d0e7825 */ /* 0x008fe200078e0208 */
        /* <DEDUP_REMOVED lines=87> */
[C---:B------:R-:W-:Y:S01]  /*1f790*/  IMAD.WIDE R16, R13.reuse, 0x4, R2 ;  /* 0x000000040d107825 */ /* 0x040fe200078e0202 */
[C---:B------:R-:W-:Y:S01]  /*1f7a0*/  ISETP.LT.AND P1, PT, R12.reuse, UR4, !P1 ;  /* 0x000000040c007c0c */ /* 0x040fe2000cf21270 */
[----:B------:R3:W-:Y:S01]  /*1f7b0*/  @P4 STG.E desc[UR16][R14.64], R227 ;  /* 0x000000e30e004986 */ /* 0x0007e2000c101910 */
[----:B------:R-:W-:Y:S01]  /*1f7c0*/  ULDC UR4, c[0x0][0x228] ;  /* 0x00008a0000047ab9 */ /* 0x000fe20000000800 */
[----:B------:R-:W-:Y:S02]  /*1f7d0*/  VIADD R19, R13, UR26 ;  /* 0x0000001a0d137c36 */ /* 0x000fe40008000000 */
[----:B------:R4:W-:Y:S01]  /*1f7e0*/  @P2 STG.E desc[UR16][R16.64], R79 ;  /* 0x0000004f10002986 */ /* 0x0009e2000c101910 */
[----:B------:R-:W-:Y:S01]  /*1f7f0*/  ISETP.LT.AND P2, PT, R11, UR4, !P6 ;  /* 0x000000040b007c0c */ /* 0x000fe2000f741270 */
[----:B--2---:R-:W-:Y:S01]  /*1f800*/  IMAD.WIDE R4, R13, 0x4, R8 ;  /* 0x000000040d047825 */ /* 0x004fe200078e0208 */
[----:B------:R-:W-:Y:S01]  /*1f810*/  ISETP.LT.AND P6, PT, R12, UR6, !P6 ;  /* 0x000000060c007c0c */ /* 0x000fe2000f7c1270 */
[----:B------:R-:W-:Y:S01]  /*1f820*/  ULDC UR4, c[0x0][0x22c] ;  /* 0x00008b0000047ab9 */ /* 0x000fe20000000800 */
[----:B------:R-:W-:Y:S01]  /*1f830*/  ISETP.LT.AND P4, PT, R11, UR8, !P5 ;  /* 0x000000080b007c0c */ /* 0x000fe2000ef81270 */
[----:B------:R-:W-:Y:S01]  /*1f840*/  VIADD R0, R10, 0x73 ;  /* 0x000000730a007836 */ /* 0x000fe20000000000 */
[C---:B------:R-:W-:Y:S01]  /*1f850*/  IADD3 R13, R19.reuse, UR26, RZ ;  /* 0x0000001a130d7c10 */ /* 0x040fe2000fffe0ff */
[----:B------:R2:W-:Y:S01]  /*1f860*/  @P1 STG.E desc[UR16][R4.64], R143 ;  /* 0x0000008f04001986 */ /* 0x0005e2000c101910 */
[C---:B-1----:R-:W-:Y:S01]  /*1f870*/  IMAD.WIDE R6, R19.reuse, 0x4, R2 ;  /* 0x0000000413067825 */ /* 0x042fe200078e0202 */
[----:B------:R-:W-:Y:S01]  /*1f880*/  ULDC UR6, c[0x0][0x228] ;  /* 0x00008a0000067ab9 */ /* 0x000fe20000000800 */
[----:B------:R-:W-:Y:S01]  /*1f890*/  ISETP.GE.AND P1, PT, R0, UR4, PT ;  /* 0x0000000400007c0c */ /* 0x000fe2000bf26270 */
[----:B------:R-:W-:Y:S01]  /*1f8a0*/  ULDC UR4, c[0x0][0x22c] ;  /* 0x00008b0000047ab9 */ /* 0x000fe20000000800 */
[----:B------:R-:W-:Y:S01]  /*1f8b0*/  VIADD R0, R10, 0x74 ;  /* 0x000000740a007836 */ /* 0x000fe20000000000 */
[----:B------:R-:W-:Y:S01]  /*1f8c0*/  ISETP.LT.AND P5, PT, R12, UR6, !P5 ;  /* 0x000000060c007c0c */ /* 0x000fe2000efa1270 */
[----:B---3--:R-:W-:Y:S01]  /*1f8d0*/  IMAD.WIDE R14, R19, 0x4, R8 ;  /* 0x00000004130e7825 */ /* 0x008fe200078e0208 */
[----:B------:R1:W-:Y:S01]  /*1f8e0*/  @P2 STG.E desc[UR16][R6.64], R208 ;  /* 0x000000d006002986 */ /* 0x0003e2000c101910 */
[----:B------:R-:W-:Y:S01]  /*1f8f0*/  ULDC UR6, c[0x0][0x228] ;  /* 0x00008a0000067ab9 */ /* 0x000fe20000000800 */
[----:B------:R-:W-:Y:S01]  /*1f900*/  ULDC UR8, c[0x0][0x228] ;  /* 0x00008a0000087ab9 */ /* 0x000fe20000000800 */
[----:B----4-:R-:W-:Y:S01]  /*1f910*/  IMAD.WIDE R16, R13, 0x4, R2 ;  /* 0x000000040d107825 */ /* 0x010fe200078e0202 */
[----:B------:R-:W-:Y:S01]  /*1f920*/  ISETP.GE.AND P2, PT, R0, UR4, PT ;  /* 0x0000000400007c0c */ /* 0x000fe2000bf46270 */
[----:B------:R3:W-:Y:S01]  /*1f930*/  @P6 STG.E desc[UR16][R14.64], R228 ;  /* 0x000000e40e006986 */ /* 0x0007e2000c101910 */
[----:B------:R-:W-:-:S03]  /*1f940*/  ULDC UR4, c[0x0][0x228] ;  /* 0x00008a0000047ab9 */ /* 0x000fc60000000800 */
[----:B------:R4:W-:Y:S01]  /*1f950*/  @P4 STG.E desc[UR16][R16.64], R144 ;  /* 0x0000009010004986 */ /* 0x0009e2000c101910 */
[----:B------:R-:W-:Y:S01]  /*1f960*/  ISETP.LT.AND P4, PT, R11, UR4, !P3 ;  /* 0x000000040b007c0c */ /* 0x000fe2000df81270 */
[C---:B--2---:R-:W-:Y:S01]  /*1f970*/  IMAD.WIDE R4, R13.reuse, 0x4, R8 ;  /* 0x000000040d047825 */ /* 0x044fe200078e0208 */
[----:B------:R-:W-:Y:S01]  /*1f980*/  ISETP.LT.AND P3, PT, R12, UR6, !P3 ;  /* 0x000000060c007c0c */ /* 0x000fe2000df61270 */
[----:B------:R-:W-:Y:S01]  /*1f990*/  ULDC UR4, c[0x0][0x228] ;  /* 0x00008a0000047ab9 */ /* 0x000fe20000000800 */
[----:B------:R-:W-:Y:S01]  /*1f9a0*/  IADD3 R13, R13, UR26, RZ ;  /* 0x0000001a0d0d7c10 */ /* 0x000fe2000fffe0ff */
[----:B------:R-:W-:Y:S01]  /*1f9b0*/  VIADD R0, R10, 0x75 ;  /* 0x000000750a007836 */ /* 0x000fe20000000000 */
[----:B------:R2:W-:Y:S01]  /*1f9c0*/  @P5 STG.E desc[UR16][R4.64], R80 ;  /* 0x0000005004005986 */ /* 0x0005e2000c101910 */
[----:B------:R-:W-:Y:S01]  /*1f9d0*/  ISETP.LT.AND P6, PT, R11, UR8, !P1 ;  /* 0x000000080b007c0c */ /* 0x000fe2000cfc1270 */
[----:B------:R-:W-:Y:S01]  /*1f9e0*/  ULDC UR6, c[0x0][0x228] ;  /* 0x00008a0000067ab9 */ /* 0x000fe20000000800 */
[----:B-1----:R-:W-:Y:S01]  /*1f9f0*/  IMAD.WIDE R6, R13, 0x4, R2 ;  /* 0x000000040d067825 */ /* 0x002fe200078e0202 */
[----:B------:R-:W-:Y:S01]  /*1fa00*/  ISETP.GE.AND P5, PT, R0, UR7, PT ;  /* 0x0000000700007c0c */ /* 0x000fe2000bfa6270 */
[----:B------:R-:W-:-:S02]  /*1fa10*/  ULDC UR7, c[0x0][0x228] ;  /* 0x00008a0000077ab9 */ /* 0x000fc40000000800 */
[----:B------:R-:W-:Y:S02]  /*1fa20*/  VIADD R0, R10, 0x76 ;  /* 0x000000760a007836 */ /* 0x000fe40000000000 */
[C---:B---3--:R-:W-:Y:S01]  /*1fa30*/  IMAD.WIDE R14, R13.reuse, 0x4, R8 ;  /* 0x000000040d0e7825 */ /* 0x048fe200078e0208 */
[----:B------:R-:W-:Y:S01]  /*1fa40*/  ISETP.LT.AND P1, PT, R12, UR4, !P1 ;  /* 0x000000040c007c0c */ /* 0x000fe2000cf21270 */
[----:B------:R1:W-:Y:S02]  /*1fa50*/  @P4 STG.E desc[UR16][R6.64], R209 ;  /* 0x000000d106004986 */ /* 0x0003e4000c101910 */
[----:B------:R-:W-:Y:S01]  /*1fa60*/  VIADD R19, R13, UR26 ;  /* 0x0000001a0d137c36 */ /* 0x000fe20008000000 */
[----:B------:R-:W-:Y:S01]  /*1fa70*/  ISETP.GE.AND P4, PT, R0, UR5, PT ;  /* 0x0000000500007c0c */ /* 0x000fe2000bf86270 */
[----:B------:R-:W-:Y:S01]  /*1fa80*/  ULDC UR4, c[0x0][0x228] ;  /* 0x00008a0000047ab9 */ /* 0x000fe20000000800 */
[----:B------:R3:W-:Y:S01]  /*1fa90*/  @P3 STG.E desc[UR16][R14.64], R229 ;  /* 0x000000e50e003986 */ /* 0x0007e2000c101910 */
[----:B------:R-:W-:Y:S01]  /*1faa0*/  ULDC UR5, c[0x0][0x228] ;  /* 0x00008a0000057ab9 */ /* 0x000fe20000000800 */
[----:B----4-:R-:W-:Y:S01]  /*1fab0*/  IMAD.WIDE R16, R19, 0x4, R2 ;  /* 0x0000000413107825 */ /* 0x010fe200078e0202 */
[----:B------:R-:W-:Y:S01]  /*1fac0*/  ISETP.LT.AND P3, PT, R11, UR4, !P2 ;  /* 0x000000040b007c0c */ /* 0x000fe2000d761270 */
[----:B------:R-:W-:Y:S01]  /*1fad0*/  ULDC UR4, c[0x0][0x228] ;  /* 0x00008a0000047ab9 */ /* 0x000fe20000000800 */
[----:B------:R-:W-:Y:S01]  /*1fae0*/  ISETP.LT.AND P2, PT, R12, UR5, !P2 ;  /* 0x000000050c007c0c */ /* 0x000fe2000d741270 */
[C---:B--2---:R-:W-:Y:S01]  /*1faf0*/  IMAD.WIDE R4, R19.reuse, 0x4, R8 ;  /* 0x0000000413047825 */ /* 0x044fe200078e0208 */
[----:B------:R-:W-:Y:S01]  /*1fb00*/  IADD3 R19, R19, UR26, RZ ;  /* 0x0000001a13137c10 */ /* 0x000fe2000fffe0ff */
[----:B------:R2:W-:Y:S01]  /*1fb10*/  @P6 STG.E desc[UR16][R16.64], R145 ;  /* 0x0000009110006986 */ /* 0x0005e2000c101910 */
[----:B------:R-:W-:Y:S01]  /*1fb20*/  ISETP.LT.AND P6, PT, R11, UR4, !P5 ;  /* 0x000000040b007c0c */ /* 0x000fe2000efc1270 */
[----:B------:R-:W-:Y:S01]  /*1fb30*/  ULDC UR4, c[0x0][0x228] ;  /* 0x00008a0000047ab9 */ /* 0x000fe20000000800 */
[----:B------:R-:W-:Y:S01]  /*1fb40*/  VIADD R13, R10, 0x77 ;  /* 0x000000770a0d7836 */ /* 0x000fe20000000000 */
[----:B------:R-:W-:Y:S01]  /*1fb50*/  ULDC UR5, c[0x0][0x228] ;  /* 0x00008a0000057ab9 */ /* 0x000fe20000000800 */
[C---:B-1----:R-:W-:Y:S01]  /*1fb60*/  IMAD.WIDE R6, R19.reuse, 0x4, R2 ;  /* 0x0000000413067825 */ /* 0x042fe200078e0202 */
[----:B------:R1:W-:Y:S03]  /*1fb70*/  @P1 STG.E desc[UR16][R4.64], R81 ;  /* 0x0000005104001986 */ /* 0x0003e6000c101910 */
[----:B---3--:R-:W-:Y:S01]  /*1fb80*/  IMAD.WIDE R14, R19, 0x4, R8 ;  /* 0x00000004130e7825 */ /* 0x008fe200078e0208 */
[----:B------:R-:W-:-:S03]  /*1fb90*/  ISETP.LT.AND P5, PT, R12, UR4, !P5 ;  /* 0x000000040c007c0c */ /* 0x000fc6000efa1270 */
[----:B------:R-:W-:Y:S01]  /*1fba0*/  VIADD R21, R19, UR26 ;  /* 0x0000001a13157c36 */ /* 0x000fe20008000000 */
[----:B------:R-:W-:Y:S01]  /*1fbb0*/  @P3 STG.E desc[UR16][R6.64], R210 ;  /* 0x000000d206003986 */ /* 0x000fe2000c101910 */
[----:B------:R-:W-:Y:S02]  /*1fbc0*/  ULDC UR4, c[0x0][0x228] ;  /* 0x00008a0000047ab9 */ /* 0x000fe40000000800 */
[----:B--2---:R-:W-:Y:S01]  /*1fbd0*/  IMAD.WIDE R16, R21, 0x4, R2 ;  /* 0x0000000415107825 */ /* 0x004fe200078e0202 */
[----:B------:R2:W-:Y:S01]  /*1fbe0*/  @P2 STG.E desc[UR16][R14.64], R230 ;  /* 0x000000e60e002986 */ /* 0x0005e2000c101910 */
[----:B------:R-:W-:Y:S01]  /*1fbf0*/  ISETP.LT.AND P2, PT, R11, UR4, !P4 ;  /* 0x000000040b007c0c */ /* 0x000fe2000e741270 */
[----:B------:R-:W-:Y:S01]  /*1fc00*/  ULDC UR4, c[0x0][0x228] ;  /* 0x00008a0000047ab9 */ /* 0x000fe20000000800 */
[----:B------:R-:W-:Y:S02]  /*1fc10*/  ISETP.GE.AND P1, PT, R13, UR15, PT ;  /* 0x0000000f0d007c0c */ /* 0x000fe4000bf26270 */
[----:B------:R-:W-:Y:S01]  /*1fc20*/  ISETP.LT.AND P4, PT, R12, UR5, !P4 ;  /* 0x000000050c007c0c */ /* 0x000fe2000e781270 */
[----:B------:R3:W-:Y:S01]  /*1fc30*/  @P6 STG.E desc[UR16][R16.64], R146 ;  /* 0x0000009210006986 */ /* 0x0007e2000c101910 */
[----:B------:R-:W-:Y:S01]  /*1fc40*/  IADD3 R0, R10, 0x78, RZ ;  /* 0x000000780a007810 */ /* 0x000fe20007ffe0ff */
[----:B-1----:R-:W-:Y:S01]  /*1fc50*/  IMAD.WIDE R4, R21, 0x4, R8 ;  /* 0x0000000415047825 */ /* 0x002fe200078e0208 */
[----:B------:R-:W-:Y:S01]  /*1fc60*/  ISETP.LT.AND P6, PT, R11, UR6, !P1 ;  /* 0x000000060b007c0c */ /* 0x000fe2000cfc1270 */
[----:B------:R-:W-:-:S02]  /*1fc70*/  ULDC UR5, c[0x0][0x228] ;  /* 0x00008a0000057ab9 */ /* 0x000fc40000000800 */
[----:B--2---:R-:W-:Y:S01]  /*1fc80*/  VIADD R15, R21, UR26 ;  /* 0x0000001a150f7c36 */ /* 0x004fe20008000000 */
[----:B------:R-:W-:Y:S01]  /*1fc90*/  ISETP.GE.AND P3, PT, R0, UR13, PT ;  /* 0x0000000d00007c0c */ /* 0x000fe2000bf66270 */
[----:B------:R-:W-:Y:S01]  /*1fca0*/  VIADD R0, R10, 0x79 ;  /* 0x000000790a007836 */ /* 0x000fe20000000000 */
[----:B------:R-:W-:Y:S01]  /*1fcb0*/  @P5 STG.E desc[UR16][R4.64], R82 ;  /* 0x0000005204005986 */ /* 0x000fe2000c101910 */
[C---:B------:R-:W-:Y:S01]  /*1fcc0*/  IMAD.WIDE R6, R15.reuse, 0x4, R2 ;  /* 0x000000040f067825 */ /* 0x040fe200078e0202 */
[C---:B------:R-:W-:Y:S01]  /*1fcd0*/  IADD3 R13, R15.reuse, UR26, RZ ;  /* 0x0000001a0f0d7c10 */ /* 0x040fe2000fffe0ff */
[----:B------:R-:W-:Y:S02]  /*1fce0*/  ULDC UR6, c[0x0][0x228] ;  /* 0x00008a0000067ab9 */ /* 0x000fe40000000800 */
[----:B------:R-:W-:Y:S01]  /*1fcf0*/  IMAD.WIDE R14, R15, 0x4, R8 ;  /* 0x000000040f0e7825 */ /* 0x000fe200078e0208 */
[----:B------:R-:W-:Y:S01]  /*1fd00*/  ISETP.LT.AND P1, PT, R12, UR7, !P1 ;  /* 0x000000070c007c0c */ /* 0x000fe2000cf21270 */
[----:B------:R1:W-:Y:S01]  /*1fd10*/  @P2 STG.E desc[UR16][R6.64], R211 ;  /* 0x000000d306002986 */ /* 0x0003e2000c101910 */
[----:B------:R-:W-:Y:S01]  /*1fd20*/  ISETP.GE.AND P5, PT, R0, UR11, PT ;  /* 0x0000000b00007c0c */ /* 0x000fe2000bfa6270 */
[----:B---3--:R-:W-:Y:S01]  /*1fd30*/  IMAD.WIDE R16, R13, 0x4, R2 ;  /* 0x000000040d107825 */ /* 0x008fe200078e0202 */
[----:B------:R-:W-:Y:S01]  /*1fd40*/  ULDC UR7, c[0x0][0x228] ;  /* 0x00008a0000077ab9 */ /* 0x000fe20000000800 */
[----:B------:R2:W-:Y:S01]  /*1fd50*/  @P4 STG.E desc[UR16][R14.64], R231 ;  /* 0x000000e70e004986 */ /* 0x0005e2000c101910 */
[C---:B------:R-:W-:Y:S01]  /*1fd60*/  ISETP.LT.AND P4, PT, R11.reuse, UR4, !P3 ;  /* 0x000000040b007c0c */ /* 0x040fe2000df81270 */
[----:B------:R-:W-:Y:S01]  /*1fd70*/  VIADD R0, R10, 0x7a ;  /* 0x0000007a0a007836 */ /* 0x000fe20000000000 */
[C---:B------:R-:W-:Y:S01]  /*1fd80*/  ISETP.LT.AND P3, PT, R12.reuse, UR5, !P3 ;  /* 0x000000050c007c0c */ /* 0x040fe2000df61270 */
[----:B------:R3:W-:Y:S01]  /*1fd90*/  @P6 STG.E desc[UR16][R16.64], R147 ;  /* 0x0000009310006986 */ /* 0x0007e2000c101910 */
[----:B------:R-:W-:Y:S01]  /*1fda0*/  ULDC UR4, c[0x0][0x228] ;  /* 0x00008a0000047ab9 */ /* 0x000fe20000000800 */
[----:B------:R-:W-:Y:S01]  /*1fdb0*/  ISETP.LT.AND P6, PT, R11, UR6, !P5 ;  /* 0x000000060b007c0c */ /* 0x000fe2000efc1270 */
[----:B------:R-:W-:Y:S01]  /*1fdc0*/  IMAD.WIDE R18, R13, 0x4, R8 ;  /* 0x000000040d127825 */ /* 0x000fe200078e0208 */
[----:B------:R-:W-:Y:S01]  /*1fdd0*/  ISETP.LT.AND P5, PT, R12, UR4, !P5 ;  /* 0x000000040c007c0c */ /* 0x000fe2000efa1270 */
[----:B------:R-:W-:-:S02]  /*1fde0*/  ULDC UR4, c[0x0][0x228] ;  /* 0x00008a0000047ab9 */ /* 0x000fc40000000800 */
[----:B-1----:R-:W-:Y:S01]  /*1fdf0*/  VIADD R7, R13, UR26 ;  /* 0x0000001a0d077c36 */ /* 0x002fe20008000000 */
[----:B------:R-:W-:Y:S01]  /*1fe00*/  ISETP.GE.AND P2, PT, R0, UR9, PT ;  /* 0x0000000900007c0c */ /* 0x000fe2000bf46270 */
[----:B------:R-:W-:Y:S01]  /*1fe10*/  ULDC UR5, c[0x0][0x228] ;  /* 0x00008a0000057ab9 */ /* 0x000fe20000000800 */
[----:B------:R-:W-:Y:S01]  /*1fe20*/  IADD3 R0, R10, 0x7b, RZ ;  /* 0x0000007b0a007810 */ /* 0x000fe20007ffe0ff */
[C---:B------:R-:W-:Y:S01]  /*1fe30*/  VIADD R13, R7.reuse, UR26 ;  /* 0x0000001a070d7c36 */ /* 0x040fe20008000000 */
[----:B------:R-:W-:Y:S01]  /*1fe40*/  ULDC UR6, c[0x0][0x228] ;  /* 0x00008a0000067ab9 */ /* 0x000fe20000000800 */
[C---:B------:R-:W-:Y:S01]  /*1fe50*/  IMAD.WIDE R4, R7.reuse, 0x4, R2 ;  /* 0x0000000407047825 */ /* 0x040fe200078e0202 */
[----:B------:R-:W-:Y:S01]  /*1fe60*/  @P1 STG.E desc[UR16][R18.64], R83 ;  /* 0x0000005312001986 */ /* 0x000fe2000c101910 */
[----:B------:R-:W-:Y:S02]  /*1fe70*/  ISETP.GE.AND P1, PT, R0, UR19, PT ;  /* 0x0000001300007c0c */ /* 0x000fe4000bf26270 */
[----:B------:R-:W-:Y:S01]  /*1fe80*/  IMAD.WIDE R6, R7, 0x4, R8 ;  /* 0x0000000407067825 */ /* 0x000fe200078e0208 */
[----:B------:R1:W-:Y:S03]  /*1fe90*/  @P4 STG.E desc[UR16][R4.64], R236 ;  /* 0x000000ec04004986 */ /* 0x0003e6000c101910 */
[----:B------:R-:W-:-:S02]  /*1fea0*/  VIADD R0, R10, 0x7c ;  /* 0x0000007c0a007836 */ /* 0x000fc40000000000 */
[----:B--2---:R-:W-:Y:S01]  /*1feb0*/  IMAD.WIDE R14, R13, 0x4, R2 ;  /* 0x000000040d0e7825 */ /* 0x004fe200078e0202 */
[----:B------:R-:W-:Y:S01]  /*1fec0*/  @P3 STG.E desc[UR16][R6.64], R212 ;  /* 0x000000d406003986 */ /* 0x000fe2000c101910 */
[----:B------:R-:W-:Y:S01]  /*1fed0*/  ISETP.LT.AND P3, PT, R11, UR4, !P2 ;  /* 0x000000040b007c0c */ /* 0x000fe2000d761270 */
[----:B------:R-:W-:Y:S01]  /*1fee0*/  ULDC UR4, c[0x0][0x228] ;  /* 0x00008a0000047ab9 */ /* 0x000fe20000000800 */
[C---:B---3--:R-:W-:Y:S01]  /*1fef0*/  IMAD.WIDE R16, R13.reuse, 0x4, R8 ;  /* 0x000000040d107825 */ /* 0x048fe200078e0208 */
[----:B------:R-:W-:Y:S01]  /*1ff00*/  ISETP.GE.AND P4, PT, R0, UR25, PT ;  /* 0x0000001900007c0c */ /* 0x000fe2000bf86270 */
[----:B------:R-:W-:Y:S02]  /*1ff10*/  @P6 STG.E desc[UR16][R14.64], R84 ;  /* 0x000000540e006986 */ /* 0x000fe4000c101910 */
[----:B------:R-:W-:Y:S01]  /*1ff20*/  VIADD R13, R13, UR26 ;  /* 0x0000001a0d0d7c36 */ /* 0x000fe20008000000 */
[----:B------:R-:W-:Y:S01]  /*1ff30*/  ISETP.LT.AND P2, PT, R12, UR4, !P2 ;  /* 0x000000040c007c0c */ /* 0x000fe2000d741270 */
[----:B------:R2:W-:Y:S01]  /*1ff40*/  @P5 STG.E desc[UR16][R16.64], R24 ;  /* 0x0000001810005986 */ /* 0x0005e2000c101910 */
[----:B------:R-:W-:-:S02]  /*1ff50*/  ISETP.LT.AND P5, PT, R11, UR5, !P1 ;  /* 0x000000050b007c0c */ /* 0x000fc4000cfa1270 */
[----:B------:R-:W-:Y:S01]  /*1ff60*/  ISETP.LT.AND P6, PT, R11, UR7, !P4 ;  /* 0x000000070b007c0c */ /* 0x000fe2000e7c1270 */
[C---:B-1----:R-:W-:Y:S01]  /*1ff70*/  IMAD.WIDE R4, R13.reuse, 0x4, R2 ;  /* 0x000000040d047825 */ /* 0x042fe200078e0202 */
[----:B------:R-:W-:Y:S01]  /*1ff80*/  ISETP.LT.AND P1, PT, R12, UR6, !P1 ;  /* 0x000000060c007c0c */ /* 0x000fe2000cf21270 */
[----:B------:R-:W-:Y:S01]  /*1ff90*/  ULDC UR4, c[0x0][0x228] ;  /* 0x00008a0000047ab9 */ /* 0x000fe20000000800 */
[C---:B------:R-:W-:Y:S01]  /*1ffa0*/  IADD3 R0, R10.reuse, 0x7d, RZ ;  /* 0x0000007d0a007810 */ /* 0x040fe20007ffe0ff */
[C---:B--2---:R-:W-:Y:S02]  /*1ffb0*/  VIADD R17, R13.reuse, UR26 ;  /* 0x0000001a0d117c36 */ /* 0x044fe40008000000 */
[----:B------:R-:W-:Y:S01]  /*1ffc0*/  IMAD.WIDE R6, R13, 0x4, R8 ;  /* 0x000000040d067825 */ /* 0x000fe200078e0208 */
[----:B------:R-:W-:Y:S01]  /*1ffd0*/  @P3 STG.E desc[UR16][R4.64], R237 ;  /* 0x000000ed04003986 */ /* 0x000fe2000c101910 */
[----:B------:R-:W-:Y:S01]  /*1ffe0*/  ULDC UR6, c[0x0][0x228] ;  /* 0x00008a0000067ab9 */ /* 0x000fe20000000800 */
[C---:B------:R-:W-:Y:S01]  /*1fff0*/  IADD3 R21, R17.reuse, UR26, RZ ;  /* 0x0000001a11157c10 */ /* 0x040fe2000fffe0ff */
[----:B------:R-:W-:Y:S01]  /*20000*/  VIADD R10, R10, 0x7e ;  /* 0x0000007e0a0a7836 */ /* 0x000fe20000000000 */
[----:B------:R-:W-:Y:S01]  /*20010*/  ULDC UR5, c[0x0][0x228] ;  /* 0x00008a0000057ab9 */ /* 0x000fe20000000800 */
[----:B------:R-:W-:Y:S01]  /*20020*/  IMAD.WIDE R14, R17, 0x4, R2 ;  /* 0x00000004110e7825 */ /* 0x000fe200078e0202 */
[----:B------:R-:W-:Y:S01]  /*20030*/  ISETP.GE.AND P3, PT, R0, UR23, PT ;  /* 0x0000001700007c0c */ /* 0x000fe2000bf66270 */
[----:B------:R-:W-:-:S02]  /*20040*/  ULDC UR7, c[0x0][0x228] ;  /* 0x00008a0000077ab9 */ /* 0x000fc40000000800 */
[----:B------:R-:W-:Y:S01]  /*20050*/  IMAD.WIDE R16, R17, 0x4, R8 ;  /* 0x0000000411107825 */ /* 0x000fe200078e0208 */
[----:B------:R-:W-:Y:S03]  /*20060*/  @P2 STG.E desc[UR16][R6.64], R213 ;  /* 0x000000d506002986 */ /* 0x000fe6000c101910 */
[----:B------:R-:W-:Y:S01]  /*20070*/  IMAD.WIDE R18, R21, 0x4, R2 ;  /* 0x0000000415127825 */ /* 0x000fe200078e0202 */
[----:B------:R-:W-:Y:S01]  /*20080*/  ISETP.GE.AND P2, PT, R10, UR21, PT ;  /* 0x000000150a007c0c */ /* 0x000fe2000bf46270 */
[----:B------:R1:W-:Y:S04]  /*20090*/  @P5 STG.E desc[UR16][R14.64], R85 ;  /* 0x000000550e005986 */ /* 0x0003e8000c101910 */
[----:B------:R2:W-:Y:S01]  /*200a0*/  @P1 STG.E desc[UR16][R16.64], R25 ;  /* 0x0000001910001986 */ /* 0x0005e2000c101910 */
[----:B------:R-:W-:Y:S01]  /*200b0*/  ISETP.LT.AND P1, PT, R11, UR6, !P0 ;  /* 0x000000060b007c0c */ /* 0x000fe2000c721270 */
[----:B------:R-:W-:-:S02]  /*200c0*/  ULDC UR6, c[0x0][0x228] ;  /* 0x00008a0000067ab9 */ /* 0x000fc40000000800 */
[----:B------:R3:W-:Y:S01]  /*200d0*/  @P6 STG.E desc[UR16][R18.64], R238 ;  /* 0x000000ee12006986 */ /* 0x0007e2000c101910 */
[C---:B------:R-:W-:Y:S01]  /*200e0*/  ISETP.LT.AND P6, PT, R11.reuse, UR4, !P3 ;  /* 0x000000040b007c0c */ /* 0x040fe2000dfc1270 */
[----:B------:R-:W-:Y:S01]  /*200f0*/  ULDC UR4, c[0x0][0x228] ;  /* 0x00008a0000047ab9 */ /* 0x000fe20000000800 */
[----:B------:R-:W-:Y:S01]  /*20100*/  ISETP.LT.AND P5, PT, R11, UR5, !P2 ;  /* 0x000000050b007c0c */ /* 0x000fe2000d7a1270 */
[----:B------:R-:W-:Y:S01]  /*20110*/  VIADD R11, R21, UR26 ;  /* 0x0000001a150b7c36 */ /* 0x000fe20008000000 */
[----:B------:R-:W-:Y:S01]  /*20120*/  ULDC UR5, c[0x0][0x228] ;  /* 0x00008a0000057ab9 */ /* 0x000fe20000000800 */
[C---:B------:R-:W-:Y:S02]  /*20130*/  ISETP.LT.AND P4, PT, R12.reuse, UR4, !P4 ;  /* 0x000000040c007c0c */ /* 0x040fe4000e781270 */
[----:B------:R-:W-:Y:S02]  /*20140*/  ISETP.LT.AND P3, PT, R12, UR5, !P3 ;  /* 0x000000050c007c0c */ /* 0x000fe4000df61270 */
[----:B-1----:R-:W-:-:S02]  /*20150*/  IADD3 R15, R11, UR26, RZ ;  /* 0x0000001a0b0f7c10 */ /* 0x002fc4000fffe0ff */
[C---:B------:R-:W-:Y:S02]  /*20160*/  ISETP.LT.AND P2, PT, R12.reuse, UR6, !P2 ;  /* 0x000000060c007c0c */ /* 0x040fe4000d741270 */
[----:B------:R-:W-:Y:S01]  /*20170*/  ISETP.LT.AND P0, PT, R12, UR7, !P0 ;  /* 0x000000070c007c0c */ /* 0x000fe2000c701270 */
[----:B------:R-:W-:-:S04]  /*20180*/  IMAD.WIDE R4, R21, 0x4, R8 ;  /* 0x0000000415047825 */ /* 0x000fc800078e0208 */
[----:B--2---:R-:W-:Y:S02]  /*20190*/  VIADD R17, R15, UR26 ;  /* 0x0000001a0f117c36 */ /* 0x004fe40008000000 */
[C---:B------:R-:W-:Y:S01]  /*201a0*/  IMAD.WIDE R6, R11.reuse, 0x4, R2 ;  /* 0x000000040b067825 */ /* 0x040fe200078e0202 */
[----:B------:R3:W-:Y:S03]  /*201b0*/  @P4 STG.E desc[UR16][R4.64], R214 ;  /* 0x000000d604004986 */ /* 0x0007e6000c101910 */
[----:B------:R-:W-:Y:S01]  /*201c0*/  IMAD.WIDE R10, R11, 0x4, R8 ;  /* 0x000000040b0a7825 */ /* 0x000fe200078e0208 */
[----:B------:R3:W-:Y:S03]  /*201d0*/  @P6 STG.E desc[UR16][R6.64], R86 ;  /* 0x0000005606006986 */ /* 0x0007e6000c101910 */
[C---:B------:R-:W-:Y:S01]  /*201e0*/  IMAD.WIDE R12, R15.reuse, 0x4, R2 ;  /* 0x000000040f0c7825 */ /* 0x040fe200078e0202 */
[----:B------:R3:W-:Y:S03]  /*201f0*/  @P3 STG.E desc[UR16][R10.64], R26 ;  /* 0x0000001a0a003986 */ /* 0x0007e6000c101910 */
[----:B------:R-:W-:Y:S01]  /*20200*/  IMAD.WIDE R14, R15, 0x4, R8 ;  /* 0x000000040f0e7825 */ /* 0x000fe200078e0208 */
[----:B------:R3:W-:Y:S03]  /*20210*/  @P5 STG.E desc[UR16][R12.64], R239 ;  /* 0x000000ef0c005986 */ /* 0x0007e6000c101910 */
[C---:B------:R-:W-:Y:S01]  /*20220*/  IMAD.WIDE R2, R17.reuse, 0x4, R2 ;  /* 0x0000000411027825 */ /* 0x040fe200078e0202 */
[----:B------:R3:W-:Y:S04]  /*20230*/  @P2 STG.E desc[UR16][R14.64], R215 ;  /* 0x000000d70e002986 */ /* 0x0007e8000c101910 */
[----:B------:R3:W-:Y:S01]  /*20240*/  @P1 STG.E desc[UR16][R2.64], R87 ;  /* 0x0000005702001986 */ /* 0x0007e2000c101910 */
[----:B------:R-:W-:Y:S01]  /*20250*/  IMAD.WIDE R8, R17, 0x4, R8 ;  /* 0x0000000411087825 */ /* 0x000fe200078e0208 */
[----:B------:R-:W-:Y:S06]  /*20260*/  @!P0 EXIT ;  /* 0x000000000000894d */ /* 0x000fec0003800000 */
[----:B------:R-:W-:Y:S01]  /*20270*/  STG.E desc[UR16][R8.64], R27 ;  /* 0x0000001b08007986 */ /* 0x000fe2000c101910 */
[----:B------:R-:W-:Y:S05]  /*20280*/  EXIT ;  /* 0x000000000000794d */ /* 0x000fea0003800000 */
.L_x_2:
[----:B------:R-:W-:-:S00]  /*20290*/  BRA `(.L_x_2) ;  /* 0xfffffffc00fc7947 */ /* 0x000fc0000383ffff */
[----:B------:R-:W-:-:S00]  /*202a0*/  NOP ;  /* 0x0000000000007918 */ /* 0x000fc00000000000 */
        /* <DEDUP_REMOVED lines=13> */
.L_x_3:


//--------------------- .nv.shared.matmul_kernel  --------------------------
	.section	.nv.shared.matmul_kernel,"aw",@nobits
	.sectionflags	@""
	.align	16
	.zero		1024


//--------------------- .nv.shared.reserved.0     --------------------------
	.section	.nv.shared.reserved.0,"aw",@nobits
	.weak		__nv_reservedSMEM_offset_0_alias
	.size		__nv_reservedSMEM_offset_0_alias, 0, 0
	.other		__nv_reservedSMEM_offset_0_alias,@"STO_CUDA_RESERVED_SHARED STV_DEFAULT"
__nv_reservedSMEM_offset_0_alias:
	.zero		0


//--------------------- .nv.constant0.matmul_kernel --------------------------
	.section	.nv.constant0.matmul_kernel,"a",@progbits
	.sectionflags	@""
	.align	4
.nv.constant0.matmul_kernel:
	.zero		608


//--------------------- SYMBOLS --------------------------

	.type		.nv.reservedSmem.offset0,@object
	.size		.nv.reservedSmem.offset0,0x4
